	.target	sm_100a

	.elftype	@"ET_EXEC"


//--------------------- .note.nv.tkinfo           --------------------------
	.section	.note.nv.tkinfo,"",@"SHT_NOTE"
	.sectionflags	@"SHF_NOTE_NV_TKINFO"
	.tkinfo
        /*0018*/ 	.word	0x00000002
        /*0030*/ 	.string	""
        /*0030*/ 	.string	"ptxas"
        /*0030*/ 	.string	"Cuda compilation tools, release 13.0, V13.0.88"
        /*0030*/ 	.string	"Build cuda_13.0.r13.0/compiler.36424714_0"
        /*0030*/ 	.string	"-arch sm_100a -m 64 "



//--------------------- .note.nv.cuinfo           --------------------------
	.section	.note.nv.cuinfo,"",@"SHT_NOTE"
	.sectionflags	@"SHF_NOTE_NV_CUINFO"
        /*0018*/ 	.short	0x0002
        /*001a*/ 	.short	0x0064
        /*001c*/ 	.short	0x0082
	.zero		2


//--------------------- .nv.info                  --------------------------
	.section	.nv.info,"",@"SHT_CUDA_INFO"
	.align	4


	//----- nvinfo : EIATTR_REGCOUNT
	.align		4
        /*0000*/ 	.byte	0x04, 0x2f
        /*0002*/ 	.short	(.L_1 - .L_0)
	.align		4
.L_0:
        /*0004*/ 	.word	index@(_ZN17fastertransformer15prepareMatrixesIfEEvPT_S2_S2_S2_S2_S2_PKS1_S4_S4_S4_S4_S4_S4_iiii)
        /*0008*/ 	.word	0x00000020


	//----- nvinfo : EIATTR_FRAME_SIZE
	.align		4
.L_1:
        /*000c*/ 	.byte	0x04, 0x11
        /*000e*/ 	.short	(.L_3 - .L_2)
	.align		4
.L_2:
        /*0010*/ 	.word	index@(_ZN17fastertransformer15prepareMatrixesIfEEvPT_S2_S2_S2_S2_S2_PKS1_S4_S4_S4_S4_S4_S4_iiii)
        /*0014*/ 	.word	0x00000000


	//----- nvinfo : EIATTR_REGCOUNT
	.align		4
.L_3:
        /*0018*/ 	.byte	0x04, 0x2f
        /*001a*/ 	.short	(.L_5 - .L_4)
	.align		4
.L_4:
        /*001c*/ 	.word	index@(_ZN17fastertransformer12transpose102IfEEvPT_PKS1_iiii)
        /*0020*/ 	.word	0x0000000e


	//----- nvinfo : EIATTR_FRAME_SIZE
	.align		4
.L_5:
        /*0024*/ 	.byte	0x04, 0x11
        /*0026*/ 	.short	(.L_7 - .L_6)
	.align		4
.L_6:
        /*0028*/ 	.word	index@(_ZN17fastertransformer12transpose102IfEEvPT_PKS1_iiii)
        /*002c*/ 	.word	0x00000000


	//----- nvinfo : EIATTR_REGCOUNT
	.align		4
.L_7:
        /*0030*/ 	.byte	0x04, 0x2f
        /*0032*/ 	.short	(.L_9 - .L_8)
	.align		4
.L_8:
        /*0034*/ 	.word	index@(_ZN17fastertransformer10relShiftBdIfEEvPT_PKS1_iii)
        /*0038*/ 	.word	0x0000000f


	//----- nvinfo : EIATTR_FRAME_SIZE
	.align		4
.L_9:
        /*003c*/ 	.byte	0x04, 0x11
        /*003e*/ 	.short	(.L_11 - .L_10)
	.align		4
.L_10:
        /*0040*/ 	.word	index@(_ZN17fastertransformer10relShiftBdIfEEvPT_PKS1_iii)
        /*0044*/ 	.word	0x00000000


	//----- nvinfo : EIATTR_REGCOUNT
	.align		4
.L_11:
        /*0048*/ 	.byte	0x04, 0x2f
        /*004a*/ 	.short	(.L_13 - .L_12)
	.align		4
.L_12:
        /*004c*/ 	.word	index@(_ZN17fastertransformer15transpose102_v2IfEEvPT_PKS1_iiii)
        /*0050*/ 	.word	0x0000000e


	//----- nvinfo : EIATTR_FRAME_SIZE
	.align		4
.L_13:
        /*0054*/ 	.byte	0x04, 0x11
        /*0056*/ 	.short	(.L_15 - .L_14)
	.align		4
.L_14:
        /*0058*/ 	.word	index@(_ZN17fastertransformer15transpose102_v2IfEEvPT_PKS1_iiii)
        /*005c*/ 	.word	0x00000000


	//----- nvinfo : EIATTR_REGCOUNT
	.align		4
.L_15:
        /*0060*/ 	.byte	0x04, 0x2f
        /*0062*/ 	.short	(.L_17 - .L_16)
	.align		4
.L_16:
        /*0064*/ 	.word	index@(_ZN17fastertransformer17addBias_layerNormIfEEvPT_PKS1_S4_S4_S4_iif)
        /*0068*/ 	.word	0x00000013


	//----- nvinfo : EIATTR_FRAME_SIZE
	.align		4
.L_17:
        /*006c*/ 	.byte	0x04, 0x11
        /*006e*/ 	.short	(.L_19 - .L_18)
	.align		4
.L_18:
        /*0070*/ 	.word	index@(_ZN17fastertransformer17addBias_layerNormIfEEvPT_PKS1_S4_S4_S4_iif)
        /*0074*/ 	.word	0x00000000


	//----- nvinfo : EIATTR_REGCOUNT
	.align		4
.L_19:
        /*0078*/ 	.byte	0x04, 0x2f
        /*007a*/ 	.short	(.L_21 - .L_20)
	.align		4
.L_20:
        /*007c*/ 	.word	index@(_ZN17fastertransformer14gelu_bias_loopI6__halfEEvPT_PKS2_ii)
        /*0080*/ 	.word	0x00000012


	//----- nvinfo : EIATTR_FRAME_SIZE
	.align		4
.L_21:
        /*0084*/ 	.byte	0x04, 0x11
        /*0086*/ 	.short	(.L_23 - .L_22)
	.align		4
.L_22:
        /*0088*/ 	.word	index@(_ZN17fastertransformer14gelu_bias_loopI6__halfEEvPT_PKS2_ii)
        /*008c*/ 	.word	0x00000000


	//----- nvinfo : EIATTR_REGCOUNT
	.align		4
.L_23:
        /*0090*/ 	.byte	0x04, 0x2f
        /*0092*/ 	.short	(.L_25 - .L_24)
	.align		4
.L_24:
        /*0094*/ 	.word	index@(_ZN17fastertransformer21calAttnScore_valueBufIfEEvPT_PKS1_S4_S4_S4_iiifS2_S4_iiii)
        /*0098*/ 	.word	0x00000020


	//----- nvinfo : EIATTR_FRAME_SIZE
	.align		4
.L_25:
        /*009c*/ 	.byte	0x04, 0x11
        /*009e*/ 	.short	(.L_27 - .L_26)
	.align		4
.L_26:
        /*00a0*/ 	.word	index@(_ZN17fastertransformer21calAttnScore_valueBufIfEEvPT_PKS1_S4_S4_S4_iiifS2_S4_iiii)
        /*00a4*/ 	.word	0x00000000


	//----- nvinfo : EIATTR_REGCOUNT
	.align		4
.L_27:
        /*00a8*/ 	.byte	0x04, 0x2f
        /*00aa*/ 	.short	(.L_29 - .L_28)
	.align		4
.L_28:
        /*00ac*/ 	.word	index@(_ZN17fastertransformer15prepareMatrixesI6__halfEEvPT_S3_S3_S3_S3_S3_PKS2_S5_S5_S5_S5_S5_S5_iiii)
        /*00b0*/ 	.word	0x00000020


	//----- nvinfo : EIATTR_FRAME_SIZE
	.align		4
.L_29:
        /*00b4*/ 	.byte	0x04, 0x11
        /*00b6*/ 	.short	(.L_31 - .L_30)
	.align		4
.L_30:
        /*00b8*/ 	.word	index@(_ZN17fastertransformer15prepareMatrixesI6__halfEEvPT_S3_S3_S3_S3_S3_PKS2_S5_S5_S5_S5_S5_S5_iiii)
        /*00bc*/ 	.word	0x00000000


	//----- nvinfo : EIATTR_REGCOUNT
	.align		4
.L_31:
        /*00c0*/ 	.byte	0x04, 0x2f
        /*00c2*/ 	.short	(.L_33 - .L_32)
	.align		4
.L_32:
        /*00c4*/ 	.word	index@(_ZN17fastertransformer12transpose102I6__halfEEvPT_PKS2_iiii)
        /*00c8*/ 	.word	0x0000000c


	//----- nvinfo : EIATTR_FRAME_SIZE
	.align		4
.L_33:
        /*00cc*/ 	.byte	0x04, 0x11
        /*00ce*/ 	.short	(.L_35 - .L_34)
	.align		4
.L_34:
        /*00d0*/ 	.word	index@(_ZN17fastertransformer12transpose102I6__halfEEvPT_PKS2_iiii)
        /*00d4*/ 	.word	0x00000000


	//----- nvinfo : EIATTR_REGCOUNT
	.align		4
.L_35:
        /*00d8*/ 	.byte	0x04, 0x2f
        /*00da*/ 	.short	(.L_37 - .L_36)
	.align		4
.L_36:
        /*00dc*/ 	.word	index@(_ZN17fastertransformer12transpose201IfEEvPT_PKS1_iiiii)
        /*00e0*/ 	.word	0x00000020


	//----- nvinfo : EIATTR_FRAME_SIZE
	.align		4
.L_37:
        /*00e4*/ 	.byte	0x04, 0x11
        /*00e6*/ 	.short	(.L_39 - .L_38)
	.align		4
.L_38:
        /*00e8*/ 	.word	index@(_ZN17fastertransformer12transpose201IfEEvPT_PKS1_iiiii)
        /*00ec*/ 	.word	0x00000000


	//----- nvinfo : EIATTR_REGCOUNT
	.align		4
.L_39:
        /*00f0*/ 	.byte	0x04, 0x2f
        /*00f2*/ 	.short	(.L_41 - .L_40)
	.align		4
.L_40:
        /*00f4*/ 	.word	index@(_ZN17fastertransformer12transpose201I6__halfEEvPT_PKS2_iiiii)
        /*00f8*/ 	.word	0x00000020


	//----- nvinfo : EIATTR_FRAME_SIZE
	.align		4
.L_41:
        /*00fc*/ 	.byte	0x04, 0x11
        /*00fe*/ 	.short	(.L_43 - .L_42)
	.align		4
.L_42:
        /*0100*/ 	.word	index@(_ZN17fastertransformer12transpose201I6__halfEEvPT_PKS2_iiiii)
        /*0104*/ 	.word	0x00000000


	//----- nvinfo : EIATTR_REGCOUNT
	.align		4
.L_43:
        /*0108*/ 	.byte	0x04, 0x2f
        /*010a*/ 	.short	(.L_45 - .L_44)
	.align		4
.L_44:
        /*010c*/ 	.word	index@(_ZN17fastertransformer10relShiftBdI6__halfEEvPT_PKS2_iii)
        /*0110*/ 	.word	0x00000010


	//----- nvinfo : EIATTR_FRAME_SIZE
	.align		4
.L_45:
        /*0114*/ 	.byte	0x04, 0x11
        /*0116*/ 	.short	(.L_47 - .L_46)
	.align		4
.L_46:
        /*0118*/ 	.word	index@(_ZN17fastertransformer10relShiftBdI6__halfEEvPT_PKS2_iii)
        /*011c*/ 	.word	0x00000000


	//----- nvinfo : EIATTR_REGCOUNT
	.align		4
.L_47:
        /*0120*/ 	.byte	0x04, 0x2f
        /*0122*/ 	.short	(.L_49 - .L_48)
	.align		4
.L_48:
        /*0124*/ 	.word	index@(_ZN17fastertransformer27calAttnScore_valueBuf_smallI6__halfEEvPT_PKS2_S5_S5_S5_iiiifS3_S5_iiii)
        /*0128*/ 	.word	0x0000001a


	//----- nvinfo : EIATTR_FRAME_SIZE
	.align		4
.L_49:
        /*012c*/ 	.byte	0x04, 0x11
        /*012e*/ 	.short	(.L_51 - .L_50)
	.align		4
.L_50:
        /*0130*/ 	.word	index@(_ZN17fastertransformer27calAttnScore_valueBuf_smallI6__halfEEvPT_PKS2_S5_S5_S5_iiiifS3_S5_iiii)
        /*0134*/ 	.word	0x00000000


	//----- nvinfo : EIATTR_REGCOUNT
	.align		4
.L_51:
        /*0138*/ 	.byte	0x04, 0x2f
        /*013a*/ 	.short	(.L_53 - .L_52)
	.align		4
.L_52:
        /*013c*/ 	.word	index@(_ZN17fastertransformer27calAttnScore_valueBuf_largeI6__halfEEvPT_PKS2_S5_S5_S5_iiifS3_S5_iiii)
        /*0140*/ 	.word	0x0000001a


	//----- nvinfo : EIATTR_FRAME_SIZE
	.align		4
.L_53:
        /*0144*/ 	.byte	0x04, 0x11
        /*0146*/ 	.short	(.L_55 - .L_54)
	.align		4
.L_54:
        /*0148*/ 	.word	index@(_ZN17fastertransformer27calAttnScore_valueBuf_largeI6__halfEEvPT_PKS2_S5_S5_S5_iiifS3_S5_iiii)
        /*014c*/ 	.word	0x00000000


	//----- nvinfo : EIATTR_REGCOUNT
	.align		4
.L_55:
        /*0150*/ 	.byte	0x04, 0x2f
        /*0152*/ 	.short	(.L_57 - .L_56)
	.align		4
.L_56:
        /*0154*/ 	.word	index@(_ZN17fastertransformer15transpose102_v2I6__halfEEvPT_PKS2_iiii)
        /*0158*/ 	.word	0x0000000e


	//----- nvinfo : EIATTR_FRAME_SIZE
	.align		4
.L_57:
        /*015c*/ 	.byte	0x04, 0x11
        /*015e*/ 	.short	(.L_59 - .L_58)
	.align		4
.L_58:
        /*0160*/ 	.word	index@(_ZN17fastertransformer15transpose102_v2I6__halfEEvPT_PKS2_iiii)
        /*0164*/ 	.word	0x00000000


	//----- nvinfo : EIATTR_REGCOUNT
	.align		4
.L_59:
        /*0168*/ 	.byte	0x04, 0x2f
        /*016a*/ 	.short	(.L_61 - .L_60)
	.align		4
.L_60:
        /*016c*/ 	.word	index@(_ZN17fastertransformer17addBias_layerNormI6__halfEEvPT_PKS2_S5_S5_S5_iif)
        /*0170*/ 	.word	0x00000015


	//----- nvinfo : EIATTR_FRAME_SIZE
	.align		4
.L_61:
        /*0174*/ 	.byte	0x04, 0x11
        /*0176*/ 	.short	(.L_63 - .L_62)
	.align		4
.L_62:
        /*0178*/ 	.word	index@(_ZN17fastertransformer17addBias_layerNormI6__halfEEvPT_PKS2_S5_S5_S5_iif)
        /*017c*/ 	.word	0x00000000


	//----- nvinfo : EIATTR_REGCOUNT
	.align		4
.L_63:
        /*0180*/ 	.byte	0x04, 0x2f
        /*0182*/ 	.short	(.L_65 - .L_64)
	.align		4
.L_64:
        /*0184*/ 	.word	index@(_ZN17fastertransformer14gelu_bias_loopIfEEvPT_PKS1_ii)
        /*0188*/ 	.word	0x00000010


	//----- nvinfo : EIATTR_FRAME_SIZE
	.align		4
.L_65:
        /*018c*/ 	.byte	0x04, 0x11
        /*018e*/ 	.short	(.L_67 - .L_66)
	.align		4
.L_66:
        /*0190*/ 	.word	index@(_ZN17fastertransformer14gelu_bias_loopIfEEvPT_PKS1_ii)
        /*0194*/ 	.word	0x00000000


	//----- nvinfo : EIATTR_MIN_STACK_SIZE
	.align		4
.L_67:
        /*0198*/ 	.byte	0x04, 0x12
        /*019a*/ 	.short	(.L_69 - .L_68)
	.align		4
.L_68:
        /*019c*/ 	.word	index@(_ZN17fastertransformer14gelu_bias_loopIfEEvPT_PKS1_ii)
        /*01a0*/ 	.word	0x00000000


	//----- nvinfo : EIATTR_MIN_STACK_SIZE
	.align		4
.L_69:
        /*01a4*/ 	.byte	0x04, 0x12
        /*01a6*/ 	.short	(.L_71 - .L_70)
	.align		4
.L_70:
        /*01a8*/ 	.word	index@(_ZN17fastertransformer17addBias_layerNormI6__halfEEvPT_PKS2_S5_S5_S5_iif)
        /*01ac*/ 	.word	0x00000000


	//----- nvinfo : EIATTR_MIN_STACK_SIZE
	.align		4
.L_71:
        /*01b0*/ 	.byte	0x04, 0x12
        /*01b2*/ 	.short	(.L_73 - .L_72)
	.align		4
.L_72:
        /*01b4*/ 	.word	index@(_ZN17fastertransformer15transpose102_v2I6__halfEEvPT_PKS2_iiii)
        /*01b8*/ 	.word	0x00000000


	//----- nvinfo : EIATTR_MIN_STACK_SIZE
	.align		4
.L_73:
        /*01bc*/ 	.byte	0x04, 0x12
        /*01be*/ 	.short	(.L_75 - .L_74)
	.align		4
.L_74:
        /*01c0*/ 	.word	index@(_ZN17fastertransformer27calAttnScore_valueBuf_largeI6__halfEEvPT_PKS2_S5_S5_S5_iiifS3_S5_iiii)
        /*01c4*/ 	.word	0x00000000


	//----- nvinfo : EIATTR_MIN_STACK_SIZE
	.align		4
.L_75:
        /*01c8*/ 	.byte	0x04, 0x12
        /*01ca*/ 	.short	(.L_77 - .L_76)
	.align		4
.L_76:
        /*01cc*/ 	.word	index@(_ZN17fastertransformer27calAttnScore_valueBuf_smallI6__halfEEvPT_PKS2_S5_S5_S5_iiiifS3_S5_iiii)
        /*01d0*/ 	.word	0x00000000


	//----- nvinfo : EIATTR_MIN_STACK_SIZE
	.align		4
.L_77:
        /*01d4*/ 	.byte	0x04, 0x12
        /*01d6*/ 	.short	(.L_79 - .L_78)
	.align		4
.L_78:
        /*01d8*/ 	.word	index@(_ZN17fastertransformer10relShiftBdI6__halfEEvPT_PKS2_iii)
        /*01dc*/ 	.word	0x00000000


	//----- nvinfo : EIATTR_MIN_STACK_SIZE
	.align		4
.L_79:
        /*01e0*/ 	.byte	0x04, 0x12
        /*01e2*/ 	.short	(.L_81 - .L_80)
	.align		4
.L_80:
        /*01e4*/ 	.word	index@(_ZN17fastertransformer12transpose201I6__halfEEvPT_PKS2_iiiii)
        /*01e8*/ 	.word	0x00000000


	//----- nvinfo : EIATTR_MIN_STACK_SIZE
	.align		4
.L_81:
        /*01ec*/ 	.byte	0x04, 0x12
        /*01ee*/ 	.short	(.L_83 - .L_82)
	.align		4
.L_82:
        /*01f0*/ 	.word	index@(_ZN17fastertransformer12transpose201IfEEvPT_PKS1_iiiii)
        /*01f4*/ 	.word	0x00000000


	//----- nvinfo : EIATTR_MIN_STACK_SIZE
	.align		4
.L_83:
        /*01f8*/ 	.byte	0x04, 0x12
        /*01fa*/ 	.short	(.L_85 - .L_84)
	.align		4
.L_84:
        /*01fc*/ 	.word	index@(_ZN17fastertransformer12transpose102I6__halfEEvPT_PKS2_iiii)
        /*0200*/ 	.word	0x00000000


	//----- nvinfo : EIATTR_MIN_STACK_SIZE
	.align		4
.L_85:
        /*0204*/ 	.byte	0x04, 0x12
        /*0206*/ 	.short	(.L_87 - .L_86)
	.align		4
.L_86:
        /*0208*/ 	.word	index@(_ZN17fastertransformer15prepareMatrixesI6__halfEEvPT_S3_S3_S3_S3_S3_PKS2_S5_S5_S5_S5_S5_S5_iiii)
        /*020c*/ 	.word	0x00000000


	//----- nvinfo : EIATTR_MIN_STACK_SIZE
	.align		4
.L_87:
        /*0210*/ 	.byte	0x04, 0x12
        /*0212*/ 	.short	(.L_89 - .L_88)
	.align		4
.L_88:
        /*0214*/ 	.word	index@(_ZN17fastertransformer21calAttnScore_valueBufIfEEvPT_PKS1_S4_S4_S4_iiifS2_S4_iiii)
        /*0218*/ 	.word	0x00000000


	//----- nvinfo : EIATTR_MIN_STACK_SIZE
	.align		4
.L_89:
        /*021c*/ 	.byte	0x04, 0x12
        /*021e*/ 	.short	(.L_91 - .L_90)
	.align		4
.L_90:
        /*0220*/ 	.word	index@(_ZN17fastertransformer14gelu_bias_loopI6__halfEEvPT_PKS2_ii)
        /*0224*/ 	.word	0x00000000


	//----- nvinfo : EIATTR_MIN_STACK_SIZE
	.align		4
.L_91:
        /*0228*/ 	.byte	0x04, 0x12
        /*022a*/ 	.short	(.L_93 - .L_92)
	.align		4
.L_92:
        /*022c*/ 	.word	index@(_ZN17fastertransformer17addBias_layerNormIfEEvPT_PKS1_S4_S4_S4_iif)
        /*0230*/ 	.word	0x00000000


	//----- nvinfo : EIATTR_MIN_STACK_SIZE
	.align		4
.L_93:
        /*0234*/ 	.byte	0x04, 0x12
        /*0236*/ 	.short	(.L_95 - .L_94)
	.align		4
.L_94:
        /*0238*/ 	.word	index@(_ZN17fastertransformer15transpose102_v2IfEEvPT_PKS1_iiii)
        /*023c*/ 	.word	0x00000000


	//----- nvinfo : EIATTR_MIN_STACK_SIZE
	.align		4
.L_95:
        /*0240*/ 	.byte	0x04, 0x12
        /*0242*/ 	.short	(.L_97 - .L_96)
	.align		4
.L_96:
        /*0244*/ 	.word	index@(_ZN17fastertransformer10relShiftBdIfEEvPT_PKS1_iii)
        /*0248*/ 	.word	0x00000000


	//----- nvinfo : EIATTR_MIN_STACK_SIZE
	.align		4
.L_97:
        /*024c*/ 	.byte	0x04, 0x12
        /*024e*/ 	.short	(.L_99 - .L_98)
	.align		4
.L_98:
        /*0250*/ 	.word	index@(_ZN17fastertransformer12transpose102IfEEvPT_PKS1_iiii)
        /*0254*/ 	.word	0x00000000


	//----- nvinfo : EIATTR_MIN_STACK_SIZE
	.align		4
.L_99:
        /*0258*/ 	.byte	0x04, 0x12
        /*025a*/ 	.short	(.L_101 - .L_100)
	.align		4
.L_100:
        /*025c*/ 	.word	index@(_ZN17fastertransformer15prepareMatrixesIfEEvPT_S2_S2_S2_S2_S2_PKS1_S4_S4_S4_S4_S4_S4_iiii)
        /*0260*/ 	.word	0x00000000
.L_101:


//--------------------- .nv.compat                --------------------------
	.section	.nv.compat,"",@"SHT_CUDA_COMPAT_INFO"
	.align	4
        /*0000*/ 	.byte	0x02, 0x09, 0x01, 0x00, 0x02, 0x02, 0x01, 0x00, 0x02, 0x05, 0x05, 0x00, 0x03, 0x07, 0x01, 0x01
        /*0010*/ 	.byte	0x02, 0x03, 0x00, 0x00, 0x02, 0x06, 0x01, 0x00, 0x04, 0x0b, 0x08, 0x00, 0x01, 0x00, 0x00, 0x00
        /*0020*/ 	.byte	0x00, 0x00, 0x00, 0x00


//--------------------- .nv.info._ZN17fastertransformer14gelu_bias_loopIfEEvPT_PKS1_ii --------------------------
	.section	.nv.info._ZN17fastertransformer14gelu_bias_loopIfEEvPT_PKS1_ii,"",@"SHT_CUDA_INFO"
	.sectionflags	@""
	.align	4


	//----- nvinfo : EIATTR_CUDA_API_VERSION
	.align		4
        /*0000*/ 	.byte	0x04, 0x37
        /*0002*/ 	.short	(.L_103 - .L_102)
.L_102:
        /*0004*/ 	.word	0x00000082


	//----- nvinfo : EIATTR_KPARAM_INFO
	.align		4
.L_103:
        /*0008*/ 	.byte	0x04, 0x17
        /*000a*/ 	.short	(.L_105 - .L_104)
.L_104:
        /*000c*/ 	.word	0x00000000
        /*0010*/ 	.short	0x0003
        /*0012*/ 	.short	0x0014
        /*0014*/ 	.byte	0x00, 0xf0, 0x11, 0x00


	//----- nvinfo : EIATTR_KPARAM_INFO
	.align		4
.L_105:
        /*0018*/ 	.byte	0x04, 0x17
        /*001a*/ 	.short	(.L_107 - .L_106)
.L_106:
        /*001c*/ 	.word	0x00000000
        /*0020*/ 	.short	0x0002
        /*0022*/ 	.short	0x0010
        /*0024*/ 	.byte	0x00, 0xf0, 0x11, 0x00


	//----- nvinfo : EIATTR_KPARAM_INFO
	.align		4
.L_107:
        /*0028*/ 	.byte	0x04, 0x17
        /*002a*/ 	.short	(.L_109 - .L_108)
.L_108:
        /*002c*/ 	.word	0x00000000
        /*0030*/ 	.short	0x0001
        /*0032*/ 	.short	0x0008
        /*0034*/ 	.byte	0x00, 0xf5, 0x21, 0x00


	//----- nvinfo : EIATTR_KPARAM_INFO
	.align		4
.L_109:
        /*0038*/ 	.byte	0x04, 0x17
        /*003a*/ 	.short	(.L_111 - .L_110)
.L_110:
        /*003c*/ 	.word	0x00000000
        /*0040*/ 	.short	0x0000
        /*0042*/ 	.short	0x0000
        /*0044*/ 	.byte	0x00, 0xf5, 0x21, 0x00


	//----- nvinfo : EIATTR_SPARSE_MMA_MASK
	.align		4
.L_111:
        /*0048*/ 	.byte	0x03, 0x50
        /*004a*/ 	.short	0x0000


	//----- nvinfo : EIATTR_MAXREG_COUNT
	.align		4
        /*004c*/ 	.byte	0x03, 0x1b
        /*004e*/ 	.short	0x00ff


	//----- nvinfo : EIATTR_MERCURY_ISA_VERSION
	.align		4
        /*0050*/ 	.byte	0x03, 0x5f
        /*0052*/ 	.short	0x0101


	//----- nvinfo : EIATTR_VRC_CTA_INIT_COUNT
	.align		4
        /*0054*/ 	.byte	0x02, 0x4a
	.zero		1
	.zero		1


	//----- nvinfo : EIATTR_EXIT_INSTR_OFFSETS
	.align		4
        /*0058*/ 	.byte	0x04, 0x1c
        /*005a*/ 	.short	(.L_113 - .L_112)


	//   ....[0]....
.L_112:
        /*005c*/ 	.word	0x00000040


	//   ....[1]....
        /*0060*/ 	.word	0x00000080


	//   ....[2]....
        /*0064*/ 	.word	0x00000210


	//----- nvinfo : EIATTR_CRS_STACK_SIZE
	.align		4
.L_113:
        /*0068*/ 	.byte	0x04, 0x1e
        /*006a*/ 	.short	(.L_115 - .L_114)
.L_114:
        /*006c*/ 	.word	0x00000000


	//----- nvinfo : EIATTR_CBANK_PARAM_SIZE
	.align		4
.L_115:
        /*0070*/ 	.byte	0x03, 0x19
        /*0072*/ 	.short	0x0018


	//----- nvinfo : EIATTR_PARAM_CBANK
	.align		4
        /*0074*/ 	.byte	0x04, 0x0a
        /*0076*/ 	.short	(.L_117 - .L_116)
	.align		4
.L_116:
        /*0078*/ 	.word	index@(.nv.constant0._ZN17fastertransformer14gelu_bias_loopIfEEvPT_PKS1_ii)
        /*007c*/ 	.short	0x0380
        /*007e*/ 	.short	0x0018


	//----- nvinfo : EIATTR_SW_WAR
	.align		4
.L_117:
        /*0080*/ 	.byte	0x04, 0x36
        /*0082*/ 	.short	(.L_119 - .L_118)
.L_118:
        /*0084*/ 	.word	0x00000008
.L_119:


//--------------------- .nv.info._ZN17fastertransformer17addBias_layerNormI6__halfEEvPT_PKS2_S5_S5_S5_iif --------------------------
	.section	.nv.info._ZN17fastertransformer17addBias_layerNormI6__halfEEvPT_PKS2_S5_S5_S5_iif,"",@"SHT_CUDA_INFO"
	.sectionflags	@""
	.align	4


	//----- nvinfo : EIATTR_CUDA_API_VERSION
	.align		4
        /*0000*/ 	.byte	0x04, 0x37
        /*0002*/ 	.short	(.L_121 - .L_120)
.L_120:
        /*0004*/ 	.word	0x00000082


	//----- nvinfo : EIATTR_KPARAM_INFO
	.align		4
.L_121:
        /*0008*/ 	.byte	0x04, 0x17
        /*000a*/ 	.short	(.L_123 - .L_122)
.L_122:
        /*000c*/ 	.word	0x00000000
        /*0010*/ 	.short	0x0007
        /*0012*/ 	.short	0x0030
        /*0014*/ 	.byte	0x00, 0xf0, 0x11, 0x00


	//----- nvinfo : EIATTR_KPARAM_INFO
	.align		4
.L_123:
        /*0018*/ 	.byte	0x04, 0x17
        /*001a*/ 	.short	(.L_125 - .L_124)
.L_124:
        /*001c*/ 	.word	0x00000000
        /*0020*/ 	.short	0x0006
        /*0022*/ 	.short	0x002c
        /*0024*/ 	.byte	0x00, 0xf0, 0x11, 0x00


	//----- nvinfo : EIATTR_KPARAM_INFO
	.align		4
.L_125:
        /*0028*/ 	.byte	0x04, 0x17
        /*002a*/ 	.short	(.L_127 - .L_126)
.L_126:
        /*002c*/ 	.word	0x00000000
        /*0030*/ 	.short	0x0005
        /*0032*/ 	.short	0x0028
        /*0034*/ 	.byte	0x00, 0xf0, 0x11, 0x00


	//----- nvinfo : EIATTR_KPARAM_INFO
	.align		4
.L_127:
        /*0038*/ 	.byte	0x04, 0x17
        /*003a*/ 	.short	(.L_129 - .L_128)
.L_128:
        /*003c*/ 	.word	0x00000000
        /*0040*/ 	.short	0x0004
        /*0042*/ 	.short	0x0020
        /*0044*/ 	.byte	0x00, 0xf5, 0x21, 0x00


	//----- nvinfo : EIATTR_KPARAM_INFO
	.align		4
.L_129:
        /*0048*/ 	.byte	0x04, 0x17
        /*004a*/ 	.short	(.L_131 - .L_130)
.L_130:
        /*004c*/ 	.word	0x00000000
        /*0050*/ 	.short	0x0003
        /*0052*/ 	.short	0x0018
        /*0054*/ 	.byte	0x00, 0xf5, 0x21, 0x00


	//----- nvinfo : EIATTR_KPARAM_INFO
	.align		4
.L_131:
        /*0058*/ 	.byte	0x04, 0x17
        /*005a*/ 	.short	(.L_133 - .L_132)
.L_132:
        /*005c*/ 	.word	0x00000000
        /*0060*/ 	.short	0x0002
        /*0062*/ 	.short	0x0010
        /*0064*/ 	.byte	0x00, 0xf5, 0x21, 0x00


	//----- nvinfo : EIATTR_KPARAM_INFO
	.align		4
.L_133:
        /*0068*/ 	.byte	0x04, 0x17
        /*006a*/ 	.short	(.L_135 - .L_134)
.L_134:
        /*006c*/ 	.word	0x00000000
        /*0070*/ 	.short	0x0001
        /*0072*/ 	.short	0x0008
        /*0074*/ 	.byte	0x00, 0xf5, 0x21, 0x00


	//----- nvinfo : EIATTR_KPARAM_INFO
	.align		4
.L_135:
        /*0078*/ 	.byte	0x04, 0x17
        /*007a*/ 	.short	(.L_137 - .L_136)
.L_136:
        /*007c*/ 	.word	0x00000000
        /*0080*/ 	.short	0x0000
        /*0082*/ 	.short	0x0000
        /*0084*/ 	.byte	0x00, 0xf5, 0x21, 0x00


	//----- nvinfo : EIATTR_SPARSE_MMA_MASK
	.align		4
.L_137:
        /*0088*/ 	.byte	0x03, 0x50
        /*008a*/ 	.short	0x0000


	//----- nvinfo : EIATTR_MAXREG_COUNT
	.align		4
        /*008c*/ 	.byte	0x03, 0x1b
        /*008e*/ 	.short	0x00ff


	//----- nvinfo : EIATTR_NUM_BARRIERS
	.align		4
        /*0090*/ 	.byte	0x02, 0x4c
        /*0092*/ 	.byte	0x01
	.zero		1


	//----- nvinfo : EIATTR_MERCURY_ISA_VERSION
	.align		4
        /*0094*/ 	.byte	0x03, 0x5f
        /*0096*/ 	.short	0x0101


	//----- nvinfo : EIATTR_COOP_GROUP_MASK_REGIDS
	.align		4
        /*0098*/ 	.byte	0x04, 0x29
        /*009a*/ 	.short	(.L_139 - .L_138)


	//   ....[0]....
.L_138:
        /*009c*/ 	.word	0xffffffff


	//   ....[1]....
        /*00a0*/ 	.word	0xffffffff


	//   ....[2]....
        /*00a4*/ 	.word	0xffffffff


	//   ....[3]....
        /*00a8*/ 	.word	0xffffffff


	//   ....[4]....
        /*00ac*/ 	.word	0xffffffff


	//   ....[5]....
        /*00b0*/ 	.word	0xffffffff


	//   ....[6]....
        /*00b4*/ 	.word	0xffffffff


	//   ....[7]....
        /*00b8*/ 	.word	0xffffffff


	//   ....[8]....
        /*00bc*/ 	.word	0xffffffff


	//   ....[9]....
        /*00c0*/ 	.word	0xffffffff


	//   ....[10]....
        /*00c4*/ 	.word	0xffffffff


	//   ....[11]....
        /*00c8*/ 	.word	0xffffffff


	//   ....[12]....
        /*00cc*/ 	.word	0xffffffff


	//   ....[13]....
        /*00d0*/ 	.word	0xffffffff


	//   ....[14]....
        /*00d4*/ 	.word	0xffffffff


	//   ....[15]....
        /*00d8*/ 	.word	0xffffffff


	//   ....[16]....
        /*00dc*/ 	.word	0xffffffff


	//   ....[17]....
        /*00e0*/ 	.word	0xffffffff


	//   ....[18]....
        /*00e4*/ 	.word	0xffffffff


	//   ....[19]....
        /*00e8*/ 	.word	0xffffffff


	//----- nvinfo : EIATTR_COOP_GROUP_INSTR_OFFSETS
	.align		4
.L_139:
        /*00ec*/ 	.byte	0x04, 0x28
        /*00ee*/ 	.short	(.L_141 - .L_140)


	//   ....[0]....
.L_140:
        /*00f0*/ 	.word	0x000001f0


	//   ....[1]....
        /*00f4*/ 	.word	0x00000210


	//   ....[2]....
        /*00f8*/ 	.word	0x00000230


	//   ....[3]....
        /*00fc*/ 	.word	0x00000250


	//   ....[4]....
        /*0100*/ 	.word	0x00000280


	//   ....[5]....
        /*0104*/ 	.word	0x00000300


	//   ....[6]....
        /*0108*/ 	.word	0x00000320


	//   ....[7]....
        /*010c*/ 	.word	0x00000340


	//   ....[8]....
        /*0110*/ 	.word	0x00000360


	//   ....[9]....
        /*0114*/ 	.word	0x00000390


	//   ....[10]....
        /*0118*/ 	.word	0x00000470


	//   ....[11]....
        /*011c*/ 	.word	0x00000490


	//   ....[12]....
        /*0120*/ 	.word	0x000004c0


	//   ....[13]....
        /*0124*/ 	.word	0x000004e0


	//   ....[14]....
        /*0128*/ 	.word	0x00000510


	//   ....[15]....
        /*012c*/ 	.word	0x000005c0


	//   ....[16]....
        /*0130*/ 	.word	0x000005e0


	//   ....[17]....
        /*0134*/ 	.word	0x00000600


	//   ....[18]....
        /*0138*/ 	.word	0x00000620


	//   ....[19]....
        /*013c*/ 	.word	0x00000670


	//----- nvinfo : EIATTR_VRC_CTA_INIT_COUNT
	.align		4
.L_141:
        /*0140*/ 	.byte	0x02, 0x4a
	.zero		1
	.zero		1


	//----- nvinfo : EIATTR_EXIT_INSTR_OFFSETS
	.align		4
        /*0144*/ 	.byte	0x04, 0x1c
        /*0146*/ 	.short	(.L_143 - .L_142)


	//   ....[0]....
.L_142:
        /*0148*/ 	.word	0x000007c0


	//----- nvinfo : EIATTR_CBANK_PARAM_SIZE
	.align		4
.L_143:
        /*014c*/ 	.byte	0x03, 0x19
        /*014e*/ 	.short	0x0034


	//----- nvinfo : EIATTR_PARAM_CBANK
	.align		4
        /*0150*/ 	.byte	0x04, 0x0a
        /*0152*/ 	.short	(.L_145 - .L_144)
	.align		4
.L_144:
        /*0154*/ 	.word	index@(.nv.constant0._ZN17fastertransformer17addBias_layerNormI6__halfEEvPT_PKS2_S5_S5_S5_iif)
        /*0158*/ 	.short	0x0380
        /*015a*/ 	.short	0x0034


	//----- nvinfo : EIATTR_SW_WAR
	.align		4
.L_145:
        /*015c*/ 	.byte	0x04, 0x36
        /*015e*/ 	.short	(.L_147 - .L_146)
.L_146:
        /*0160*/ 	.word	0x00000008
.L_147:


//--------------------- .nv.info._ZN17fastertransformer15transpose102_v2I6__halfEEvPT_PKS2_iiii --------------------------
	.section	.nv.info._ZN17fastertransformer15transpose102_v2I6__halfEEvPT_PKS2_iiii,"",@"SHT_CUDA_INFO"
	.sectionflags	@""
	.align	4


	//----- nvinfo : EIATTR_CUDA_API_VERSION
	.align		4
        /*0000*/ 	.byte	0x04, 0x37
        /*0002*/ 	.short	(.L_149 - .L_148)
.L_148:
        /*0004*/ 	.word	0x00000082


	//----- nvinfo : EIATTR_KPARAM_INFO
	.align		4
.L_149:
        /*0008*/ 	.byte	0x04, 0x17
        /*000a*/ 	.short	(.L_151 - .L_150)
.L_150:
        /*000c*/ 	.word	0x00000000
        /*0010*/ 	.short	0x0005
        /*0012*/ 	.short	0x001c
        /*0014*/ 	.byte	0x00, 0xf0, 0x11, 0x00


	//----- nvinfo : EIATTR_KPARAM_INFO
	.align		4
.L_151:
        /*0018*/ 	.byte	0x04, 0x17
        /*001a*/ 	.short	(.L_153 - .L_152)
.L_152:
        /*001c*/ 	.word	0x00000000
        /*0020*/ 	.short	0x0004
        /*0022*/ 	.short	0x0018
        /*0024*/ 	.byte	0x00, 0xf0, 0x11, 0x00


	//----- nvinfo : EIATTR_KPARAM_INFO
	.align		4
.L_153:
        /*0028*/ 	.byte	0x04, 0x17
        /*002a*/ 	.short	(.L_155 - .L_154)
.L_154:
        /*002c*/ 	.word	0x00000000
        /*0030*/ 	.short	0x0003
        /*0032*/ 	.short	0x0014
        /*0034*/ 	.byte	0x00, 0xf0, 0x11, 0x00


	//----- nvinfo : EIATTR_KPARAM_INFO
	.align		4
.L_155:
        /*0038*/ 	.byte	0x04, 0x17
        /*003a*/ 	.short	(.L_157 - .L_156)
.L_156:
        /*003c*/ 	.word	0x00000000
        /*0040*/ 	.short	0x0002
        /*0042*/ 	.short	0x0010
        /*0044*/ 	.byte	0x00, 0xf0, 0x11, 0x00


	//----- nvinfo : EIATTR_KPARAM_INFO
	.align		4
.L_157:
        /*0048*/ 	.byte	0x04, 0x17
        /*004a*/ 	.short	(.L_159 - .L_158)
.L_158:
        /*004c*/ 	.word	0x00000000
        /*0050*/ 	.short	0x0001
        /*0052*/ 	.short	0x0008
        /*0054*/ 	.byte	0x00, 0xf5, 0x21, 0x00


	//----- nvinfo : EIATTR_KPARAM_INFO
	.align		4
.L_159:
        /*0058*/ 	.byte	0x04, 0x17
        /*005a*/ 	.short	(.L_161 - .L_160)
.L_160:
        /*005c*/ 	.word	0x00000000
        /*0060*/ 	.short	0x0000
        /*0062*/ 	.short	0x0000
        /*0064*/ 	.byte	0x00, 0xf5, 0x21, 0x00


	//----- nvinfo : EIATTR_SPARSE_MMA_MASK
	.align		4
.L_161:
        /*0068*/ 	.byte	0x03, 0x50
        /*006a*/ 	.short	0x0000


	//----- nvinfo : EIATTR_MAXREG_COUNT
	.align		4
        /*006c*/ 	.byte	0x03, 0x1b
        /*006e*/ 	.short	0x00ff


	//----- nvinfo : EIATTR_MERCURY_ISA_VERSION
	.align		4
        /*0070*/ 	.byte	0x03, 0x5f
        /*0072*/ 	.short	0x0101


	//----- nvinfo : EIATTR_VRC_CTA_INIT_COUNT
	.align		4
        /*0074*/ 	.byte	0x02, 0x4a
	.zero		1
	.zero		1


	//----- nvinfo : EIATTR_EXIT_INSTR_OFFSETS
	.align		4
        /*0078*/ 	.byte	0x04, 0x1c
        /*007a*/ 	.short	(.L_163 - .L_162)


	//   ....[0]....
.L_162:
        /*007c*/ 	.word	0x00000170


	//   ....[1]....
        /*0080*/ 	.word	0x000002f0


	//----- nvinfo : EIATTR_CBANK_PARAM_SIZE
	.align		4
.L_163:
        /*0084*/ 	.byte	0x03, 0x19
        /*0086*/ 	.short	0x0020


	//----- nvinfo : EIATTR_PARAM_CBANK
	.align		4
        /*0088*/ 	.byte	0x04, 0x0a
        /*008a*/ 	.short	(.L_165 - .L_164)
	.align		4
.L_164:
        /*008c*/ 	.word	index@(.nv.constant0._ZN17fastertransformer15transpose102_v2I6__halfEEvPT_PKS2_iiii)
        /*0090*/ 	.short	0x0380
        /*0092*/ 	.short	0x0020


	//----- nvinfo : EIATTR_SW_WAR
	.align		4
.L_165:
        /*0094*/ 	.byte	0x04, 0x36
        /*0096*/ 	.short	(.L_167 - .L_166)
.L_166:
        /*0098*/ 	.word	0x00000008
.L_167:


//--------------------- .nv.info._ZN17fastertransformer27calAttnScore_valueBuf_largeI6__halfEEvPT_PKS2_S5_S5_S5_iiifS3_S5_iiii --------------------------
	.section	.nv.info._ZN17fastertransformer27calAttnScore_valueBuf_largeI6__halfEEvPT_PKS2_S5_S5_S5_iiifS3_S5_iiii,"",@"SHT_CUDA_INFO"
	.sectionflags	@""
	.align	4


	//----- nvinfo : EIATTR_CUDA_API_VERSION
	.align		4
        /*0000*/ 	.byte	0x04, 0x37
        /*0002*/ 	.short	(.L_169 - .L_168)
.L_168:
        /*0004*/ 	.word	0x00000082


	//----- nvinfo : EIATTR_KPARAM_INFO
	.align		4
.L_169:
        /*0008*/ 	.byte	0x04, 0x17
        /*000a*/ 	.short	(.L_171 - .L_170)
.L_170:
        /*000c*/ 	.word	0x00000000
        /*0010*/ 	.short	0x000e
        /*0012*/ 	.short	0x0054
        /*0014*/ 	.byte	0x00, 0xf0, 0x11, 0x00


	//----- nvinfo : EIATTR_KPARAM_INFO
	.align		4
.L_171:
        /*0018*/ 	.byte	0x04, 0x17
        /*001a*/ 	.short	(.L_173 - .L_172)
.L_172:
        /*001c*/ 	.word	0x00000000
        /*0020*/ 	.short	0x000d
        /*0022*/ 	.short	0x0050
        /*0024*/ 	.byte	0x00, 0xf0, 0x11, 0x00


	//----- nvinfo : EIATTR_KPARAM_INFO
	.align		4
.L_173:
        /*0028*/ 	.byte	0x04, 0x17
        /*002a*/ 	.short	(.L_175 - .L_174)
.L_174:
        /*002c*/ 	.word	0x00000000
        /*0030*/ 	.short	0x000c
        /*0032*/ 	.short	0x004c
        /*0034*/ 	.byte	0x00, 0xf0, 0x11, 0x00


	//----- nvinfo : EIATTR_KPARAM_INFO
	.align		4
.L_175:
        /*0038*/ 	.byte	0x04, 0x17
        /*003a*/ 	.short	(.L_177 - .L_176)
.L_176:
        /*003c*/ 	.word	0x00000000
        /*0040*/ 	.short	0x000b
        /*0042*/ 	.short	0x0048
        /*0044*/ 	.byte	0x00, 0xf0, 0x11, 0x00


	//----- nvinfo : EIATTR_KPARAM_INFO
	.align		4
.L_177:
        /*0048*/ 	.byte	0x04, 0x17
        /*004a*/ 	.short	(.L_179 - .L_178)
.L_178:
        /*004c*/ 	.word	0x00000000
        /*0050*/ 	.short	0x000a
        /*0052*/ 	.short	0x0040
        /*0054*/ 	.byte	0x00, 0xf5, 0x21, 0x00


	//----- nvinfo : EIATTR_KPARAM_INFO
	.align		4
.L_179:
        /*0058*/ 	.byte	0x04, 0x17
        /*005a*/ 	.short	(.L_181 - .L_180)
.L_180:
        /*005c*/ 	.word	0x00000000
        /*0060*/ 	.short	0x0009
        /*0062*/ 	.short	0x0038
        /*0064*/ 	.byte	0x00, 0xf5, 0x21, 0x00


	//----- nvinfo : EIATTR_KPARAM_INFO
	.align		4
.L_181:
        /*0068*/ 	.byte	0x04, 0x17
        /*006a*/ 	.short	(.L_183 - .L_182)
.L_182:
        /*006c*/ 	.word	0x00000000
        /*0070*/ 	.short	0x0008
        /*0072*/ 	.short	0x0034
        /*0074*/ 	.byte	0x00, 0xf0, 0x11, 0x00


	//----- nvinfo : EIATTR_KPARAM_INFO
	.align		4
.L_183:
        /*0078*/ 	.byte	0x04, 0x17
        /*007a*/ 	.short	(.L_185 - .L_184)
.L_184:
        /*007c*/ 	.word	0x00000000
        /*0080*/ 	.short	0x0007
        /*0082*/ 	.short	0x0030
        /*0084*/ 	.byte	0x00, 0xf0, 0x11, 0x00


	//----- nvinfo : EIATTR_KPARAM_INFO
	.align		4
.L_185:
        /*0088*/ 	.byte	0x04, 0x17
        /*008a*/ 	.short	(.L_187 - .L_186)
.L_186:
        /*008c*/ 	.word	0x00000000
        /*0090*/ 	.short	0x0006
        /*0092*/ 	.short	0x002c
        /*0094*/ 	.byte	0x00, 0xf0, 0x11, 0x00


	//----- nvinfo : EIATTR_KPARAM_INFO
	.align		4
.L_187:
        /*0098*/ 	.byte	0x04, 0x17
        /*009a*/ 	.short	(.L_189 - .L_188)
.L_188:
        /*009c*/ 	.word	0x00000000
        /*00a0*/ 	.short	0x0005
        /*00a2*/ 	.short	0x0028
        /*00a4*/ 	.byte	0x00, 0xf0, 0x11, 0x00


	//----- nvinfo : EIATTR_KPARAM_INFO
	.align		4
.L_189:
        /*00a8*/ 	.byte	0x04, 0x17
        /*00aa*/ 	.short	(.L_191 - .L_190)
.L_190:
        /*00ac*/ 	.word	0x00000000
        /*00b0*/ 	.short	0x0004
        /*00b2*/ 	.short	0x0020
        /*00b4*/ 	.byte	0x00, 0xf5, 0x21, 0x00


	//----- nvinfo : EIATTR_KPARAM_INFO
	.align		4
.L_191:
        /*00b8*/ 	.byte	0x04, 0x17
        /*00ba*/ 	.short	(.L_193 - .L_192)
.L_192:
        /*00bc*/ 	.word	0x00000000
        /*00c0*/ 	.short	0x0003
        /*00c2*/ 	.short	0x0018
        /*00c4*/ 	.byte	0x00, 0xf5, 0x21, 0x00


	//----- nvinfo : EIATTR_KPARAM_INFO
	.align		4
.L_193:
        /*00c8*/ 	.byte	0x04, 0x17
        /*00ca*/ 	.short	(.L_195 - .L_194)
.L_194:
        /*00cc*/ 	.word	0x00000000
        /*00d0*/ 	.short	0x0002
        /*00d2*/ 	.short	0x0010
        /*00d4*/ 	.byte	0x00, 0xf5, 0x21, 0x00


	//----- nvinfo : EIATTR_KPARAM_INFO
	.align		4
.L_195:
        /*00d8*/ 	.byte	0x04, 0x17
        /*00da*/ 	.short	(.L_197 - .L_196)
.L_196:
        /*00dc*/ 	.word	0x00000000
        /*00e0*/ 	.short	0x0001
        /*00e2*/ 	.short	0x0008
        /*00e4*/ 	.byte	0x00, 0xf5, 0x21, 0x00


	//----- nvinfo : EIATTR_KPARAM_INFO
	.align		4
.L_197:
        /*00e8*/ 	.byte	0x04, 0x17
        /*00ea*/ 	.short	(.L_199 - .L_198)
.L_198:
        /*00ec*/ 	.word	0x00000000
        /*00f0*/ 	.short	0x0000
        /*00f2*/ 	.short	0x0000
        /*00f4*/ 	.byte	0x00, 0xf5, 0x21, 0x00


	//----- nvinfo : EIATTR_SPARSE_MMA_MASK
	.align		4
.L_199:
        /*00f8*/ 	.byte	0x03, 0x50
        /*00fa*/ 	.short	0x0000


	//----- nvinfo : EIATTR_MAXREG_COUNT
	.align		4
        /*00fc*/ 	.byte	0x03, 0x1b
        /*00fe*/ 	.short	0x00ff


	//----- nvinfo : EIATTR_NUM_BARRIERS
	.align		4
        /*0100*/ 	.byte	0x02, 0x4c
        /*0102*/ 	.byte	0x01
	.zero		1


	//----- nvinfo : EIATTR_MERCURY_ISA_VERSION
	.align		4
        /*0104*/ 	.byte	0x03, 0x5f
        /*0106*/ 	.short	0x0101


	//----- nvinfo : EIATTR_COOP_GROUP_MASK_REGIDS
	.align		4
        /*0108*/ 	.byte	0x04, 0x29
        /*010a*/ 	.short	(.L_201 - .L_200)


	//   ....[0]....
.L_200:
        /*010c*/ 	.word	0xffffffff


	//   ....[1]....
        /*0110*/ 	.word	0xffffffff


	//   ....[2]....
        /*0114*/ 	.word	0xffffffff


	//   ....[3]....
        /*0118*/ 	.word	0xffffffff


	//   ....[4]....
        /*011c*/ 	.word	0xffffffff


	//   ....[5]....
        /*0120*/ 	.word	0xffffffff


	//   ....[6]....
        /*0124*/ 	.word	0xffffffff


	//   ....[7]....
        /*0128*/ 	.word	0xffffffff


	//   ....[8]....
        /*012c*/ 	.word	0xffffffff


	//   ....[9]....
        /*0130*/ 	.word	0xffffffff


	//   ....[10]....
        /*0134*/ 	.word	0xffffffff


	//   ....[11]....
        /*0138*/ 	.word	0xffffffff


	//   ....[12]....
        /*013c*/ 	.word	0xffffffff


	//   ....[13]....
        /*0140*/ 	.word	0xffffffff


	//   ....[14]....
        /*0144*/ 	.word	0xffffffff


	//   ....[15]....
        /*0148*/ 	.word	0xffffffff


	//   ....[16]....
        /*014c*/ 	.word	0xffffffff


	//   ....[17]....
        /*0150*/ 	.word	0xffffffff


	//   ....[18]....
        /*0154*/ 	.word	0xffffffff


	//   ....[19]....
        /*0158*/ 	.word	0xffffffff


	//   ....[20]....
        /*015c*/ 	.word	0x0500000f


	//   ....[21]....
        /*0160*/ 	.word	0x0500000f


	//   ....[22]....
        /*0164*/ 	.word	0x0500000f


	//   ....[23]....
        /*0168*/ 	.word	0x0500000f


	//   ....[24]....
        /*016c*/ 	.word	0x0500000f


	//   ....[25]....
        /*0170*/ 	.word	0x0500000f


	//   ....[26]....
        /*0174*/ 	.word	0x0500000f


	//   ....[27]....
        /*0178*/ 	.word	0x0500000f


	//   ....[28]....
        /*017c*/ 	.word	0x0500000f


	//   ....[29]....
        /*0180*/ 	.word	0x0500000f


	//----- nvinfo : EIATTR_COOP_GROUP_INSTR_OFFSETS
	.align		4
.L_201:
        /*0184*/ 	.byte	0x04, 0x28
        /*0186*/ 	.short	(.L_203 - .L_202)


	//   ....[0]....
.L_202:
        /*0188*/ 	.word	0x00000490


	//   ....[1]....
        /*018c*/ 	.word	0x000004e0


	//   ....[2]....
        /*0190*/ 	.word	0x00000520


	//   ....[3]....
        /*0194*/ 	.word	0x00000550


	//   ....[4]....
        /*0198*/ 	.word	0x00000570


	//   ....[5]....
        /*019c*/ 	.word	0x00000600


	//   ....[6]....
        /*01a0*/ 	.word	0x00000620


	//   ....[7]....
        /*01a4*/ 	.word	0x00000640


	//   ....[8]....
        /*01a8*/ 	.word	0x00000660


	//   ....[9]....
        /*01ac*/ 	.word	0x00000680


	//   ....[10]....
        /*01b0*/ 	.word	0x000007c0


	//   ....[11]....
        /*01b4*/ 	.word	0x000007e0


	//   ....[12]....
        /*01b8*/ 	.word	0x00000800


	//   ....[13]....
        /*01bc*/ 	.word	0x00000820


	//   ....[14]....
        /*01c0*/ 	.word	0x00000840


	//   ....[15]....
        /*01c4*/ 	.word	0x000008e0


	//   ....[16]....
        /*01c8*/ 	.word	0x00000900


	//   ....[17]....
        /*01cc*/ 	.word	0x00000920


	//   ....[18]....
        /*01d0*/ 	.word	0x00000940


	//   ....[19]....
        /*01d4*/ 	.word	0x00000960


	//   ....[20]....
        /*01d8*/ 	.word	0x00001160


	//   ....[21]....
        /*01dc*/ 	.word	0x000011d0


	//   ....[22]....
        /*01e0*/ 	.word	0x00001240


	//   ....[23]....
        /*01e4*/ 	.word	0x000012b0


	//   ....[24]....
        /*01e8*/ 	.word	0x00001320


	//   ....[25]....
        /*01ec*/ 	.word	0x000013a0


	//   ....[26]....
        /*01f0*/ 	.word	0x00001410


	//   ....[27]....
        /*01f4*/ 	.word	0x00001480


	//   ....[28]....
        /*01f8*/ 	.word	0x000014f0


	//   ....[29]....
        /*01fc*/ 	.word	0x00001560


	//----- nvinfo : EIATTR_VRC_CTA_INIT_COUNT
	.align		4
.L_203:
        /*0200*/ 	.byte	0x02, 0x4a
	.zero		1
	.zero		1


	//----- nvinfo : EIATTR_EXIT_INSTR_OFFSETS
	.align		4
        /*0204*/ 	.byte	0x04, 0x1c
        /*0206*/ 	.short	(.L_205 - .L_204)


	//   ....[0]....
.L_204:
        /*0208*/ 	.word	0x00000a90


	//   ....[1]....
        /*020c*/ 	.word	0x00000e50


	//   ....[2]....
        /*0210*/ 	.word	0x00001100


	//----- nvinfo : EIATTR_CRS_STACK_SIZE
	.align		4
.L_205:
        /*0214*/ 	.byte	0x04, 0x1e
        /*0216*/ 	.short	(.L_207 - .L_206)
.L_206:
        /*0218*/ 	.word	0x00000000


	//----- nvinfo : EIATTR_CBANK_PARAM_SIZE
	.align		4
.L_207:
        /*021c*/ 	.byte	0x03, 0x19
        /*021e*/ 	.short	0x0058


	//----- nvinfo : EIATTR_PARAM_CBANK
	.align		4
        /*0220*/ 	.byte	0x04, 0x0a
        /*0222*/ 	.short	(.L_209 - .L_208)
	.align		4
.L_208:
        /*0224*/ 	.word	index@(.nv.constant0._ZN17fastertransformer27calAttnScore_valueBuf_largeI6__halfEEvPT_PKS2_S5_S5_S5_iiifS3_S5_iiii)
        /*0228*/ 	.short	0x0380
        /*022a*/ 	.short	0x0058


	//----- nvinfo : EIATTR_SW_WAR
	.align		4
.L_209:
        /*022c*/ 	.byte	0x04, 0x36
        /*022e*/ 	.short	(.L_211 - .L_210)
.L_210:
        /*0230*/ 	.word	0x00000008
.L_211:


//--------------------- .nv.info._ZN17fastertransformer27calAttnScore_valueBuf_smallI6__halfEEvPT_PKS2_S5_S5_S5_iiiifS3_S5_iiii --------------------------
	.section	.nv.info._ZN17fastertransformer27calAttnScore_valueBuf_smallI6__halfEEvPT_PKS2_S5_S5_S5_iiiifS3_S5_iiii,"",@"SHT_CUDA_INFO"
	.sectionflags	@""
	.align	4


	//----- nvinfo : EIATTR_CUDA_API_VERSION
	.align		4
        /*0000*/ 	.byte	0x04, 0x37
        /*0002*/ 	.short	(.L_213 - .L_212)
.L_212:
        /*0004*/ 	.word	0x00000082


	//----- nvinfo : EIATTR_KPARAM_INFO
	.align		4
.L_213:
        /*0008*/ 	.byte	0x04, 0x17
        /*000a*/ 	.short	(.L_215 - .L_214)
.L_214:
        /*000c*/ 	.word	0x00000000
        /*0010*/ 	.short	0x000f
        /*0012*/ 	.short	0x005c
        /*0014*/ 	.byte	0x00, 0xf0, 0x11, 0x00


	//----- nvinfo : EIATTR_KPARAM_INFO
	.align		4
.L_215:
        /*0018*/ 	.byte	0x04, 0x17
        /*001a*/ 	.short	(.L_217 - .L_216)
.L_216:
        /*001c*/ 	.word	0x00000000
        /*0020*/ 	.short	0x000e
        /*0022*/ 	.short	0x0058
        /*0024*/ 	.byte	0x00, 0xf0, 0x11, 0x00


	//----- nvinfo : EIATTR_KPARAM_INFO
	.align		4
.L_217:
        /*0028*/ 	.byte	0x04, 0x17
        /*002a*/ 	.short	(.L_219 - .L_218)
.L_218:
        /*002c*/ 	.word	0x00000000
        /*0030*/ 	.short	0x000d
        /*0032*/ 	.short	0x0054
        /*0034*/ 	.byte	0x00, 0xf0, 0x11, 0x00


	//----- nvinfo : EIATTR_KPARAM_INFO
	.align		4
.L_219:
        /*0038*/ 	.byte	0x04, 0x17
        /*003a*/ 	.short	(.L_221 - .L_220)
.L_220:
        /*003c*/ 	.word	0x00000000
        /*0040*/ 	.short	0x000c
        /*0042*/ 	.short	0x0050
        /*0044*/ 	.byte	0x00, 0xf0, 0x11, 0x00


	//----- nvinfo : EIATTR_KPARAM_INFO
	.align		4
.L_221:
        /*0048*/ 	.byte	0x04, 0x17
        /*004a*/ 	.short	(.L_223 - .L_222)
.L_222:
        /*004c*/ 	.word	0x00000000
        /*0050*/ 	.short	0x000b
        /*0052*/ 	.short	0x0048
        /*0054*/ 	.byte	0x00, 0xf5, 0x21, 0x00


	//----- nvinfo : EIATTR_KPARAM_INFO
	.align		4
.L_223:
        /*0058*/ 	.byte	0x04, 0x17
        /*005a*/ 	.short	(.L_225 - .L_224)
.L_224:
        /*005c*/ 	.word	0x00000000
        /*0060*/ 	.short	0x000a
        /*0062*/ 	.short	0x0040
        /*0064*/ 	.byte	0x00, 0xf5, 0x21, 0x00


	//----- nvinfo : EIATTR_KPARAM_INFO
	.align		4
.L_225:
        /*0068*/ 	.byte	0x04, 0x17
        /*006a*/ 	.short	(.L_227 - .L_226)
.L_226:
        /*006c*/ 	.word	0x00000000
        /*0070*/ 	.short	0x0009
        /*0072*/ 	.short	0x0038
        /*0074*/ 	.byte	0x00, 0xf0, 0x11, 0x00


	//----- nvinfo : EIATTR_KPARAM_INFO
	.align		4
.L_227:
        /*0078*/ 	.byte	0x04, 0x17
        /*007a*/ 	.short	(.L_229 - .L_228)
.L_228:
        /*007c*/ 	.word	0x00000000
        /*0080*/ 	.short	0x0008
        /*0082*/ 	.short	0x0034
        /*0084*/ 	.byte	0x00, 0xf0, 0x11, 0x00


	//----- nvinfo : EIATTR_KPARAM_INFO
	.align		4
.L_229:
        /*0088*/ 	.byte	0x04, 0x17
        /*008a*/ 	.short	(.L_231 - .L_230)
.L_230:
        /*008c*/ 	.word	0x00000000
        /*0090*/ 	.short	0x0007
        /*0092*/ 	.short	0x0030
        /*0094*/ 	.byte	0x00, 0xf0, 0x11, 0x00


	//----- nvinfo : EIATTR_KPARAM_INFO
	.align		4
.L_231:
        /*0098*/ 	.byte	0x04, 0x17
        /*009a*/ 	.short	(.L_233 - .L_232)
.L_232:
        /*009c*/ 	.word	0x00000000
        /*00a0*/ 	.short	0x0006
        /*00a2*/ 	.short	0x002c
        /*00a4*/ 	.byte	0x00, 0xf0, 0x11, 0x00


	//----- nvinfo : EIATTR_KPARAM_INFO
	.align		4
.L_233:
        /*00a8*/ 	.byte	0x04, 0x17
        /*00aa*/ 	.short	(.L_235 - .L_234)
.L_234:
        /*00ac*/ 	.word	0x00000000
        /*00b0*/ 	.short	0x0005
        /*00b2*/ 	.short	0x0028
        /*00b4*/ 	.byte	0x00, 0xf0, 0x11, 0x00


	//----- nvinfo : EIATTR_KPARAM_INFO
	.align		4
.L_235:
        /*00b8*/ 	.byte	0x04, 0x17
        /*00ba*/ 	.short	(.L_237 - .L_236)
.L_236:
        /*00bc*/ 	.word	0x00000000
        /*00c0*/ 	.short	0x0004
        /*00c2*/ 	.short	0x0020
        /*00c4*/ 	.byte	0x00, 0xf5, 0x21, 0x00


	//----- nvinfo : EIATTR_KPARAM_INFO
	.align		4
.L_237:
        /*00c8*/ 	.byte	0x04, 0x17
        /*00ca*/ 	.short	(.L_239 - .L_238)
.L_238:
        /*00cc*/ 	.word	0x00000000
        /*00d0*/ 	.short	0x0003
        /*00d2*/ 	.short	0x0018
        /*00d4*/ 	.byte	0x00, 0xf5, 0x21, 0x00


	//----- nvinfo : EIATTR_KPARAM_INFO
	.align		4
.L_239:
        /*00d8*/ 	.byte	0x04, 0x17
        /*00da*/ 	.short	(.L_241 - .L_240)
.L_240:
        /*00dc*/ 	.word	0x00000000
        /*00e0*/ 	.short	0x0002
        /*00e2*/ 	.short	0x0010
        /*00e4*/ 	.byte	0x00, 0xf5, 0x21, 0x00


	//----- nvinfo : EIATTR_KPARAM_INFO
	.align		4
.L_241:
        /*00e8*/ 	.byte	0x04, 0x17
        /*00ea*/ 	.short	(.L_243 - .L_242)
.L_242:
        /*00ec*/ 	.word	0x00000000
        /*00f0*/ 	.short	0x0001
        /*00f2*/ 	.short	0x0008
        /*00f4*/ 	.byte	0x00, 0xf5, 0x21, 0x00


	//----- nvinfo : EIATTR_KPARAM_INFO
	.align		4
.L_243:
        /*00f8*/ 	.byte	0x04, 0x17
        /*00fa*/ 	.short	(.L_245 - .L_244)
.L_244:
        /*00fc*/ 	.word	0x00000000
        /*0100*/ 	.short	0x0000
        /*0102*/ 	.short	0x0000
        /*0104*/ 	.byte	0x00, 0xf5, 0x21, 0x00


	//----- nvinfo : EIATTR_SPARSE_MMA_MASK
	.align		4
.L_245:
        /*0108*/ 	.byte	0x03, 0x50
        /*010a*/ 	.short	0x0000


	//----- nvinfo : EIATTR_MAXREG_COUNT
	.align		4
        /*010c*/ 	.byte	0x03, 0x1b
        /*010e*/ 	.short	0x00ff


	//----- nvinfo : EIATTR_MERCURY_ISA_VERSION
	.align		4
        /*0110*/ 	.byte	0x03, 0x5f
        /*0112*/ 	.short	0x0101


	//----- nvinfo : EIATTR_COOP_GROUP_MASK_REGIDS
	.align		4
        /*0114*/ 	.byte	0x04, 0x29
        /*0116*/ 	.short	(.L_247 - .L_246)


	//   ....[0]....
.L_246:
        /*0118*/ 	.word	0xffffffff


	//   ....[1]....
        /*011c*/ 	.word	0xffffffff


	//   ....[2]....
        /*0120*/ 	.word	0xffffffff


	//   ....[3]....
        /*0124*/ 	.word	0xffffffff


	//   ....[4]....
        /*0128*/ 	.word	0xffffffff


	//   ....[5]....
        /*012c*/ 	.word	0xffffffff


	//   ....[6]....
        /*0130*/ 	.word	0xffffffff


	//   ....[7]....
        /*0134*/ 	.word	0xffffffff


	//   ....[8]....
        /*0138*/ 	.word	0xffffffff


	//   ....[9]....
        /*013c*/ 	.word	0xffffffff


	//   ....[10]....
        /*0140*/ 	.word	0xffffffff


	//   ....[11]....
        /*0144*/ 	.word	0xffffffff


	//----- nvinfo : EIATTR_COOP_GROUP_INSTR_OFFSETS
	.align		4
.L_247:
        /*0148*/ 	.byte	0x04, 0x28
        /*014a*/ 	.short	(.L_249 - .L_248)


	//   ....[0]....
.L_248:
        /*014c*/ 	.word	0x00000480


	//   ....[1]....
        /*0150*/ 	.word	0x000004a0


	//   ....[2]....
        /*0154*/ 	.word	0x000004c0


	//   ....[3]....
        /*0158*/ 	.word	0x000004e0


	//   ....[4]....
        /*015c*/ 	.word	0x00000510


	//   ....[5]....
        /*0160*/ 	.word	0x00000530


	//   ....[6]....
        /*0164*/ 	.word	0x000005c0


	//   ....[7]....
        /*0168*/ 	.word	0x000005e0


	//   ....[8]....
        /*016c*/ 	.word	0x00000600


	//   ....[9]....
        /*0170*/ 	.word	0x00000620


	//   ....[10]....
        /*0174*/ 	.word	0x00000650


	//   ....[11]....
        /*0178*/ 	.word	0x00000690


	//----- nvinfo : EIATTR_VRC_CTA_INIT_COUNT
	.align		4
.L_249:
        /*017c*/ 	.byte	0x02, 0x4a
	.zero		1
	.zero		1


	//----- nvinfo : EIATTR_EXIT_INSTR_OFFSETS
	.align		4
        /*0180*/ 	.byte	0x04, 0x1c
        /*0182*/ 	.short	(.L_251 - .L_250)


	//   ....[0]....
.L_250:
        /*0184*/ 	.word	0x00000700


	//   ....[1]....
        /*0188*/ 	.word	0x00000ab0


	//   ....[2]....
        /*018c*/ 	.word	0x00000d40


	//----- nvinfo : EIATTR_CRS_STACK_SIZE
	.align		4
.L_251:
        /*0190*/ 	.byte	0x04, 0x1e
        /*0192*/ 	.short	(.L_253 - .L_252)
.L_252:
        /*0194*/ 	.word	0x00000000


	//----- nvinfo : EIATTR_CBANK_PARAM_SIZE
	.align		4
.L_253:
        /*0198*/ 	.byte	0x03, 0x19
        /*019a*/ 	.short	0x0060


	//----- nvinfo : EIATTR_PARAM_CBANK
	.align		4
        /*019c*/ 	.byte	0x04, 0x0a
        /*019e*/ 	.short	(.L_255 - .L_254)
	.align		4
.L_254:
        /*01a0*/ 	.word	index@(.nv.constant0._ZN17fastertransformer27calAttnScore_valueBuf_smallI6__halfEEvPT_PKS2_S5_S5_S5_iiiifS3_S5_iiii)
        /*01a4*/ 	.short	0x0380
        /*01a6*/ 	.short	0x0060


	//----- nvinfo : EIATTR_SW_WAR
	.align		4
.L_255:
        /*01a8*/ 	.byte	0x04, 0x36
        /*01aa*/ 	.short	(.L_257 - .L_256)
.L_256:
        /*01ac*/ 	.word	0x00000008
.L_257:


//--------------------- .nv.info._ZN17fastertransformer10relShiftBdI6__halfEEvPT_PKS2_iii --------------------------
	.section	.nv.info._ZN17fastertransformer10relShiftBdI6__halfEEvPT_PKS2_iii,"",@"SHT_CUDA_INFO"
	.sectionflags	@""
	.align	4


	//----- nvinfo : EIATTR_CUDA_API_VERSION
	.align		4
        /*0000*/ 	.byte	0x04, 0x37
        /*0002*/ 	.short	(.L_259 - .L_258)
.L_258:
        /*0004*/ 	.word	0x00000082


	//----- nvinfo : EIATTR_KPARAM_INFO
	.align		4
.L_259:
        /*0008*/ 	.byte	0x04, 0x17
        /*000a*/ 	.short	(.L_261 - .L_260)
.L_260:
        /*000c*/ 	.word	0x00000000
        /*0010*/ 	.short	0x0004
        /*0012*/ 	.short	0x0018
        /*0014*/ 	.byte	0x00, 0xf0, 0x11, 0x00


	//----- nvinfo : EIATTR_KPARAM_INFO
	.align		4
.L_261:
        /*0018*/ 	.byte	0x04, 0x17
        /*001a*/ 	.short	(.L_263 - .L_262)
.L_262:
        /*001c*/ 	.word	0x00000000
        /*0020*/ 	.short	0x0003
        /*0022*/ 	.short	0x0014
        /*0024*/ 	.byte	0x00, 0xf0, 0x11, 0x00


	//----- nvinfo : EIATTR_KPARAM_INFO
	.align		4
.L_263:
        /*0028*/ 	.byte	0x04, 0x17
        /*002a*/ 	.short	(.L_265 - .L_264)
.L_264:
        /*002c*/ 	.word	0x00000000
        /*0030*/ 	.short	0x0002
        /*0032*/ 	.short	0x0010
        /*0034*/ 	.byte	0x00, 0xf0, 0x11, 0x00


	//----- nvinfo : EIATTR_KPARAM_INFO
	.align		4
.L_265:
        /*0038*/ 	.byte	0x04, 0x17
        /*003a*/ 	.short	(.L_267 - .L_266)
.L_266:
        /*003c*/ 	.word	0x00000000
        /*0040*/ 	.short	0x0001
        /*0042*/ 	.short	0x0008
        /*0044*/ 	.byte	0x00, 0xf5, 0x21, 0x00


	//----- nvinfo : EIATTR_KPARAM_INFO
	.align		4
.L_267:
        /*0048*/ 	.byte	0x04, 0x17
        /*004a*/ 	.short	(.L_269 - .L_268)
.L_268:
        /*004c*/ 	.word	0x00000000
        /*0050*/ 	.short	0x0000
        /*0052*/ 	.short	0x0000
        /*0054*/ 	.byte	0x00, 0xf5, 0x21, 0x00


	//----- nvinfo : EIATTR_SPARSE_MMA_MASK
	.align		4
.L_269:
        /*0058*/ 	.byte	0x03, 0x50
        /*005a*/ 	.short	0x0000


	//----- nvinfo : EIATTR_MAXREG_COUNT
	.align		4
        /*005c*/ 	.byte	0x03, 0x1b
        /*005e*/ 	.short	0x00ff


	//----- nvinfo : EIATTR_MERCURY_ISA_VERSION
	.align		4
        /*0060*/ 	.byte	0x03, 0x5f
        /*0062*/ 	.short	0x0101


	//----- nvinfo : EIATTR_VRC_CTA_INIT_COUNT
	.align		4
        /*0064*/ 	.byte	0x02, 0x4a
	.zero		1
	.zero		1


	//----- nvinfo : EIATTR_EXIT_INSTR_OFFSETS
	.align		4
        /*0068*/ 	.byte	0x04, 0x1c
        /*006a*/ 	.short	(.L_271 - .L_270)


	//   ....[0]....
.L_270:
        /*006c*/ 	.word	0x00000100


	//   ....[1]....
        /*0070*/ 	.word	0x00000560


	//   ....[2]....
        /*0074*/ 	.word	0x000005d0


	//----- nvinfo : EIATTR_CRS_STACK_SIZE
	.align		4
.L_271:
        /*0078*/ 	.byte	0x04, 0x1e
        /*007a*/ 	.short	(.L_273 - .L_272)
.L_272:
        /*007c*/ 	.word	0x00000000


	//----- nvinfo : EIATTR_CBANK_PARAM_SIZE
	.align		4
.L_273:
        /*0080*/ 	.byte	0x03, 0x19
        /*0082*/ 	.short	0x001c


	//----- nvinfo : EIATTR_PARAM_CBANK
	.align		4
        /*0084*/ 	.byte	0x04, 0x0a
        /*0086*/ 	.short	(.L_275 - .L_274)
	.align		4
.L_274:
        /*0088*/ 	.word	index@(.nv.constant0._ZN17fastertransformer10relShiftBdI6__halfEEvPT_PKS2_iii)
        /*008c*/ 	.short	0x0380
        /*008e*/ 	.short	0x001c


	//----- nvinfo : EIATTR_SW_WAR
	.align		4
.L_275:
        /*0090*/ 	.byte	0x04, 0x36
        /*0092*/ 	.short	(.L_277 - .L_276)
.L_276:
        /*0094*/ 	.word	0x00000008
.L_277:


//--------------------- .nv.info._ZN17fastertransformer12transpose201I6__halfEEvPT_PKS2_iiiii --------------------------
	.section	.nv.info._ZN17fastertransformer12transpose201I6__halfEEvPT_PKS2_iiiii,"",@"SHT_CUDA_INFO"
	.sectionflags	@""
	.align	4


	//----- nvinfo : EIATTR_CUDA_API_VERSION
	.align		4
        /*0000*/ 	.byte	0x04, 0x37
        /*0002*/ 	.short	(.L_279 - .L_278)
.L_278:
        /*0004*/ 	.word	0x00000082


	//----- nvinfo : EIATTR_KPARAM_INFO
	.align		4
.L_279:
        /*0008*/ 	.byte	0x04, 0x17
        /*000a*/ 	.short	(.L_281 - .L_280)
.L_280:
        /*000c*/ 	.word	0x00000000
        /*0010*/ 	.short	0x0006
        /*0012*/ 	.short	0x0020
        /*0014*/ 	.byte	0x00, 0xf0, 0x11, 0x00


	//----- nvinfo : EIATTR_KPARAM_INFO
	.align		4
.L_281:
        /*0018*/ 	.byte	0x04, 0x17
        /*001a*/ 	.short	(.L_283 - .L_282)
.L_282:
        /*001c*/ 	.word	0x00000000
        /*0020*/ 	.short	0x0005
        /*0022*/ 	.short	0x001c
        /*0024*/ 	.byte	0x00, 0xf0, 0x11, 0x00


	//----- nvinfo : EIATTR_KPARAM_INFO
	.align		4
.L_283:
        /*0028*/ 	.byte	0x04, 0x17
        /*002a*/ 	.short	(.L_285 - .L_284)
.L_284:
        /*002c*/ 	.word	0x00000000
        /*0030*/ 	.short	0x0004
        /*0032*/ 	.short	0x0018
        /*0034*/ 	.byte	0x00, 0xf0, 0x11, 0x00


	//----- nvinfo : EIATTR_KPARAM_INFO
	.align		4
.L_285:
        /*0038*/ 	.byte	0x04, 0x17
        /*003a*/ 	.short	(.L_287 - .L_286)
.L_286:
        /*003c*/ 	.word	0x00000000
        /*0040*/ 	.short	0x0003
        /*0042*/ 	.short	0x0014
        /*0044*/ 	.byte	0x00, 0xf0, 0x11, 0x00


	//----- nvinfo : EIATTR_KPARAM_INFO
	.align		4
.L_287:
        /*0048*/ 	.byte	0x04, 0x17
        /*004a*/ 	.short	(.L_289 - .L_288)
.L_288:
        /*004c*/ 	.word	0x00000000
        /*0050*/ 	.short	0x0002
        /*0052*/ 	.short	0x0010
        /*0054*/ 	.byte	0x00, 0xf0, 0x11, 0x00


	//----- nvinfo : EIATTR_KPARAM_INFO
	.align		4
.L_289:
        /*0058*/ 	.byte	0x04, 0x17
        /*005a*/ 	.short	(.L_291 - .L_290)
.L_290:
        /*005c*/ 	.word	0x00000000
        /*0060*/ 	.short	0x0001
        /*0062*/ 	.short	0x0008
        /*0064*/ 	.byte	0x00, 0xf5, 0x21, 0x00


	//----- nvinfo : EIATTR_KPARAM_INFO
	.align		4
.L_291:
        /*0068*/ 	.byte	0x04, 0x17
        /*006a*/ 	.short	(.L_293 - .L_292)
.L_292:
        /*006c*/ 	.word	0x00000000
        /*0070*/ 	.short	0x0000
        /*0072*/ 	.short	0x0000
        /*0074*/ 	.byte	0x00, 0xf5, 0x21, 0x00


	//----- nvinfo : EIATTR_SPARSE_MMA_MASK
	.align		4
.L_293:
        /*0078*/ 	.byte	0x03, 0x50
        /*007a*/ 	.short	0x0000


	//----- nvinfo : EIATTR_MAXREG_COUNT
	.align		4
        /*007c*/ 	.byte	0x03, 0x1b
        /*007e*/ 	.short	0x00ff


	//----- nvinfo : EIATTR_NUM_BARRIERS
	.align		4
        /*0080*/ 	.byte	0x02, 0x4c
        /*0082*/ 	.byte	0x01
	.zero		1


	//----- nvinfo : EIATTR_MERCURY_ISA_VERSION
	.align		4
        /*0084*/ 	.byte	0x03, 0x5f
        /*0086*/ 	.short	0x0101


	//----- nvinfo : EIATTR_VRC_CTA_INIT_COUNT
	.align		4
        /*0088*/ 	.byte	0x02, 0x4a
	.zero		1
	.zero		1


	//----- nvinfo : EIATTR_EXIT_INSTR_OFFSETS
	.align		4
        /*008c*/ 	.byte	0x04, 0x1c
        /*008e*/ 	.short	(.L_295 - .L_294)


	//   ....[0]....
.L_294:
        /*0090*/ 	.word	0x00001fe0


	//   ....[1]....
        /*0094*/ 	.word	0x00002650


	//   ....[2]....
        /*0098*/ 	.word	0x00002920


	//   ....[3]....
        /*009c*/ 	.word	0x00002af0


	//   ....[4]....
        /*00a0*/ 	.word	0x00002bd0


	//----- nvinfo : EIATTR_CBANK_PARAM_SIZE
	.align		4
.L_295:
        /*00a4*/ 	.byte	0x03, 0x19
        /*00a6*/ 	.short	0x0024


	//----- nvinfo : EIATTR_PARAM_CBANK
	.align		4
        /*00a8*/ 	.byte	0x04, 0x0a
        /*00aa*/ 	.short	(.L_297 - .L_296)
	.align		4
.L_296:
        /*00ac*/ 	.word	index@(.nv.constant0._ZN17fastertransformer12transpose201I6__halfEEvPT_PKS2_iiiii)
        /*00b0*/ 	.short	0x0380
        /*00b2*/ 	.short	0x0024


	//----- nvinfo : EIATTR_SW_WAR
	.align		4
.L_297:
        /*00b4*/ 	.byte	0x04, 0x36
        /*00b6*/ 	.short	(.L_299 - .L_298)
.L_298:
        /*00b8*/ 	.word	0x00000008
.L_299:


//--------------------- .nv.info._ZN17fastertransformer12transpose201IfEEvPT_PKS1_iiiii --------------------------
	.section	.nv.info._ZN17fastertransformer12transpose201IfEEvPT_PKS1_iiiii,"",@"SHT_CUDA_INFO"
	.sectionflags	@""
	.align	4


	//----- nvinfo : EIATTR_CUDA_API_VERSION
	.align		4
        /*0000*/ 	.byte	0x04, 0x37
        /*0002*/ 	.short	(.L_301 - .L_300)
.L_300:
        /*0004*/ 	.word	0x00000082


	//----- nvinfo : EIATTR_KPARAM_INFO
	.align		4
.L_301:
        /*0008*/ 	.byte	0x04, 0x17
        /*000a*/ 	.short	(.L_303 - .L_302)
.L_302:
        /*000c*/ 	.word	0x00000000
        /*0010*/ 	.short	0x0006
        /*0012*/ 	.short	0x0020
        /*0014*/ 	.byte	0x00, 0xf0, 0x11, 0x00


	//----- nvinfo : EIATTR_KPARAM_INFO
	.align		4
.L_303:
        /*0018*/ 	.byte	0x04, 0x17
        /*001a*/ 	.short	(.L_305 - .L_304)
.L_304:
        /*001c*/ 	.word	0x00000000
        /*0020*/ 	.short	0x0005
        /*0022*/ 	.short	0x001c
        /*0024*/ 	.byte	0x00, 0xf0, 0x11, 0x00


	//----- nvinfo : EIATTR_KPARAM_INFO
	.align		4
.L_305:
        /*0028*/ 	.byte	0x04, 0x17
        /*002a*/ 	.short	(.L_307 - .L_306)
.L_306:
        /*002c*/ 	.word	0x00000000
        /*0030*/ 	.short	0x0004
        /*0032*/ 	.short	0x0018
        /*0034*/ 	.byte	0x00, 0xf0, 0x11, 0x00


	//----- nvinfo : EIATTR_KPARAM_INFO
	.align		4
.L_307:
        /*0038*/ 	.byte	0x04, 0x17
        /*003a*/ 	.short	(.L_309 - .L_308)
.L_308:
        /*003c*/ 	.word	0x00000000
        /*0040*/ 	.short	0x0003
        /*0042*/ 	.short	0x0014
        /*0044*/ 	.byte	0x00, 0xf0, 0x11, 0x00


	//----- nvinfo : EIATTR_KPARAM_INFO
	.align		4
.L_309:
        /*0048*/ 	.byte	0x04, 0x17
        /*004a*/ 	.short	(.L_311 - .L_310)
.L_310:
        /*004c*/ 	.word	0x00000000
        /*0050*/ 	.short	0x0002
        /*0052*/ 	.short	0x0010
        /*0054*/ 	.byte	0x00, 0xf0, 0x11, 0x00


	//----- nvinfo : EIATTR_KPARAM_INFO
	.align		4
.L_311:
        /*0058*/ 	.byte	0x04, 0x17
        /*005a*/ 	.short	(.L_313 - .L_312)
.L_312:
        /*005c*/ 	.word	0x00000000
        /*0060*/ 	.short	0x0001
        /*0062*/ 	.short	0x0008
        /*0064*/ 	.byte	0x00, 0xf5, 0x21, 0x00


	//----- nvinfo : EIATTR_KPARAM_INFO
	.align		4
.L_313:
        /*0068*/ 	.byte	0x04, 0x17
        /*006a*/ 	.short	(.L_315 - .L_314)
.L_314:
        /*006c*/ 	.word	0x00000000
        /*0070*/ 	.short	0x0000
        /*0072*/ 	.short	0x0000
        /*0074*/ 	.byte	0x00, 0xf5, 0x21, 0x00


	//----- nvinfo : EIATTR_SPARSE_MMA_MASK
	.align		4
.L_315:
        /*0078*/ 	.byte	0x03, 0x50
        /*007a*/ 	.short	0x0000


	//----- nvinfo : EIATTR_MAXREG_COUNT
	.align		4
        /*007c*/ 	.byte	0x03, 0x1b
        /*007e*/ 	.short	0x00ff


	//----- nvinfo : EIATTR_NUM_BARRIERS
	.align		4
        /*0080*/ 	.byte	0x02, 0x4c
        /*0082*/ 	.byte	0x01
	.zero		1


	//----- nvinfo : EIATTR_MERCURY_ISA_VERSION
	.align		4
        /*0084*/ 	.byte	0x03, 0x5f
        /*0086*/ 	.short	0x0101


	//----- nvinfo : EIATTR_VRC_CTA_INIT_COUNT
	.align		4
        /*0088*/ 	.byte	0x02, 0x4a
	.zero		1
	.zero		1


	//----- nvinfo : EIATTR_EXIT_INSTR_OFFSETS
	.align		4
        /*008c*/ 	.byte	0x04, 0x1c
        /*008e*/ 	.short	(.L_317 - .L_316)


	//   ....[0]....
.L_316:
        /*0090*/ 	.word	0x00001ee0


	//   ....[1]....
        /*0094*/ 	.word	0x00002480


	//   ....[2]....
        /*0098*/ 	.word	0x00002710


	//   ....[3]....
        /*009c*/ 	.word	0x000028c0


	//   ....[4]....
        /*00a0*/ 	.word	0x00002990


	//----- nvinfo : EIATTR_CBANK_PARAM_SIZE
	.align		4
.L_317:
        /*00a4*/ 	.byte	0x03, 0x19
        /*00a6*/ 	.short	0x0024


	//----- nvinfo : EIATTR_PARAM_CBANK
	.align		4
        /*00a8*/ 	.byte	0x04, 0x0a
        /*00aa*/ 	.short	(.L_319 - .L_318)
	.align		4
.L_318:
        /*00ac*/ 	.word	index@(.nv.constant0._ZN17fastertransformer12transpose201IfEEvPT_PKS1_iiiii)
        /*00b0*/ 	.short	0x0380
        /*00b2*/ 	.short	0x0024


	//----- nvinfo : EIATTR_SW_WAR
	.align		4
.L_319:
        /*00b4*/ 	.byte	0x04, 0x36
        /*00b6*/ 	.short	(.L_321 - .L_320)
.L_320:
        /*00b8*/ 	.word	0x00000008
.L_321:


//--------------------- .nv.info._ZN17fastertransformer12transpose102I6__halfEEvPT_PKS2_iiii --------------------------
	.section	.nv.info._ZN17fastertransformer12transpose102I6__halfEEvPT_PKS2_iiii,"",@"SHT_CUDA_INFO"
	.sectionflags	@""
	.align	4


	//----- nvinfo : EIATTR_CUDA_API_VERSION
	.align		4
        /*0000*/ 	.byte	0x04, 0x37
        /*0002*/ 	.short	(.L_323 - .L_322)
.L_322:
        /*0004*/ 	.word	0x00000082


	//----- nvinfo : EIATTR_KPARAM_INFO
	.align		4
.L_323:
        /*0008*/ 	.byte	0x04, 0x17
        /*000a*/ 	.short	(.L_325 - .L_324)
.L_324:
        /*000c*/ 	.word	0x00000000
        /*0010*/ 	.short	0x0005
        /*0012*/ 	.short	0x001c
        /*0014*/ 	.byte	0x00, 0xf0, 0x11, 0x00


	//----- nvinfo : EIATTR_KPARAM_INFO
	.align		4
.L_325:
        /*0018*/ 	.byte	0x04, 0x17
        /*001a*/ 	.short	(.L_327 - .L_326)
.L_326:
        /*001c*/ 	.word	0x00000000
        /*0020*/ 	.short	0x0004
        /*0022*/ 	.short	0x0018
        /*0024*/ 	.byte	0x00, 0xf0, 0x11, 0x00


	//----- nvinfo : EIATTR_KPARAM_INFO
	.align		4
.L_327:
        /*0028*/ 	.byte	0x04, 0x17
        /*002a*/ 	.short	(.L_329 - .L_328)
.L_328:
        /*002c*/ 	.word	0x00000000
        /*0030*/ 	.short	0x0003
        /*0032*/ 	.short	0x0014
        /*0034*/ 	.byte	0x00, 0xf0, 0x11, 0x00


	//----- nvinfo : EIATTR_KPARAM_INFO
	.align		4
.L_329:
        /*0038*/ 	.byte	0x04, 0x17
        /*003a*/ 	.short	(.L_331 - .L_330)
.L_330:
        /*003c*/ 	.word	0x00000000
        /*0040*/ 	.short	0x0002
        /*0042*/ 	.short	0x0010
        /*0044*/ 	.byte	0x00, 0xf0, 0x11, 0x00


	//----- nvinfo : EIATTR_KPARAM_INFO
	.align		4
.L_331:
        /*0048*/ 	.byte	0x04, 0x17
        /*004a*/ 	.short	(.L_333 - .L_332)
.L_332:
        /*004c*/ 	.word	0x00000000
        /*0050*/ 	.short	0x0001
        /*0052*/ 	.short	0x0008
        /*0054*/ 	.byte	0x00, 0xf5, 0x21, 0x00


	//----- nvinfo : EIATTR_KPARAM_INFO
	.align		4
.L_333:
        /*0058*/ 	.byte	0x04, 0x17
        /*005a*/ 	.short	(.L_335 - .L_334)
.L_334:
        /*005c*/ 	.word	0x00000000
        /*0060*/ 	.short	0x0000
        /*0062*/ 	.short	0x0000
        /*0064*/ 	.byte	0x00, 0xf5, 0x21, 0x00


	//----- nvinfo : EIATTR_SPARSE_MMA_MASK
	.align		4
.L_335:
        /*0068*/ 	.byte	0x03, 0x50
        /*006a*/ 	.short	0x0000


	//----- nvinfo : EIATTR_MAXREG_COUNT
	.align		4
        /*006c*/ 	.byte	0x03, 0x1b
        /*006e*/ 	.short	0x00ff


	//----- nvinfo : EIATTR_MERCURY_ISA_VERSION
	.align		4
        /*0070*/ 	.byte	0x03, 0x5f
        /*0072*/ 	.short	0x0101


	//----- nvinfo : EIATTR_VRC_CTA_INIT_COUNT
	.align		4
        /*0074*/ 	.byte	0x02, 0x4a
	.zero		1
	.zero		1


	//----- nvinfo : EIATTR_EXIT_INSTR_OFFSETS
	.align		4
        /*0078*/ 	.byte	0x04, 0x1c
        /*007a*/ 	.short	(.L_337 - .L_336)


	//   ....[0]....
.L_336:
        /*007c*/ 	.word	0x00000140


	//----- nvinfo : EIATTR_CBANK_PARAM_SIZE
	.align		4
.L_337:
        /*0080*/ 	.byte	0x03, 0x19
        /*0082*/ 	.short	0x0020


	//----- nvinfo : EIATTR_PARAM_CBANK
	.align		4
        /*0084*/ 	.byte	0x04, 0x0a
        /*0086*/ 	.short	(.L_339 - .L_338)
	.align		4
.L_338:
        /*0088*/ 	.word	index@(.nv.constant0._ZN17fastertransformer12transpose102I6__halfEEvPT_PKS2_iiii)
        /*008c*/ 	.short	0x0380
        /*008e*/ 	.short	0x0020


	//----- nvinfo : EIATTR_SW_WAR
	.align		4
.L_339:
        /*0090*/ 	.byte	0x04, 0x36
        /*0092*/ 	.short	(.L_341 - .L_340)
.L_340:
        /*0094*/ 	.word	0x00000008
.L_341:


//--------------------- .nv.info._ZN17fastertransformer15prepareMatrixesI6__halfEEvPT_S3_S3_S3_S3_S3_PKS2_S5_S5_S5_S5_S5_S5_iiii --------------------------
	.section	.nv.info._ZN17fastertransformer15prepareMatrixesI6__halfEEvPT_S3_S3_S3_S3_S3_PKS2_S5_S5_S5_S5_S5_S5_iiii,"",@"SHT_CUDA_INFO"
	.sectionflags	@""
	.align	4


	//----- nvinfo : EIATTR_CUDA_API_VERSION
	.align		4
        /*0000*/ 	.byte	0x04, 0x37
        /*0002*/ 	.short	(.L_343 - .L_342)
.L_342:
        /*0004*/ 	.word	0x00000082


	//----- nvinfo : EIATTR_KPARAM_INFO
	.align		4
.L_343:
        /*0008*/ 	.byte	0x04, 0x17
        /*000a*/ 	.short	(.L_345 - .L_344)
.L_344:
        /*000c*/ 	.word	0x00000000
        /*0010*/ 	.short	0x0010
        /*0012*/ 	.short	0x0074
        /*0014*/ 	.byte	0x00, 0xf0, 0x11, 0x00


	//----- nvinfo : EIATTR_KPARAM_INFO
	.align		4
.L_345:
        /*0018*/ 	.byte	0x04, 0x17
        /*001a*/ 	.short	(.L_347 - .L_346)
.L_346:
        /*001c*/ 	.word	0x00000000
        /*0020*/ 	.short	0x000f
        /*0022*/ 	.short	0x0070
        /*0024*/ 	.byte	0x00, 0xf0, 0x11, 0x00


	//----- nvinfo : EIATTR_KPARAM_INFO
	.align		4
.L_347:
        /*0028*/ 	.byte	0x04, 0x17
        /*002a*/ 	.short	(.L_349 - .L_348)
.L_348:
        /*002c*/ 	.word	0x00000000
        /*0030*/ 	.short	0x000e
        /*0032*/ 	.short	0x006c
        /*0034*/ 	.byte	0x00, 0xf0, 0x11, 0x00


	//----- nvinfo : EIATTR_KPARAM_INFO
	.align		4
.L_349:
        /*0038*/ 	.byte	0x04, 0x17
        /*003a*/ 	.short	(.L_351 - .L_350)
.L_350:
        /*003c*/ 	.word	0x00000000
        /*0040*/ 	.short	0x000d
        /*0042*/ 	.short	0x0068
        /*0044*/ 	.byte	0x00, 0xf0, 0x11, 0x00


	//----- nvinfo : EIATTR_KPARAM_INFO
	.align		4
.L_351:
        /*0048*/ 	.byte	0x04, 0x17
        /*004a*/ 	.short	(.L_353 - .L_352)
.L_352:
        /*004c*/ 	.word	0x00000000
        /*0050*/ 	.short	0x000c
        /*0052*/ 	.short	0x0060
        /*0054*/ 	.byte	0x00, 0xf5, 0x21, 0x00


	//----- nvinfo : EIATTR_KPARAM_INFO
	.align		4
.L_353:
        /*0058*/ 	.byte	0x04, 0x17
        /*005a*/ 	.short	(.L_355 - .L_354)
.L_354:
        /*005c*/ 	.word	0x00000000
        /*0060*/ 	.short	0x000b
        /*0062*/ 	.short	0x0058
        /*0064*/ 	.byte	0x00, 0xf5, 0x21, 0x00


	//----- nvinfo : EIATTR_KPARAM_INFO
	.align		4
.L_355:
        /*0068*/ 	.byte	0x04, 0x17
        /*006a*/ 	.short	(.L_357 - .L_356)
.L_356:
        /*006c*/ 	.word	0x00000000
        /*0070*/ 	.short	0x000a
        /*0072*/ 	.short	0x0050
        /*0074*/ 	.byte	0x00, 0xf5, 0x21, 0x00


	//----- nvinfo : EIATTR_KPARAM_INFO
	.align		4
.L_357:
        /*0078*/ 	.byte	0x04, 0x17
        /*007a*/ 	.short	(.L_359 - .L_358)
.L_358:
        /*007c*/ 	.word	0x00000000
        /*0080*/ 	.short	0x0009
        /*0082*/ 	.short	0x0048
        /*0084*/ 	.byte	0x00, 0xf5, 0x21, 0x00


	//----- nvinfo : EIATTR_KPARAM_INFO
	.align		4
.L_359:
        /*0088*/ 	.byte	0x04, 0x17
        /*008a*/ 	.short	(.L_361 - .L_360)
.L_360:
        /*008c*/ 	.word	0x00000000
        /*0090*/ 	.short	0x0008
        /*0092*/ 	.short	0x0040
        /*0094*/ 	.byte	0x00, 0xf5, 0x21, 0x00


	//----- nvinfo : EIATTR_KPARAM_INFO
	.align		4
.L_361:
        /*0098*/ 	.byte	0x04, 0x17
        /*009a*/ 	.short	(.L_363 - .L_362)
.L_362:
        /*009c*/ 	.word	0x00000000
        /*00a0*/ 	.short	0x0007
        /*00a2*/ 	.short	0x0038
        /*00a4*/ 	.byte	0x00, 0xf5, 0x21, 0x00


	//----- nvinfo : EIATTR_KPARAM_INFO
	.align		4
.L_363:
        /*00a8*/ 	.byte	0x04, 0x17
        /*00aa*/ 	.short	(.L_365 - .L_364)
.L_364:
        /*00ac*/ 	.word	0x00000000
        /*00b0*/ 	.short	0x0006
        /*00b2*/ 	.short	0x0030
        /*00b4*/ 	.byte	0x00, 0xf5, 0x21, 0x00


	//----- nvinfo : EIATTR_KPARAM_INFO
	.align		4
.L_365:
        /*00b8*/ 	.byte	0x04, 0x17
        /*00ba*/ 	.short	(.L_367 - .L_366)
.L_366:
        /*00bc*/ 	.word	0x00000000
        /*00c0*/ 	.short	0x0005
        /*00c2*/ 	.short	0x0028
        /*00c4*/ 	.byte	0x00, 0xf5, 0x21, 0x00


	//----- nvinfo : EIATTR_KPARAM_INFO
	.align		4
.L_367:
        /*00c8*/ 	.byte	0x04, 0x17
        /*00ca*/ 	.short	(.L_369 - .L_368)
.L_368:
        /*00cc*/ 	.word	0x00000000
        /*00d0*/ 	.short	0x0004
        /*00d2*/ 	.short	0x0020
        /*00d4*/ 	.byte	0x00, 0xf5, 0x21, 0x00


	//----- nvinfo : EIATTR_KPARAM_INFO
	.align		4
.L_369:
        /*00d8*/ 	.byte	0x04, 0x17
        /*00da*/ 	.short	(.L_371 - .L_370)
.L_370:
        /*00dc*/ 	.word	0x00000000
        /*00e0*/ 	.short	0x0003
        /*00e2*/ 	.short	0x0018
        /*00e4*/ 	.byte	0x00, 0xf5, 0x21, 0x00


	//----- nvinfo : EIATTR_KPARAM_INFO
	.align		4
.L_371:
        /*00e8*/ 	.byte	0x04, 0x17
        /*00ea*/ 	.short	(.L_373 - .L_372)
.L_372:
        /*00ec*/ 	.word	0x00000000
        /*00f0*/ 	.short	0x0002
        /*00f2*/ 	.short	0x0010
        /*00f4*/ 	.byte	0x00, 0xf5, 0x21, 0x00


	//----- nvinfo : EIATTR_KPARAM_INFO
	.align		4
.L_373:
        /*00f8*/ 	.byte	0x04, 0x17
        /*00fa*/ 	.short	(.L_375 - .L_374)
.L_374:
        /*00fc*/ 	.word	0x00000000
        /*0100*/ 	.short	0x0001
        /*0102*/ 	.short	0x0008
        /*0104*/ 	.byte	0x00, 0xf5, 0x21, 0x00


	//----- nvinfo : EIATTR_KPARAM_INFO
	.align		4
.L_375:
        /*0108*/ 	.byte	0x04, 0x17
        /*010a*/ 	.short	(.L_377 - .L_376)
.L_376:
        /*010c*/ 	.word	0x00000000
        /*0110*/ 	.short	0x0000
        /*0112*/ 	.short	0x0000
        /*0114*/ 	.byte	0x00, 0xf5, 0x21, 0x00


	//----- nvinfo : EIATTR_SPARSE_MMA_MASK
	.align		4
.L_377:
        /*0118*/ 	.byte	0x03, 0x50
        /*011a*/ 	.short	0x0000


	//----- nvinfo : EIATTR_MAXREG_COUNT
	.align		4
        /*011c*/ 	.byte	0x03, 0x1b
        /*011e*/ 	.short	0x00ff


	//----- nvinfo : EIATTR_MERCURY_ISA_VERSION
	.align		4
        /*0120*/ 	.byte	0x03, 0x5f
        /*0122*/ 	.short	0x0101


	//----- nvinfo : EIATTR_VRC_CTA_INIT_COUNT
	.align		4
        /*0124*/ 	.byte	0x02, 0x4a
	.zero		1
	.zero		1


	//----- nvinfo : EIATTR_EXIT_INSTR_OFFSETS
	.align		4
        /*0128*/ 	.byte	0x04, 0x1c
        /*012a*/ 	.short	(.L_379 - .L_378)


	//   ....[0]....
.L_378:
        /*012c*/ 	.word	0x00000050


	//   ....[1]....
        /*0130*/ 	.word	0x000005e0


	//   ....[2]....
        /*0134*/ 	.word	0x000006a0


	//----- nvinfo : EIATTR_CBANK_PARAM_SIZE
	.align		4
.L_379:
        /*0138*/ 	.byte	0x03, 0x19
        /*013a*/ 	.short	0x0078


	//----- nvinfo : EIATTR_PARAM_CBANK
	.align		4
        /*013c*/ 	.byte	0x04, 0x0a
        /*013e*/ 	.short	(.L_381 - .L_380)
	.align		4
.L_380:
        /*0140*/ 	.word	index@(.nv.constant0._ZN17fastertransformer15prepareMatrixesI6__halfEEvPT_S3_S3_S3_S3_S3_PKS2_S5_S5_S5_S5_S5_S5_iiii)
        /*0144*/ 	.short	0x0380
        /*0146*/ 	.short	0x0078


	//----- nvinfo : EIATTR_SW_WAR
	.align		4
.L_381:
        /*0148*/ 	.byte	0x04, 0x36
        /*014a*/ 	.short	(.L_383 - .L_382)
.L_382:
        /*014c*/ 	.word	0x00000008
.L_383:


//--------------------- .nv.info._ZN17fastertransformer21calAttnScore_valueBufIfEEvPT_PKS1_S4_S4_S4_iiifS2_S4_iiii --------------------------
	.section	.nv.info._ZN17fastertransformer21calAttnScore_valueBufIfEEvPT_PKS1_S4_S4_S4_iiifS2_S4_iiii,"",@"SHT_CUDA_INFO"
	.sectionflags	@""
	.align	4


	//----- nvinfo : EIATTR_CUDA_API_VERSION
	.align		4
        /*0000*/ 	.byte	0x04, 0x37
        /*0002*/ 	.short	(.L_385 - .L_384)
.L_384:
        /*0004*/ 	.word	0x00000082


	//----- nvinfo : EIATTR_KPARAM_INFO
	.align		4
.L_385:
        /*0008*/ 	.byte	0x04, 0x17
        /*000a*/ 	.short	(.L_387 - .L_386)
.L_386:
        /*000c*/ 	.word	0x00000000
        /*0010*/ 	.short	0x000e
        /*0012*/ 	.short	0x0054
        /*0014*/ 	.byte	0x00, 0xf0, 0x11, 0x00


	//----- nvinfo : EIATTR_KPARAM_INFO
	.align		4
.L_387:
        /*0018*/ 	.byte	0x04, 0x17
        /*001a*/ 	.short	(.L_389 - .L_388)
.L_388:
        /*001c*/ 	.word	0x00000000
        /*0020*/ 	.short	0x000d
        /*0022*/ 	.short	0x0050
        /*0024*/ 	.byte	0x00, 0xf0, 0x11, 0x00


	//----- nvinfo : EIATTR_KPARAM_INFO
	.align		4
.L_389:
        /*0028*/ 	.byte	0x04, 0x17
        /*002a*/ 	.short	(.L_391 - .L_390)
.L_390:
        /*002c*/ 	.word	0x00000000
        /*0030*/ 	.short	0x000c
        /*0032*/ 	.short	0x004c
        /*0034*/ 	.byte	0x00, 0xf0, 0x11, 0x00


	//----- nvinfo : EIATTR_KPARAM_INFO
	.align		4
.L_391:
        /*0038*/ 	.byte	0x04, 0x17
        /*003a*/ 	.short	(.L_393 - .L_392)
.L_392:
        /*003c*/ 	.word	0x00000000
        /*0040*/ 	.short	0x000b
        /*0042*/ 	.short	0x0048
        /*0044*/ 	.byte	0x00, 0xf0, 0x11, 0x00


	//----- nvinfo : EIATTR_KPARAM_INFO
	.align		4
.L_393:
        /*0048*/ 	.byte	0x04, 0x17
        /*004a*/ 	.short	(.L_395 - .L_394)
.L_394:
        /*004c*/ 	.word	0x00000000
        /*0050*/ 	.short	0x000a
        /*0052*/ 	.short	0x0040
        /*0054*/ 	.byte	0x00, 0xf5, 0x21, 0x00


	//----- nvinfo : EIATTR_KPARAM_INFO
	.align		4
.L_395:
        /*0058*/ 	.byte	0x04, 0x17
        /*005a*/ 	.short	(.L_397 - .L_396)
.L_396:
        /*005c*/ 	.word	0x00000000
        /*0060*/ 	.short	0x0009
        /*0062*/ 	.short	0x0038
        /*0064*/ 	.byte	0x00, 0xf5, 0x21, 0x00


	//----- nvinfo : EIATTR_KPARAM_INFO
	.align		4
.L_397:
        /*0068*/ 	.byte	0x04, 0x17
        /*006a*/ 	.short	(.L_399 - .L_398)
.L_398:
        /*006c*/ 	.word	0x00000000
        /*0070*/ 	.short	0x0008
        /*0072*/ 	.short	0x0034
        /*0074*/ 	.byte	0x00, 0xf0, 0x11, 0x00


	//----- nvinfo : EIATTR_KPARAM_INFO
	.align		4
.L_399:
        /*0078*/ 	.byte	0x04, 0x17
        /*007a*/ 	.short	(.L_401 - .L_400)
.L_400:
        /*007c*/ 	.word	0x00000000
        /*0080*/ 	.short	0x0007
        /*0082*/ 	.short	0x0030
        /*0084*/ 	.byte	0x00, 0xf0, 0x11, 0x00


	//----- nvinfo : EIATTR_KPARAM_INFO
	.align		4
.L_401:
        /*0088*/ 	.byte	0x04, 0x17
        /*008a*/ 	.short	(.L_403 - .L_402)
.L_402:
        /*008c*/ 	.word	0x00000000
        /*0090*/ 	.short	0x0006
        /*0092*/ 	.short	0x002c
        /*0094*/ 	.byte	0x00, 0xf0, 0x11, 0x00


	//----- nvinfo : EIATTR_KPARAM_INFO
	.align		4
.L_403:
        /*0098*/ 	.byte	0x04, 0x17
        /*009a*/ 	.short	(.L_405 - .L_404)
.L_404:
        /*009c*/ 	.word	0x00000000
        /*00a0*/ 	.short	0x0005
        /*00a2*/ 	.short	0x0028
        /*00a4*/ 	.byte	0x00, 0xf0, 0x11, 0x00


	//----- nvinfo : EIATTR_KPARAM_INFO
	.align		4
.L_405:
        /*00a8*/ 	.byte	0x04, 0x17
        /*00aa*/ 	.short	(.L_407 - .L_406)
.L_406:
        /*00ac*/ 	.word	0x00000000
        /*00b0*/ 	.short	0x0004
        /*00b2*/ 	.short	0x0020
        /*00b4*/ 	.byte	0x00, 0xf5, 0x21, 0x00


	//----- nvinfo : EIATTR_KPARAM_INFO
	.align		4
.L_407:
        /*00b8*/ 	.byte	0x04, 0x17
        /*00ba*/ 	.short	(.L_409 - .L_408)
.L_408:
        /*00bc*/ 	.word	0x00000000
        /*00c0*/ 	.short	0x0003
        /*00c2*/ 	.short	0x0018
        /*00c4*/ 	.byte	0x00, 0xf5, 0x21, 0x00


	//----- nvinfo : EIATTR_KPARAM_INFO
	.align		4
.L_409:
        /*00c8*/ 	.byte	0x04, 0x17
        /*00ca*/ 	.short	(.L_411 - .L_410)
.L_410:
        /*00cc*/ 	.word	0x00000000
        /*00d0*/ 	.short	0x0002
        /*00d2*/ 	.short	0x0010
        /*00d4*/ 	.byte	0x00, 0xf5, 0x21, 0x00


	//----- nvinfo : EIATTR_KPARAM_INFO
	.align		4
.L_411:
        /*00d8*/ 	.byte	0x04, 0x17
        /*00da*/ 	.short	(.L_413 - .L_412)
.L_412:
        /*00dc*/ 	.word	0x00000000
        /*00e0*/ 	.short	0x0001
        /*00e2*/ 	.short	0x0008
        /*00e4*/ 	.byte	0x00, 0xf5, 0x21, 0x00


	//----- nvinfo : EIATTR_KPARAM_INFO
	.align		4
.L_413:
        /*00e8*/ 	.byte	0x04, 0x17
        /*00ea*/ 	.short	(.L_415 - .L_414)
.L_414:
        /*00ec*/ 	.word	0x00000000
        /*00f0*/ 	.short	0x0000
        /*00f2*/ 	.short	0x0000
        /*00f4*/ 	.byte	0x00, 0xf5, 0x21, 0x00


	//----- nvinfo : EIATTR_SPARSE_MMA_MASK
	.align		4
.L_415:
        /*00f8*/ 	.byte	0x03, 0x50
        /*00fa*/ 	.short	0x0000


	//----- nvinfo : EIATTR_MAXREG_COUNT
	.align		4
        /*00fc*/ 	.byte	0x03, 0x1b
        /*00fe*/ 	.short	0x00ff


	//----- nvinfo : EIATTR_NUM_BARRIERS
	.align		4
        /*0100*/ 	.byte	0x02, 0x4c
        /*0102*/ 	.byte	0x01
	.zero		1


	//----- nvinfo : EIATTR_MERCURY_ISA_VERSION
	.align		4
        /*0104*/ 	.byte	0x03, 0x5f
        /*0106*/ 	.short	0x0101


	//----- nvinfo : EIATTR_COOP_GROUP_MASK_REGIDS
	.align		4
        /*0108*/ 	.byte	0x04, 0x29
        /*010a*/ 	.short	(.L_417 - .L_416)


	//   ....[0]....
.L_416:
        /*010c*/ 	.word	0xffffffff


	//   ....[1]....
        /*0110*/ 	.word	0xffffffff


	//   ....[2]....
        /*0114*/ 	.word	0xffffffff


	//   ....[3]....
        /*0118*/ 	.word	0xffffffff


	//   ....[4]....
        /*011c*/ 	.word	0xffffffff


	//   ....[5]....
        /*0120*/ 	.word	0xffffffff


	//   ....[6]....
        /*0124*/ 	.word	0xffffffff


	//   ....[7]....
        /*0128*/ 	.word	0xffffffff


	//   ....[8]....
        /*012c*/ 	.word	0xffffffff


	//   ....[9]....
        /*0130*/ 	.word	0xffffffff


	//   ....[10]....
        /*0134*/ 	.word	0xffffffff


	//   ....[11]....
        /*0138*/ 	.word	0xffffffff


	//   ....[12]....
        /*013c*/ 	.word	0xffffffff


	//   ....[13]....
        /*0140*/ 	.word	0xffffffff


	//   ....[14]....
        /*0144*/ 	.word	0xffffffff


	//   ....[15]....
        /*0148*/ 	.word	0xffffffff


	//   ....[16]....
        /*014c*/ 	.word	0xffffffff


	//   ....[17]....
        /*0150*/ 	.word	0xffffffff


	//   ....[18]....
        /*0154*/ 	.word	0xffffffff


	//   ....[19]....
        /*0158*/ 	.word	0xffffffff


	//----- nvinfo : EIATTR_COOP_GROUP_INSTR_OFFSETS
	.align		4
.L_417:
        /*015c*/ 	.byte	0x04, 0x28
        /*015e*/ 	.short	(.L_419 - .L_418)


	//   ....[0]....
.L_418:
        /*0160*/ 	.word	0x00000220


	//   ....[1]....
        /*0164*/ 	.word	0x00000240


	//   ....[2]....
        /*0168*/ 	.word	0x00000260


	//   ....[3]....
        /*016c*/ 	.word	0x00000280


	//   ....[4]....
        /*0170*/ 	.word	0x000002d0


	//   ....[5]....
        /*0174*/ 	.word	0x000003a0


	//   ....[6]....
        /*0178*/ 	.word	0x000003c0


	//   ....[7]....
        /*017c*/ 	.word	0x000003e0


	//   ....[8]....
        /*0180*/ 	.word	0x00000410


	//   ....[9]....
        /*0184*/ 	.word	0x00000450


	//   ....[10]....
        /*0188*/ 	.word	0x00000530


	//   ....[11]....
        /*018c*/ 	.word	0x00000550


	//   ....[12]....
        /*0190*/ 	.word	0x00000570


	//   ....[13]....
        /*0194*/ 	.word	0x000005a0


	//   ....[14]....
        /*0198*/ 	.word	0x000005e0


	//   ....[15]....
        /*019c*/ 	.word	0x000006c0


	//   ....[16]....
        /*01a0*/ 	.word	0x000006e0


	//   ....[17]....
        /*01a4*/ 	.word	0x00000700


	//   ....[18]....
        /*01a8*/ 	.word	0x00000740


	//   ....[19]....
        /*01ac*/ 	.word	0x00000760


	//----- nvinfo : EIATTR_VRC_CTA_INIT_COUNT
	.align		4
.L_419:
        /*01b0*/ 	.byte	0x02, 0x4a
	.zero		1
	.zero		1


	//----- nvinfo : EIATTR_EXIT_INSTR_OFFSETS
	.align		4
        /*01b4*/ 	.byte	0x04, 0x1c
        /*01b6*/ 	.short	(.L_421 - .L_420)


	//   ....[0]....
.L_420:
        /*01b8*/ 	.word	0x000008a0


	//   ....[1]....
        /*01bc*/ 	.word	0x00000c20


	//   ....[2]....
        /*01c0*/ 	.word	0x00000e00


	//----- nvinfo : EIATTR_CRS_STACK_SIZE
	.align		4
.L_421:
        /*01c4*/ 	.byte	0x04, 0x1e
        /*01c6*/ 	.short	(.L_423 - .L_422)
.L_422:
        /*01c8*/ 	.word	0x00000000


	//----- nvinfo : EIATTR_CBANK_PARAM_SIZE
	.align		4
.L_423:
        /*01cc*/ 	.byte	0x03, 0x19
        /*01ce*/ 	.short	0x0058


	//----- nvinfo : EIATTR_PARAM_CBANK
	.align		4
        /*01d0*/ 	.byte	0x04, 0x0a
        /*01d2*/ 	.short	(.L_425 - .L_424)
	.align		4
.L_424:
        /*01d4*/ 	.word	index@(.nv.constant0._ZN17fastertransformer21calAttnScore_valueBufIfEEvPT_PKS1_S4_S4_S4_iiifS2_S4_iiii)
        /*01d8*/ 	.short	0x0380
        /*01da*/ 	.short	0x0058


	//----- nvinfo : EIATTR_SW_WAR
	.align		4
.L_425:
        /*01dc*/ 	.byte	0x04, 0x36
        /*01de*/ 	.short	(.L_427 - .L_426)
.L_426:
        /*01e0*/ 	.word	0x00000008
.L_427:


//--------------------- .nv.info._ZN17fastertransformer14gelu_bias_loopI6__halfEEvPT_PKS2_ii --------------------------
	.section	.nv.info._ZN17fastertransformer14gelu_bias_loopI6__halfEEvPT_PKS2_ii,"",@"SHT_CUDA_INFO"
	.sectionflags	@""
	.align	4


	//----- nvinfo : EIATTR_CUDA_API_VERSION
	.align		4
        /*0000*/ 	.byte	0x04, 0x37
        /*0002*/ 	.short	(.L_429 - .L_428)
.L_428:
        /*0004*/ 	.word	0x00000082


	//----- nvinfo : EIATTR_KPARAM_INFO
	.align		4
.L_429:
        /*0008*/ 	.byte	0x04, 0x17
        /*000a*/ 	.short	(.L_431 - .L_430)
.L_430:
        /*000c*/ 	.word	0x00000000
        /*0010*/ 	.short	0x0003
        /*0012*/ 	.short	0x0014
        /*0014*/ 	.byte	0x00, 0xf0, 0x11, 0x00


	//----- nvinfo : EIATTR_KPARAM_INFO
	.align		4
.L_431:
        /*0018*/ 	.byte	0x04, 0x17
        /*001a*/ 	.short	(.L_433 - .L_432)
.L_432:
        /*001c*/ 	.word	0x00000000
        /*0020*/ 	.short	0x0002
        /*0022*/ 	.short	0x0010
        /*0024*/ 	.byte	0x00, 0xf0, 0x11, 0x00


	//----- nvinfo : EIATTR_KPARAM_INFO
	.align		4
.L_433:
        /*0028*/ 	.byte	0x04, 0x17
        /*002a*/ 	.short	(.L_435 - .L_434)
.L_434:
        /*002c*/ 	.word	0x00000000
        /*0030*/ 	.short	0x0001
        /*0032*/ 	.short	0x0008
        /*0034*/ 	.byte	0x00, 0xf5, 0x21, 0x00


	//----- nvinfo : EIATTR_KPARAM_INFO
	.align		4
.L_435:
        /*0038*/ 	.byte	0x04, 0x17
        /*003a*/ 	.short	(.L_437 - .L_436)
.L_436:
        /*003c*/ 	.word	0x00000000
        /*0040*/ 	.short	0x0000
        /*0042*/ 	.short	0x0000
        /*0044*/ 	.byte	0x00, 0xf5, 0x21, 0x00


	//----- nvinfo : EIATTR_SPARSE_MMA_MASK
	.align		4
.L_437:
        /*0048*/ 	.byte	0x03, 0x50
        /*004a*/ 	.short	0x0000


	//----- nvinfo : EIATTR_MAXREG_COUNT
	.align		4
        /*004c*/ 	.byte	0x03, 0x1b
        /*004e*/ 	.short	0x00ff


	//----- nvinfo : EIATTR_MERCURY_ISA_VERSION
	.align		4
        /*0050*/ 	.byte	0x03, 0x5f
        /*0052*/ 	.short	0x0101


	//----- nvinfo : EIATTR_VRC_CTA_INIT_COUNT
	.align		4
        /*0054*/ 	.byte	0x02, 0x4a
	.zero		1
	.zero		1


	//----- nvinfo : EIATTR_EXIT_INSTR_OFFSETS
	.align		4
        /*0058*/ 	.byte	0x04, 0x1c
        /*005a*/ 	.short	(.L_439 - .L_438)


	//   ....[0]....
.L_438:
        /*005c*/ 	.word	0x00000040


	//   ....[1]....
        /*0060*/ 	.word	0x00000090


	//   ....[2]....
        /*0064*/ 	.word	0x000002f0


	//----- nvinfo : EIATTR_CRS_STACK_SIZE
	.align		4
.L_439:
        /*0068*/ 	.byte	0x04, 0x1e
        /*006a*/ 	.short	(.L_441 - .L_440)
.L_440:
        /*006c*/ 	.word	0x00000000


	//----- nvinfo : EIATTR_CBANK_PARAM_SIZE
	.align		4
.L_441:
        /*0070*/ 	.byte	0x03, 0x19
        /*0072*/ 	.short	0x0018


	//----- nvinfo : EIATTR_PARAM_CBANK
	.align		4
        /*0074*/ 	.byte	0x04, 0x0a
        /*0076*/ 	.short	(.L_443 - .L_442)
	.align		4
.L_442:
        /*0078*/ 	.word	index@(.nv.constant0._ZN17fastertransformer14gelu_bias_loopI6__halfEEvPT_PKS2_ii)
        /*007c*/ 	.short	0x0380
        /*007e*/ 	.short	0x0018


	//----- nvinfo : EIATTR_SW_WAR
	.align		4
.L_443:
        /*0080*/ 	.byte	0x04, 0x36
        /*0082*/ 	.short	(.L_445 - .L_444)
.L_444:
        /*0084*/ 	.word	0x00000008
.L_445:


//--------------------- .nv.info._ZN17fastertransformer17addBias_layerNormIfEEvPT_PKS1_S4_S4_S4_iif --------------------------
	.section	.nv.info._ZN17fastertransformer17addBias_layerNormIfEEvPT_PKS1_S4_S4_S4_iif,"",@"SHT_CUDA_INFO"
	.sectionflags	@""
	.align	4


	//----- nvinfo : EIATTR_CUDA_API_VERSION
	.align		4
        /*0000*/ 	.byte	0x04, 0x37
        /*0002*/ 	.short	(.L_447 - .L_446)
.L_446:
        /*0004*/ 	.word	0x00000082


	//----- nvinfo : EIATTR_KPARAM_INFO
	.align		4
.L_447:
        /*0008*/ 	.byte	0x04, 0x17
        /*000a*/ 	.short	(.L_449 - .L_448)
.L_448:
        /*000c*/ 	.word	0x00000000
        /*0010*/ 	.short	0x0007
        /*0012*/ 	.short	0x0030
        /*0014*/ 	.byte	0x00, 0xf0, 0x11, 0x00


	//----- nvinfo : EIATTR_KPARAM_INFO
	.align		4
.L_449:
        /*0018*/ 	.byte	0x04, 0x17
        /*001a*/ 	.short	(.L_451 - .L_450)
.L_450:
        /*001c*/ 	.word	0x00000000
        /*0020*/ 	.short	0x0006
        /*0022*/ 	.short	0x002c
        /*0024*/ 	.byte	0x00, 0xf0, 0x11, 0x00


	//----- nvinfo : EIATTR_KPARAM_INFO
	.align		4
.L_451:
        /*0028*/ 	.byte	0x04, 0x17
        /*002a*/ 	.short	(.L_453 - .L_452)
.L_452:
        /*002c*/ 	.word	0x00000000
        /*0030*/ 	.short	0x0005
        /*0032*/ 	.short	0x0028
        /*0034*/ 	.byte	0x00, 0xf0, 0x11, 0x00


	//----- nvinfo : EIATTR_KPARAM_INFO
	.align		4
.L_453:
        /*0038*/ 	.byte	0x04, 0x17
        /*003a*/ 	.short	(.L_455 - .L_454)
.L_454:
        /*003c*/ 	.word	0x00000000
        /*0040*/ 	.short	0x0004
        /*0042*/ 	.short	0x0020
        /*0044*/ 	.byte	0x00, 0xf5, 0x21, 0x00


	//----- nvinfo : EIATTR_KPARAM_INFO
	.align		4
.L_455:
        /*0048*/ 	.byte	0x04, 0x17
        /*004a*/ 	.short	(.L_457 - .L_456)
.L_456:
        /*004c*/ 	.word	0x00000000
        /*0050*/ 	.short	0x0003
        /*0052*/ 	.short	0x0018
        /*0054*/ 	.byte	0x00, 0xf5, 0x21, 0x00


	//----- nvinfo : EIATTR_KPARAM_INFO
	.align		4
.L_457:
        /*0058*/ 	.byte	0x04, 0x17
        /*005a*/ 	.short	(.L_459 - .L_458)
.L_458:
        /*005c*/ 	.word	0x00000000
        /*0060*/ 	.short	0x0002
        /*0062*/ 	.short	0x0010
        /*0064*/ 	.byte	0x00, 0xf5, 0x21, 0x00


	//----- nvinfo : EIATTR_KPARAM_INFO
	.align		4
.L_459:
        /*0068*/ 	.byte	0x04, 0x17
        /*006a*/ 	.short	(.L_461 - .L_460)
.L_460:
        /*006c*/ 	.word	0x00000000
        /*0070*/ 	.short	0x0001
        /*0072*/ 	.short	0x0008
        /*0074*/ 	.byte	0x00, 0xf5, 0x21, 0x00


	//----- nvinfo : EIATTR_KPARAM_INFO
	.align		4
.L_461:
        /*0078*/ 	.byte	0x04, 0x17
        /*007a*/ 	.short	(.L_463 - .L_462)
.L_462:
        /*007c*/ 	.word	0x00000000
        /*0080*/ 	.short	0x0000
        /*0082*/ 	.short	0x0000
        /*0084*/ 	.byte	0x00, 0xf5, 0x21, 0x00


	//----- nvinfo : EIATTR_SPARSE_MMA_MASK
	.align		4
.L_463:
        /*0088*/ 	.byte	0x03, 0x50
        /*008a*/ 	.short	0x0000


	//----- nvinfo : EIATTR_MAXREG_COUNT
	.align		4
        /*008c*/ 	.byte	0x03, 0x1b
        /*008e*/ 	.short	0x00ff


	//----- nvinfo : EIATTR_NUM_BARRIERS
	.align		4
        /*0090*/ 	.byte	0x02, 0x4c
        /*0092*/ 	.byte	0x01
	.zero		1


	//----- nvinfo : EIATTR_MERCURY_ISA_VERSION
	.align		4
        /*0094*/ 	.byte	0x03, 0x5f
        /*0096*/ 	.short	0x0101


	//----- nvinfo : EIATTR_COOP_GROUP_MASK_REGIDS
	.align		4
        /*0098*/ 	.byte	0x04, 0x29
        /*009a*/ 	.short	(.L_465 - .L_464)


	//   ....[0]....
.L_464:
        /*009c*/ 	.word	0xffffffff


	//   ....[1]....
        /*00a0*/ 	.word	0xffffffff


	//   ....[2]....
        /*00a4*/ 	.word	0xffffffff


	//   ....[3]....
        /*00a8*/ 	.word	0xffffffff


	//   ....[4]....
        /*00ac*/ 	.word	0xffffffff


	//   ....[5]....
        /*00b0*/ 	.word	0xffffffff


	//   ....[6]....
        /*00b4*/ 	.word	0xffffffff


	//   ....[7]....
        /*00b8*/ 	.word	0xffffffff


	//   ....[8]....
        /*00bc*/ 	.word	0xffffffff


	//   ....[9]....
        /*00c0*/ 	.word	0xffffffff


	//   ....[10]....
        /*00c4*/ 	.word	0xffffffff


	//   ....[11]....
        /*00c8*/ 	.word	0xffffffff


	//   ....[12]....
        /*00cc*/ 	.word	0xffffffff


	//   ....[13]....
        /*00d0*/ 	.word	0xffffffff


	//   ....[14]....
        /*00d4*/ 	.word	0xffffffff


	//   ....[15]....
        /*00d8*/ 	.word	0xffffffff


	//   ....[16]....
        /*00dc*/ 	.word	0xffffffff


	//   ....[17]....
        /*00e0*/ 	.word	0xffffffff


	//   ....[18]....
        /*00e4*/ 	.word	0xffffffff


	//   ....[19]....
        /*00e8*/ 	.word	0xffffffff


	//----- nvinfo : EIATTR_COOP_GROUP_INSTR_OFFSETS
	.align		4
.L_465:
        /*00ec*/ 	.byte	0x04, 0x28
        /*00ee*/ 	.short	(.L_467 - .L_466)


	//   ....[0]....
.L_466:
        /*00f0*/ 	.word	0x00000150


	//   ....[1]....
        /*00f4*/ 	.word	0x00000170


	//   ....[2]....
        /*00f8*/ 	.word	0x00000190


	//   ....[3]....
        /*00fc*/ 	.word	0x000001b0


	//   ....[4]....
        /*0100*/ 	.word	0x000001e0


	//   ....[5]....
        /*0104*/ 	.word	0x00000260


	//   ....[6]....
        /*0108*/ 	.word	0x00000280


	//   ....[7]....
        /*010c*/ 	.word	0x000002a0


	//   ....[8]....
        /*0110*/ 	.word	0x000002c0


	//   ....[9]....
        /*0114*/ 	.word	0x000002f0


	//   ....[10]....
        /*0118*/ 	.word	0x000003a0


	//   ....[11]....
        /*011c*/ 	.word	0x000003d0


	//   ....[12]....
        /*0120*/ 	.word	0x00000400


	//   ....[13]....
        /*0124*/ 	.word	0x00000420


	//   ....[14]....
        /*0128*/ 	.word	0x00000450


	//   ....[15]....
        /*012c*/ 	.word	0x00000500


	//   ....[16]....
        /*0130*/ 	.word	0x00000520


	//   ....[17]....
        /*0134*/ 	.word	0x00000540


	//   ....[18]....
        /*0138*/ 	.word	0x00000560


	//   ....[19]....
        /*013c*/ 	.word	0x000005a0


	//----- nvinfo : EIATTR_VRC_CTA_INIT_COUNT
	.align		4
.L_467:
        /*0140*/ 	.byte	0x02, 0x4a
	.zero		1
	.zero		1


	//----- nvinfo : EIATTR_EXIT_INSTR_OFFSETS
	.align		4
        /*0144*/ 	.byte	0x04, 0x1c
        /*0146*/ 	.short	(.L_469 - .L_468)


	//   ....[0]....
.L_468:
        /*0148*/ 	.word	0x00000670


	//----- nvinfo : EIATTR_CBANK_PARAM_SIZE
	.align		4
.L_469:
        /*014c*/ 	.byte	0x03, 0x19
        /*014e*/ 	.short	0x0034


	//----- nvinfo : EIATTR_PARAM_CBANK
	.align		4
        /*0150*/ 	.byte	0x04, 0x0a
        /*0152*/ 	.short	(.L_471 - .L_470)
	.align		4
.L_470:
        /*0154*/ 	.word	index@(.nv.constant0._ZN17fastertransformer17addBias_layerNormIfEEvPT_PKS1_S4_S4_S4_iif)
        /*0158*/ 	.short	0x0380
        /*015a*/ 	.short	0x0034


	//----- nvinfo : EIATTR_SW_WAR
	.align		4
.L_471:
        /*015c*/ 	.byte	0x04, 0x36
        /*015e*/ 	.short	(.L_473 - .L_472)
.L_472:
        /*0160*/ 	.word	0x00000008
.L_473:


//--------------------- .nv.info._ZN17fastertransformer15transpose102_v2IfEEvPT_PKS1_iiii --------------------------
	.section	.nv.info._ZN17fastertransformer15transpose102_v2IfEEvPT_PKS1_iiii,"",@"SHT_CUDA_INFO"
	.sectionflags	@""
	.align	4


	//----- nvinfo : EIATTR_CUDA_API_VERSION
	.align		4
        /*0000*/ 	.byte	0x04, 0x37
        /*0002*/ 	.short	(.L_475 - .L_474)
.L_474:
        /*0004*/ 	.word	0x00000082


	//----- nvinfo : EIATTR_KPARAM_INFO
	.align		4
.L_475:
        /*0008*/ 	.byte	0x04, 0x17
        /*000a*/ 	.short	(.L_477 - .L_476)
.L_476:
        /*000c*/ 	.word	0x00000000
        /*0010*/ 	.short	0x0005
        /*0012*/ 	.short	0x001c
        /*0014*/ 	.byte	0x00, 0xf0, 0x11, 0x00


	//----- nvinfo : EIATTR_KPARAM_INFO
	.align		4
.L_477:
        /*0018*/ 	.byte	0x04, 0x17
        /*001a*/ 	.short	(.L_479 - .L_478)
.L_478:
        /*001c*/ 	.word	0x00000000
        /*0020*/ 	.short	0x0004
        /*0022*/ 	.short	0x0018
        /*0024*/ 	.byte	0x00, 0xf0, 0x11, 0x00


	//----- nvinfo : EIATTR_KPARAM_INFO
	.align		4
.L_479:
        /*0028*/ 	.byte	0x04, 0x17
        /*002a*/ 	.short	(.L_481 - .L_480)
.L_480:
        /*002c*/ 	.word	0x00000000
        /*0030*/ 	.short	0x0003
        /*0032*/ 	.short	0x0014
        /*0034*/ 	.byte	0x00, 0xf0, 0x11, 0x00


	//----- nvinfo : EIATTR_KPARAM_INFO
	.align		4
.L_481:
        /*0038*/ 	.byte	0x04, 0x17
        /*003a*/ 	.short	(.L_483 - .L_482)
.L_482:
        /*003c*/ 	.word	0x00000000
        /*0040*/ 	.short	0x0002
        /*0042*/ 	.short	0x0010
        /*0044*/ 	.byte	0x00, 0xf0, 0x11, 0x00


	//----- nvinfo : EIATTR_KPARAM_INFO
	.align		4
.L_483:
        /*0048*/ 	.byte	0x04, 0x17
        /*004a*/ 	.short	(.L_485 - .L_484)
.L_484:
        /*004c*/ 	.word	0x00000000
        /*0050*/ 	.short	0x0001
        /*0052*/ 	.short	0x0008
        /*0054*/ 	.byte	0x00, 0xf5, 0x21, 0x00


	//----- nvinfo : EIATTR_KPARAM_INFO
	.align		4
.L_485:
        /*0058*/ 	.byte	0x04, 0x17
        /*005a*/ 	.short	(.L_487 - .L_486)
.L_486:
        /*005c*/ 	.word	0x00000000
        /*0060*/ 	.short	0x0000
        /*0062*/ 	.short	0x0000
        /*0064*/ 	.byte	0x00, 0xf5, 0x21, 0x00


	//----- nvinfo : EIATTR_SPARSE_MMA_MASK
	.align		4
.L_487:
        /*0068*/ 	.byte	0x03, 0x50
        /*006a*/ 	.short	0x0000


	//----- nvinfo : EIATTR_MAXREG_COUNT
	.align		4
        /*006c*/ 	.byte	0x03, 0x1b
        /*006e*/ 	.short	0x00ff


	//----- nvinfo : EIATTR_MERCURY_ISA_VERSION
	.align		4
        /*0070*/ 	.byte	0x03, 0x5f
        /*0072*/ 	.short	0x0101


	//----- nvinfo : EIATTR_VRC_CTA_INIT_COUNT
	.align		4
        /*0074*/ 	.byte	0x02, 0x4a
	.zero		1
	.zero		1


	//----- nvinfo : EIATTR_EXIT_INSTR_OFFSETS
	.align		4
        /*0078*/ 	.byte	0x04, 0x1c
        /*007a*/ 	.short	(.L_489 - .L_488)


	//   ....[0]....
.L_488:
        /*007c*/ 	.word	0x00000160


	//   ....[1]....
        /*0080*/ 	.word	0x000002c0


	//----- nvinfo : EIATTR_CBANK_PARAM_SIZE
	.align		4
.L_489:
        /*0084*/ 	.byte	0x03, 0x19
        /*0086*/ 	.short	0x0020


	//----- nvinfo : EIATTR_PARAM_CBANK
	.align		4
        /*0088*/ 	.byte	0x04, 0x0a
        /*008a*/ 	.short	(.L_491 - .L_490)
	.align		4
.L_490:
        /*008c*/ 	.word	index@(.nv.constant0._ZN17fastertransformer15transpose102_v2IfEEvPT_PKS1_iiii)
        /*0090*/ 	.short	0x0380
        /*0092*/ 	.short	0x0020


	//----- nvinfo : EIATTR_SW_WAR
	.align		4
.L_491:
        /*0094*/ 	.byte	0x04, 0x36
        /*0096*/ 	.short	(.L_493 - .L_492)
.L_492:
        /*0098*/ 	.word	0x00000008
.L_493:


//--------------------- .nv.info._ZN17fastertransformer10relShiftBdIfEEvPT_PKS1_iii --------------------------
	.section	.nv.info._ZN17fastertransformer10relShiftBdIfEEvPT_PKS1_iii,"",@"SHT_CUDA_INFO"
	.sectionflags	@""
	.align	4


	//----- nvinfo : EIATTR_CUDA_API_VERSION
	.align		4
        /*0000*/ 	.byte	0x04, 0x37
        /*0002*/ 	.short	(.L_495 - .L_494)
.L_494:
        /*0004*/ 	.word	0x00000082


	//----- nvinfo : EIATTR_KPARAM_INFO
	.align		4
.L_495:
        /*0008*/ 	.byte	0x04, 0x17
        /*000a*/ 	.short	(.L_497 - .L_496)
.L_496:
        /*000c*/ 	.word	0x00000000
        /*0010*/ 	.short	0x0004
        /*0012*/ 	.short	0x0018
        /*0014*/ 	.byte	0x00, 0xf0, 0x11, 0x00


	//----- nvinfo : EIATTR_KPARAM_INFO
	.align		4
.L_497:
        /*0018*/ 	.byte	0x04, 0x17
        /*001a*/ 	.short	(.L_499 - .L_498)
.L_498:
        /*001c*/ 	.word	0x00000000
        /*0020*/ 	.short	0x0003
        /*0022*/ 	.short	0x0014
        /*0024*/ 	.byte	0x00, 0xf0, 0x11, 0x00


	//----- nvinfo : EIATTR_KPARAM_INFO
	.align		4
.L_499:
        /*0028*/ 	.byte	0x04, 0x17
        /*002a*/ 	.short	(.L_501 - .L_500)
.L_500:
        /*002c*/ 	.word	0x00000000
        /*0030*/ 	.short	0x0002
        /*0032*/ 	.short	0x0010
        /*0034*/ 	.byte	0x00, 0xf0, 0x11, 0x00


	//----- nvinfo : EIATTR_KPARAM_INFO
	.align		4
.L_501:
        /*0038*/ 	.byte	0x04, 0x17
        /*003a*/ 	.short	(.L_503 - .L_502)
.L_502:
        /*003c*/ 	.word	0x00000000
        /*0040*/ 	.short	0x0001
        /*0042*/ 	.short	0x0008
        /*0044*/ 	.byte	0x00, 0xf5, 0x21, 0x00


	//----- nvinfo : EIATTR_KPARAM_INFO
	.align		4
.L_503:
        /*0048*/ 	.byte	0x04, 0x17
        /*004a*/ 	.short	(.L_505 - .L_504)
.L_504:
        /*004c*/ 	.word	0x00000000
        /*0050*/ 	.short	0x0000
        /*0052*/ 	.short	0x0000
        /*0054*/ 	.byte	0x00, 0xf5, 0x21, 0x00


	//----- nvinfo : EIATTR_SPARSE_MMA_MASK
	.align		4
.L_505:
        /*0058*/ 	.byte	0x03, 0x50
        /*005a*/ 	.short	0x0000


	//----- nvinfo : EIATTR_MAXREG_COUNT
	.align		4
        /*005c*/ 	.byte	0x03, 0x1b
        /*005e*/ 	.short	0x00ff


	//----- nvinfo : EIATTR_MERCURY_ISA_VERSION
	.align		4
        /*0060*/ 	.byte	0x03, 0x5f
        /*0062*/ 	.short	0x0101


	//----- nvinfo : EIATTR_VRC_CTA_INIT_COUNT
	.align		4
        /*0064*/ 	.byte	0x02, 0x4a
	.zero		1
	.zero		1


	//----- nvinfo : EIATTR_EXIT_INSTR_OFFSETS
	.align		4
        /*0068*/ 	.byte	0x04, 0x1c
        /*006a*/ 	.short	(.L_507 - .L_506)


	//   ....[0]....
.L_506:
        /*006c*/ 	.word	0x000000b0


	//   ....[1]....
        /*0070*/ 	.word	0x000002f0


	//   ....[2]....
        /*0074*/ 	.word	0x00000390


	//----- nvinfo : EIATTR_CBANK_PARAM_SIZE
	.align		4
.L_507:
        /*0078*/ 	.byte	0x03, 0x19
        /*007a*/ 	.short	0x001c


	//----- nvinfo : EIATTR_PARAM_CBANK
	.align		4
        /*007c*/ 	.byte	0x04, 0x0a
        /*007e*/ 	.short	(.L_509 - .L_508)
	.align		4
.L_508:
        /*0080*/ 	.word	index@(.nv.constant0._ZN17fastertransformer10relShiftBdIfEEvPT_PKS1_iii)
        /*0084*/ 	.short	0x0380
        /*0086*/ 	.short	0x001c


	//----- nvinfo : EIATTR_SW_WAR
	.align		4
.L_509:
        /*0088*/ 	.byte	0x04, 0x36
        /*008a*/ 	.short	(.L_511 - .L_510)
.L_510:
        /*008c*/ 	.word	0x00000008
.L_511:


//--------------------- .nv.info._ZN17fastertransformer12transpose102IfEEvPT_PKS1_iiii --------------------------
	.section	.nv.info._ZN17fastertransformer12transpose102IfEEvPT_PKS1_iiii,"",@"SHT_CUDA_INFO"
	.sectionflags	@""
	.align	4


	//----- nvinfo : EIATTR_CUDA_API_VERSION
	.align		4
        /*0000*/ 	.byte	0x04, 0x37
        /*0002*/ 	.short	(.L_513 - .L_512)
.L_512:
        /*0004*/ 	.word	0x00000082


	//----- nvinfo : EIATTR_KPARAM_INFO
	.align		4
.L_513:
        /*0008*/ 	.byte	0x04, 0x17
        /*000a*/ 	.short	(.L_515 - .L_514)
.L_514:
        /*000c*/ 	.word	0x00000000
        /*0010*/ 	.short	0x0005
        /*0012*/ 	.short	0x001c
        /*0014*/ 	.byte	0x00, 0xf0, 0x11, 0x00


	//----- nvinfo : EIATTR_KPARAM_INFO
	.align		4
.L_515:
        /*0018*/ 	.byte	0x04, 0x17
        /*001a*/ 	.short	(.L_517 - .L_516)
.L_516:
        /*001c*/ 	.word	0x00000000
        /*0020*/ 	.short	0x0004
        /*0022*/ 	.short	0x0018
        /*0024*/ 	.byte	0x00, 0xf0, 0x11, 0x00


	//----- nvinfo : EIATTR_KPARAM_INFO
	.align		4
.L_517:
        /*0028*/ 	.byte	0x04, 0x17
        /*002a*/ 	.short	(.L_519 - .L_518)
.L_518:
        /*002c*/ 	.word	0x00000000
        /*0030*/ 	.short	0x0003
        /*0032*/ 	.short	0x0014
        /*0034*/ 	.byte	0x00, 0xf0, 0x11, 0x00


	//----- nvinfo : EIATTR_KPARAM_INFO
	.align		4
.L_519:
        /*0038*/ 	.byte	0x04, 0x17
        /*003a*/ 	.short	(.L_521 - .L_520)
.L_520:
        /*003c*/ 	.word	0x00000000
        /*0040*/ 	.short	0x0002
        /*0042*/ 	.short	0x0010
        /*0044*/ 	.byte	0x00, 0xf0, 0x11, 0x00


	//----- nvinfo : EIATTR_KPARAM_INFO
	.align		4
.L_521:
        /*0048*/ 	.byte	0x04, 0x17
        /*004a*/ 	.short	(.L_523 - .L_522)
.L_522:
        /*004c*/ 	.word	0x00000000
        /*0050*/ 	.short	0x0001
        /*0052*/ 	.short	0x0008
        /*0054*/ 	.byte	0x00, 0xf5, 0x21, 0x00


	//----- nvinfo : EIATTR_KPARAM_INFO
	.align		4
.L_523:
        /*0058*/ 	.byte	0x04, 0x17
        /*005a*/ 	.short	(.L_525 - .L_524)
.L_524:
        /*005c*/ 	.word	0x00000000
        /*0060*/ 	.short	0x0000
        /*0062*/ 	.short	0x0000
        /*0064*/ 	.byte	0x00, 0xf5, 0x21, 0x00


	//----- nvinfo : EIATTR_SPARSE_MMA_MASK
	.align		4
.L_525:
        /*0068*/ 	.byte	0x03, 0x50
        /*006a*/ 	.short	0x0000


	//----- nvinfo : EIATTR_MAXREG_COUNT
	.align		4
        /*006c*/ 	.byte	0x03, 0x1b
        /*006e*/ 	.short	0x00ff


	//----- nvinfo : EIATTR_MERCURY_ISA_VERSION
	.align		4
        /*0070*/ 	.byte	0x03, 0x5f
        /*0072*/ 	.short	0x0101


	//----- nvinfo : EIATTR_VRC_CTA_INIT_COUNT
	.align		4
        /*0074*/ 	.byte	0x02, 0x4a
	.zero		1
	.zero		1


	//----- nvinfo : EIATTR_EXIT_INSTR_OFFSETS
	.align		4
        /*0078*/ 	.byte	0x04, 0x1c
        /*007a*/ 	.short	(.L_527 - .L_526)


	//   ....[0]....
.L_526:
        /*007c*/ 	.word	0x00000130


	//----- nvinfo : EIATTR_CBANK_PARAM_SIZE
	.align		4
.L_527:
        /*0080*/ 	.byte	0x03, 0x19
        /*0082*/ 	.short	0x0020


	//----- nvinfo : EIATTR_PARAM_CBANK
	.align		4
        /*0084*/ 	.byte	0x04, 0x0a
        /*0086*/ 	.short	(.L_529 - .L_528)
	.align		4
.L_528:
        /*0088*/ 	.word	index@(.nv.constant0._ZN17fastertransformer12transpose102IfEEvPT_PKS1_iiii)
        /*008c*/ 	.short	0x0380
        /*008e*/ 	.short	0x0020


	//----- nvinfo : EIATTR_SW_WAR
	.align		4
.L_529:
        /*0090*/ 	.byte	0x04, 0x36
        /*0092*/ 	.short	(.L_531 - .L_530)
.L_530:
        /*0094*/ 	.word	0x00000008
.L_531:


//--------------------- .nv.info._ZN17fastertransformer15prepareMatrixesIfEEvPT_S2_S2_S2_S2_S2_PKS1_S4_S4_S4_S4_S4_S4_iiii --------------------------
	.section	.nv.info._ZN17fastertransformer15prepareMatrixesIfEEvPT_S2_S2_S2_S2_S2_PKS1_S4_S4_S4_S4_S4_S4_iiii,"",@"SHT_CUDA_INFO"
	.sectionflags	@""
	.align	4


	//----- nvinfo : EIATTR_CUDA_API_VERSION
	.align		4
        /*0000*/ 	.byte	0x04, 0x37
        /*0002*/ 	.short	(.L_533 - .L_532)
.L_532:
        /*0004*/ 	.word	0x00000082


	//----- nvinfo : EIATTR_KPARAM_INFO
	.align		4
.L_533:
        /*0008*/ 	.byte	0x04, 0x17
        /*000a*/ 	.short	(.L_535 - .L_534)
.L_534:
        /*000c*/ 	.word	0x00000000
        /*0010*/ 	.short	0x0010
        /*0012*/ 	.short	0x0074
        /*0014*/ 	.byte	0x00, 0xf0, 0x11, 0x00


	//----- nvinfo : EIATTR_KPARAM_INFO
	.align		4
.L_535:
        /*0018*/ 	.byte	0x04, 0x17
        /*001a*/ 	.short	(.L_537 - .L_536)
.L_536:
        /*001c*/ 	.word	0x00000000
        /*0020*/ 	.short	0x000f
        /*0022*/ 	.short	0x0070
        /*0024*/ 	.byte	0x00, 0xf0, 0x11, 0x00


	//----- nvinfo : EIATTR_KPARAM_INFO
	.align		4
.L_537:
        /*0028*/ 	.byte	0x04, 0x17
        /*002a*/ 	.short	(.L_539 - .L_538)
.L_538:
        /*002c*/ 	.word	0x00000000
        /*0030*/ 	.short	0x000e
        /*0032*/ 	.short	0x006c
        /*0034*/ 	.byte	0x00, 0xf0, 0x11, 0x00


	//----- nvinfo : EIATTR_KPARAM_INFO
	.align		4
.L_539:
        /*0038*/ 	.byte	0x04, 0x17
        /*003a*/ 	.short	(.L_541 - .L_540)
.L_540:
        /*003c*/ 	.word	0x00000000
        /*0040*/ 	.short	0x000d
        /*0042*/ 	.short	0x0068
        /*0044*/ 	.byte	0x00, 0xf0, 0x11, 0x00


	//----- nvinfo : EIATTR_KPARAM_INFO
	.align		4
.L_541:
        /*0048*/ 	.byte	0x04, 0x17
        /*004a*/ 	.short	(.L_543 - .L_542)
.L_542:
        /*004c*/ 	.word	0x00000000
        /*0050*/ 	.short	0x000c
        /*0052*/ 	.short	0x0060
        /*0054*/ 	.byte	0x00, 0xf5, 0x21, 0x00


	//----- nvinfo : EIATTR_KPARAM_INFO
	.align		4
.L_543:
        /*0058*/ 	.byte	0x04, 0x17
        /*005a*/ 	.short	(.L_545 - .L_544)
.L_544:
        /*005c*/ 	.word	0x00000000
        /*0060*/ 	.short	0x000b
        /*0062*/ 	.short	0x0058
        /*0064*/ 	.byte	0x00, 0xf5, 0x21, 0x00


	//----- nvinfo : EIATTR_KPARAM_INFO
	.align		4
.L_545:
        /*0068*/ 	.byte	0x04, 0x17
        /*006a*/ 	.short	(.L_547 - .L_546)
.L_546:
        /*006c*/ 	.word	0x00000000
        /*0070*/ 	.short	0x000a
        /*0072*/ 	.short	0x0050
        /*0074*/ 	.byte	0x00, 0xf5, 0x21, 0x00


	//----- nvinfo : EIATTR_KPARAM_INFO
	.align		4
.L_547:
        /*0078*/ 	.byte	0x04, 0x17
        /*007a*/ 	.short	(.L_549 - .L_548)
.L_548:
        /*007c*/ 	.word	0x00000000
        /*0080*/ 	.short	0x0009
        /*0082*/ 	.short	0x0048
        /*0084*/ 	.byte	0x00, 0xf5, 0x21, 0x00


	//----- nvinfo : EIATTR_KPARAM_INFO
	.align		4
.L_549:
        /*0088*/ 	.byte	0x04, 0x17
        /*008a*/ 	.short	(.L_551 - .L_550)
.L_550:
        /*008c*/ 	.word	0x00000000
        /*0090*/ 	.short	0x0008
        /*0092*/ 	.short	0x0040
        /*0094*/ 	.byte	0x00, 0xf5, 0x21, 0x00


	//----- nvinfo : EIATTR_KPARAM_INFO
	.align		4
.L_551:
        /*0098*/ 	.byte	0x04, 0x17
        /*009a*/ 	.short	(.L_553 - .L_552)
.L_552:
        /*009c*/ 	.word	0x00000000
        /*00a0*/ 	.short	0x0007
        /*00a2*/ 	.short	0x0038
        /*00a4*/ 	.byte	0x00, 0xf5, 0x21, 0x00


	//----- nvinfo : EIATTR_KPARAM_INFO
	.align		4
.L_553:
        /*00a8*/ 	.byte	0x04, 0x17
        /*00aa*/ 	.short	(.L_555 - .L_554)
.L_554:
        /*00ac*/ 	.word	0x00000000
        /*00b0*/ 	.short	0x0006
        /*00b2*/ 	.short	0x0030
        /*00b4*/ 	.byte	0x00, 0xf5, 0x21, 0x00


	//----- nvinfo : EIATTR_KPARAM_INFO
	.align		4
.L_555:
        /*00b8*/ 	.byte	0x04, 0x17
        /*00ba*/ 	.short	(.L_557 - .L_556)
.L_556:
        /*00bc*/ 	.word	0x00000000
        /*00c0*/ 	.short	0x0005
        /*00c2*/ 	.short	0x0028
        /*00c4*/ 	.byte	0x00, 0xf5, 0x21, 0x00


	//----- nvinfo : EIATTR_KPARAM_INFO
	.align		4
.L_557:
        /*00c8*/ 	.byte	0x04, 0x17
        /*00ca*/ 	.short	(.L_559 - .L_558)
.L_558:
        /*00cc*/ 	.word	0x00000000
        /*00d0*/ 	.short	0x0004
        /*00d2*/ 	.short	0x0020
        /*00d4*/ 	.byte	0x00, 0xf5, 0x21, 0x00


	//----- nvinfo : EIATTR_KPARAM_INFO
	.align		4
.L_559:
        /*00d8*/ 	.byte	0x04, 0x17
        /*00da*/ 	.short	(.L_561 - .L_560)
.L_560:
        /*00dc*/ 	.word	0x00000000
        /*00e0*/ 	.short	0x0003
        /*00e2*/ 	.short	0x0018
        /*00e4*/ 	.byte	0x00, 0xf5, 0x21, 0x00


	//----- nvinfo : EIATTR_KPARAM_INFO
	.align		4
.L_561:
        /*00e8*/ 	.byte	0x04, 0x17
        /*00ea*/ 	.short	(.L_563 - .L_562)
.L_562:
        /*00ec*/ 	.word	0x00000000
        /*00f0*/ 	.short	0x0002
        /*00f2*/ 	.short	0x0010
        /*00f4*/ 	.byte	0x00, 0xf5, 0x21, 0x00


	//----- nvinfo : EIATTR_KPARAM_INFO
	.align		4
.L_563:
        /*00f8*/ 	.byte	0x04, 0x17
        /*00fa*/ 	.short	(.L_565 - .L_564)
.L_564:
        /*00fc*/ 	.word	0x00000000
        /*0100*/ 	.short	0x0001
        /*0102*/ 	.short	0x0008
        /*0104*/ 	.byte	0x00, 0xf5, 0x21, 0x00


	//----- nvinfo : EIATTR_KPARAM_INFO
	.align		4
.L_565:
        /*0108*/ 	.byte	0x04, 0x17
        /*010a*/ 	.short	(.L_567 - .L_566)
.L_566:
        /*010c*/ 	.word	0x00000000
        /*0110*/ 	.short	0x0000
        /*0112*/ 	.short	0x0000
        /*0114*/ 	.byte	0x00, 0xf5, 0x21, 0x00


	//----- nvinfo : EIATTR_SPARSE_MMA_MASK
	.align		4
.L_567:
        /*0118*/ 	.byte	0x03, 0x50
        /*011a*/ 	.short	0x0000


	//----- nvinfo : EIATTR_MAXREG_COUNT
	.align		4
        /*011c*/ 	.byte	0x03, 0x1b
        /*011e*/ 	.short	0x00ff


	//----- nvinfo : EIATTR_MERCURY_ISA_VERSION
	.align		4
        /*0120*/ 	.byte	0x03, 0x5f
        /*0122*/ 	.short	0x0101


	//----- nvinfo : EIATTR_VRC_CTA_INIT_COUNT
	.align		4
        /*0124*/ 	.byte	0x02, 0x4a
	.zero		1
	.zero		1


	//----- nvinfo : EIATTR_EXIT_INSTR_OFFSETS
	.align		4
        /*0128*/ 	.byte	0x04, 0x1c
        /*012a*/ 	.short	(.L_569 - .L_568)


	//   ....[0]....
.L_568:
        /*012c*/ 	.word	0x00000040


	//   ....[1]....
        /*0130*/ 	.word	0x00000570


	//   ....[2]....
        /*0134*/ 	.word	0x00000620


	//----- nvinfo : EIATTR_CBANK_PARAM_SIZE
	.align		4
.L_569:
        /*0138*/ 	.byte	0x03, 0x19
        /*013a*/ 	.short	0x0078


	//----- nvinfo : EIATTR_PARAM_CBANK
	.align		4
        /*013c*/ 	.byte	0x04, 0x0a
        /*013e*/ 	.short	(.L_571 - .L_570)
	.align		4
.L_570:
        /*0140*/ 	.word	index@(.nv.constant0._ZN17fastertransformer15prepareMatrixesIfEEvPT_S2_S2_S2_S2_S2_PKS1_S4_S4_S4_S4_S4_S4_iiii)
        /*0144*/ 	.short	0x0380
        /*0146*/ 	.short	0x0078


	//----- nvinfo : EIATTR_SW_WAR
	.align		4
.L_571:
        /*0148*/ 	.byte	0x04, 0x36
        /*014a*/ 	.short	(.L_573 - .L_572)
.L_572:
        /*014c*/ 	.word	0x00000008
.L_573:


//--------------------- .nv.callgraph             --------------------------
	.section	.nv.callgraph,"",@"SHT_CUDA_CALLGRAPH"
	.align	4
	.sectionentsize	8
	.align		4
        /*0000*/ 	.word	0x00000000
	.align		4
        /*0004*/ 	.word	0xffffffff
	.align		4
        /*0008*/ 	.word	0x00000000
	.align		4
        /*000c*/ 	.word	0xfffffffe
	.align		4
        /*0010*/ 	.word	0x00000000
	.align		4
        /*0014*/ 	.word	0xfffffffd
	.align		4
        /*0018*/ 	.word	0x00000000
	.align		4
        /*001c*/ 	.word	0xfffffffc


//--------------------- .text._ZN17fastertransformer14gelu_bias_loopIfEEvPT_PKS1_ii --------------------------
	.section	.text._ZN17fastertransformer14gelu_bias_loopIfEEvPT_PKS1_ii,"ax",@progbits
	.align	128
        .global         _ZN17fastertransformer14gelu_bias_loopIfEEvPT_PKS1_ii
        .type           _ZN17fastertransformer14gelu_bias_loopIfEEvPT_PKS1_ii,@function
        .size           _ZN17fastertransformer14gelu_bias_loopIfEEvPT_PKS1_ii,(.L_x_76 - _ZN17fastertransformer14gelu_bias_loopIfEEvPT_PKS1_ii)
        .other          _ZN17fastertransformer14gelu_bias_loopIfEEvPT_PKS1_ii,@"STO_CUDA_ENTRY STV_DEFAULT"
_ZN17fastertransformer14gelu_bias_loopIfEEvPT_PKS1_ii:
.text._ZN17fastertransformer14gelu_bias_loopIfEEvPT_PKS1_ii:
[----:B------:R-:W-:Y:S08]  /*0000*/  LDC R1, c[0x0][0x37c] ;  /* 0x0000df00ff017b82 */ /* 0x000ff00000000800 */
[----:B------:R-:W0:Y:S08]  /*0010*/  S2UR UR4, SR_CTAID.Y ;  /* 0x00000000000479c3 */ /* 0x000e300000002600 */
[----:B------:R-:W0:Y:S02]  /*0020*/  LDC R7, c[0x0][0x394] ;  /* 0x0000e500ff077b82 */ /* 0x000e240000000800 */
[----:B0-----:R-:W-:-:S13]  /*0030*/  ISETP.LE.AND P0, PT, R7, UR4, PT ;  /* 0x0000000407007c0c */ /* 0x001fda000bf03270 */
[----:B------:R-:W-:Y:S05]  /*0040*/  @P0 EXIT ;  /* 0x000000000000094d */ /* 0x000fea0003800000 */
[----:B------:R-:W0:Y:S01]  /*0050*/  S2R R11, SR_TID.X ;  /* 0x00000000000b7919 */ /* 0x000e220000002100 */
[----:B------:R-:W0:Y:S02]  /*0060*/  LDCU UR8, c[0x0][0x390] ;  /* 0x00007200ff0877ac */ /* 0x000e240008000800 */
[----:B0-----:R-:W-:-:S13]  /*0070*/  ISETP.GE.AND P0, PT, R11, UR8, PT ;  /* 0x000000080b007c0c */ /* 0x001fda000bf06270 */
[----:B------:R-:W-:Y:S05]  /*0080*/  @P0 EXIT ;  /* 0x000000000000094d */ /* 0x000fea0003800000 */
[----:B------:R-:W0:Y:S01]  /*0090*/  S2R R0, SR_CTAID.X ;  /* 0x0000000000007919 */ /* 0x000e220000002500 */
[----:B------:R-:W1:Y:S01]  /*00a0*/  LDC.64 R2, c[0x0][0x380] ;  /* 0x0000e000ff027b82 */ /* 0x000e620000000a00 */
[----:B------:R-:W2:Y:S01]  /*00b0*/  LDCU UR5, c[0x0][0x360] ;  /* 0x00006c00ff0577ac */ /* 0x000ea20008000800 */
[----:B------:R-:W3:Y:S06]  /*00c0*/  LDCU.64 UR6, c[0x0][0x358] ;  /* 0x00006b00ff0677ac */ /* 0x000eec0008000a00 */
[----:B------:R-:W4:Y:S01]  /*00d0*/  LDC.64 R4, c[0x0][0x388] ;  /* 0x0000e200ff047b82 */ /* 0x000f220000000a00 */
[----:B0-23--:R-:W-:-:S07]  /*00e0*/  IMAD R0, R0, R7, UR4 ;  /* 0x0000000400007e24 */ /* 0x00dfce000f8e0207 */
.L_x_0:
[----:B0-----:R-:W-:Y:S02]  /*00f0*/  IMAD R7, R0, UR8, R11 ;  /* 0x0000000800077c24 */ /* 0x001fe4000f8e020b */
[----:B----4-:R-:W-:-:S04]  /*0100*/  IMAD.WIDE R8, R11, 0x4, R4 ;  /* 0x000000040b087825 */ /* 0x010fc800078e0204 */
[----:B-1----:R-:W-:Y:S02]  /*0110*/  IMAD.WIDE R6, R7, 0x4, R2 ;  /* 0x0000000407067825 */ /* 0x002fe400078e0202 */
[----:B------:R-:W2:Y:S04]  /*0120*/  LDG.E R8, desc[UR6][R8.64] ;  /* 0x0000000608087981 */ /* 0x000ea8000c1e1900 */
[----:B------:R-:W2:Y:S01]  /*0130*/  LDG.E R13, desc[UR6][R6.64] ;  /* 0x00000006060d7981 */ /* 0x000ea2000c1e1900 */
[----:B------:R-:W-:-:S04]  /*0140*/  IADD3 R11, PT, PT, R11, UR5, RZ ;  /* 0x000000050b0b7c10 */ /* 0x000fc8000fffe0ff */
[----:B------:R-:W-:Y:S01]  /*0150*/  ISETP.GE.AND P0, PT, R11, UR8, PT ;  /* 0x000000080b007c0c */ /* 0x000fe2000bf06270 */
[----:B--2---:R-:W-:-:S04]  /*0160*/  FADD.FTZ R13, R8, R13 ;  /* 0x0000000d080d7221 */ /* 0x004fc80000010000 */
[----:B------:R-:W-:-:S04]  /*0170*/  FMUL.FTZ R10, R13, 0.044714998453855514526 ;  /* 0x3d3727130d0a7820 */ /* 0x000fc80000410000 */
[----:B------:R-:W-:-:S04]  /*0180*/  FMUL.FTZ R10, R13, R10 ;  /* 0x0000000a0d0a7220 */ /* 0x000fc80000410000 */
[C---:B------:R-:W-:Y:S01]  /*0190*/  FFMA.FTZ R10, R13.reuse, R10, R13 ;  /* 0x0000000a0d0a7223 */ /* 0x040fe2000001000d */
[----:B------:R-:W-:-:S03]  /*01a0*/  FMUL.FTZ R13, R13, 0.5 ;  /* 0x3f0000000d0d7820 */ /* 0x000fc60000410000 */
[----:B------:R-:W-:-:S06]  /*01b0*/  FMUL.FTZ R10, R10, 0.79788458347320556641 ;  /* 0x3f4c422a0a0a7820 */ /* 0x000fcc0000410000 */
[----:B------:R-:W0:Y:S02]  /*01c0*/  MUFU.TANH R10, R10 ;  /* 0x0000000a000a7308 */ /* 0x000e240000002400 */
[----:B0-----:R-:W-:-:S04]  /*01d0*/  FADD.FTZ R12, R10, 1 ;  /* 0x3f8000000a0c7421 */ /* 0x001fc80000010000 */
[----:B------:R-:W-:-:S05]  /*01e0*/  FMUL.FTZ R13, R13, R12 ;  /* 0x0000000c0d0d7220 */ /* 0x000fca0000410000 */
[----:B------:R0:W-:Y:S01]  /*01f0*/  STG.E desc[UR6][R6.64], R13 ;  /* 0x0000000d06007986 */ /* 0x0001e2000c101906 */
[----:B------:R-:W-:Y:S05]  /*0200*/  @!P0 BRA `(.L_x_0) ;  /* 0xfffffffc00b88947 */ /* 0x000fea000383ffff */
[----:B------:R-:W-:Y:S05]  /*0210*/  EXIT ;  /* 0x000000000000794d */ /* 0x000fea0003800000 */
.L_x_1:
[----:B------:R-:W-:-:S00]  /*0220*/  BRA `(.L_x_1) ;  /* 0xfffffffc00fc7947 */ /* 0x000fc0000383ffff */
[----:B------:R-:W-:-:S00]  /*0230*/  NOP ;  /* 0x0000000000007918 */ /* 0x000fc00000000000 */
        /* <DEDUP_REMOVED lines=12> */
.L_x_76:


//--------------------- .text._ZN17fastertransformer17addBias_layerNormI6__halfEEvPT_PKS2_S5_S5_S5_iif --------------------------
	.section	.text._ZN17fastertransformer17addBias_layerNormI6__halfEEvPT_PKS2_S5_S5_S5_iif,"ax",@progbits
	.align	128
        .global         _ZN17fastertransformer17addBias_layerNormI6__halfEEvPT_PKS2_S5_S5_S5_iif
        .type           _ZN17fastertransformer17addBias_layerNormI6__halfEEvPT_PKS2_S5_S5_S5_iif,@function
        .size           _ZN17fastertransformer17addBias_layerNormI6__halfEEvPT_PKS2_S5_S5_S5_iif,(.L_x_77 - _ZN17fastertransformer17addBias_layerNormI6__halfEEvPT_PKS2_S5_S5_S5_iif)
        .other          _ZN17fastertransformer17addBias_layerNormI6__halfEEvPT_PKS2_S5_S5_S5_iif,@"STO_CUDA_ENTRY STV_DEFAULT"
_ZN17fastertransformer17addBias_layerNormI6__halfEEvPT_PKS2_S5_S5_S5_iif:
.text._ZN17fastertransformer17addBias_layerNormI6__halfEEvPT_PKS2_S5_S5_S5_iif:
[----:B------:R-:W-:Y:S01]  /*0000*/  LDC R1, c[0x0][0x37c] ;  /* 0x0000df00ff017b82 */ /* 0x000fe20000000800 */
[----:B------:R-:W0:Y:S07]  /*0010*/  S2R R3, SR_TID.X ;  /* 0x0000000000037919 */ /* 0x000e2e0000002100 */
[----:B------:R-:W1:Y:S01]  /*0020*/  S2UR UR4, SR_CTAID.X ;  /* 0x00000000000479c3 */ /* 0x000e620000002500 */
[----:B------:R-:W2:Y:S01]  /*0030*/  LDCU.64 UR10, c[0x0][0x390] ;  /* 0x00007200ff0a77ac */ /* 0x000ea20008000a00 */
[----:B------:R-:W3:Y:S06]  /*0040*/  LDCU.64 UR6, c[0x0][0x388] ;  /* 0x00007100ff0677ac */ /* 0x000eec0008000a00 */
[----:B------:R-:W1:Y:S01]  /*0050*/  LDC R2, c[0x0][0x3ac] ;  /* 0x0000eb00ff027b82 */ /* 0x000e620000000800 */
[----:B------:R-:W4:Y:S01]  /*0060*/  LDCU.64 UR8, c[0x0][0x358] ;  /* 0x00006b00ff0877ac */ /* 0x000f220008000a00 */
[----:B-1----:R-:W-:-:S05]  /*0070*/  IMAD R0, R2, UR4, RZ ;  /* 0x0000000402007c24 */ /* 0x002fca000f8e02ff */
[----:B0-----:R-:W-:-:S04]  /*0080*/  LEA.HI R0, R0, R3, RZ, 0x1f ;  /* 0x0000000300007211 */ /* 0x001fc800078ff8ff */
[----:B------:R-:W-:Y:S02]  /*0090*/  SHF.L.U32 R4, R0, 0x2, RZ ;  /* 0x0000000200047819 */ /* 0x000fe400000006ff */
[----:B------:R-:W-:Y:S02]  /*00a0*/  SHF.R.U32.HI R5, RZ, 0x1e, R0 ;  /* 0x0000001eff057819 */ /* 0x000fe40000011600 */
[----:B------:R-:W-:Y:S02]  /*00b0*/  LOP3.LUT R4, R4, 0xfffffffc, RZ, 0xc0, !PT ;  /* 0xfffffffc04047812 */ /* 0x000fe400078ec0ff */
[----:B------:R-:W-:Y:S02]  /*00c0*/  LOP3.LUT R5, R5, 0x1, RZ, 0xc0, !PT ;  /* 0x0000000105057812 */ /* 0x000fe400078ec0ff */
[C---:B--2---:R-:W-:Y:S02]  /*00d0*/  IADD3 R10, P1, PT, R4.reuse, UR10, RZ ;  /* 0x0000000a040a7c10 */ /* 0x044fe4000ff3e0ff */
[----:B---3--:R-:W-:-:S02]  /*00e0*/  IADD3 R8, P0, PT, R4, UR6, RZ ;  /* 0x0000000604087c10 */ /* 0x008fc4000ff1e0ff */
[C---:B------:R-:W-:Y:S02]  /*00f0*/  IADD3.X R11, PT, PT, R5.reuse, UR11, RZ, P1, !PT ;  /* 0x0000000b050b7c10 */ /* 0x040fe40008ffe4ff */
[----:B------:R-:W-:-:S04]  /*0100*/  IADD3.X R9, PT, PT, R5, UR7, RZ, P0, !PT ;  /* 0x0000000705097c10 */ /* 0x000fc800087fe4ff */
[----:B----4-:R-:W2:Y:S04]  /*0110*/  LDG.E.CONSTANT R11, desc[UR8][R10.64] ;  /* 0x000000080a0b7981 */ /* 0x010ea8000c1e9900 */
[----:B------:R-:W2:Y:S01]  /*0120*/  LDG.E R8, desc[UR8][R8.64] ;  /* 0x0000000808087981 */ /* 0x000ea2000c1e1900 */
[----:B------:R-:W0:Y:S01]  /*0130*/  S2UR UR7, SR_CgaCtaId ;  /* 0x00000000000779c3 */ /* 0x000e220000008800 */
[----:B------:R-:W-:Y:S02]  /*0140*/  UMOV UR4, 0x400 ;  /* 0x0000040000047882 */ /* 0x000fe40000000000 */
[----:B------:R-:W-:Y:S01]  /*0150*/  UIADD3 UR5, UPT, UPT, UR4, 0x8, URZ ;  /* 0x0000000804057890 */ /* 0x000fe2000fffe0ff */
[----:B------:R-:W1:Y:S03]  /*0160*/  LDCU UR6, c[0x0][0x360] ;  /* 0x00006c00ff0677ac */ /* 0x000e660008000800 */
[----:B0-----:R-:W-:-:S02]  /*0170*/  ULEA UR5, UR7, UR5, 0x18 ;  /* 0x0000000507057291 */ /* 0x001fc4000f8ec0ff */
[----:B-1----:R-:W-:-:S06]  /*0180*/  USHF.R.U32.HI UR6, URZ, 0x5, UR6 ;  /* 0x00000005ff067899 */ /* 0x002fcc0008011606 */
[----:B------:R-:W-:Y:S01]  /*0190*/  ISETP.GE.U32.AND P0, PT, R3, UR6, PT ;  /* 0x0000000603007c0c */ /* 0x000fe2000bf06070 */
[----:B--2---:R-:W-:-:S05]  /*01a0*/  HFMA2 R11, R8, 1, 1, R11 ;  /* 0x3c003c00080b7831 */ /* 0x004fca000000000b */
[--C-:B------:R-:W-:Y:S02]  /*01b0*/  HADD2.F32 R5, -RZ, R11.reuse.H0_H0 ;  /* 0x2000000bff057230 */ /* 0x100fe40000004100 */
[----:B------:R-:W-:-:S03]  /*01c0*/  HADD2.F32 R7, -RZ, R11.H1_H1 ;  /* 0x3000000bff077230 */ /* 0x000fc60000004100 */
[----:B------:R-:W-:-:S04]  /*01d0*/  FADD.FTZ R4, RZ, R5 ;  /* 0x00000005ff047221 */ /* 0x000fc80000010000 */
[----:B------:R-:W-:-:S05]  /*01e0*/  FADD.FTZ R4, R7, R4 ;  /* 0x0000000407047221 */ /* 0x000fca0000010000 */
[----:B------:R-:W0:Y:S02]  /*01f0*/  SHFL.BFLY PT, R13, R4, 0x10, 0x1f ;  /* 0x0e001f00040d7f89 */ /* 0x000e2400000e0000 */
[----:B0-----:R-:W-:-:S05]  /*0200*/  FADD.FTZ R13, R4, R13 ;  /* 0x0000000d040d7221 */ /* 0x001fca0000010000 */
[----:B------:R-:W0:Y:S02]  /*0210*/  SHFL.BFLY PT, R6, R13, 0x8, 0x1f ;  /* 0x0d001f000d067f89 */ /* 0x000e2400000e0000 */
[----:B0-----:R-:W-:-:S05]  /*0220*/  FADD.FTZ R6, R13, R6 ;  /* 0x000000060d067221 */ /* 0x001fca0000010000 */
[----:B------:R-:W0:Y:S02]  /*0230*/  SHFL.BFLY PT, R9, R6, 0x4, 0x1f ;  /* 0x0c801f0006097f89 */ /* 0x000e2400000e0000 */
[----:B0-----:R-:W-:-:S05]  /*0240*/  FADD.FTZ R9, R6, R9 ;  /* 0x0000000906097221 */ /* 0x001fca0000010000 */
[----:B------:R-:W0:Y:S01]  /*0250*/  SHFL.BFLY PT, R8, R9, 0x2, 0x1f ;  /* 0x0c401f0009087f89 */ /* 0x000e2200000e0000 */
[----:B------:R-:W-:Y:S01]  /*0260*/  LOP3.LUT P1, R4, R3, 0x1f, RZ, 0xc0, !PT ;  /* 0x0000001f03047812 */ /* 0x000fe2000782c0ff */
[----:B0-----:R-:W-:-:S05]  /*0270*/  FADD.FTZ R10, R9, R8 ;  /* 0x00000008090a7221 */ /* 0x001fca0000010000 */
[----:B------:R-:W0:Y:S01]  /*0280*/  SHFL.BFLY PT, R11, R10, 0x1, 0x1f ;  /* 0x0c201f000a0b7f89 */ /* 0x000e2200000e0000 */
[----:B------:R-:W-:Y:S01]  /*0290*/  LEA.HI R6, R3, UR5, RZ, 0x1d ;  /* 0x0000000503067c11 */ /* 0x000fe2000f8fe8ff */
[----:B0-----:R-:W-:-:S05]  /*02a0*/  FADD.FTZ R11, R10, R11 ;  /* 0x0000000b0a0b7221 */ /* 0x001fca0000010000 */
[----:B------:R-:W-:Y:S01]  /*02b0*/  @!P1 STS [R6], R11 ;  /* 0x0000000b06009388 */ /* 0x000fe20000000800 */
[----:B------:R-:W-:Y:S02]  /*02c0*/  MOV R9, RZ ;  /* 0x000000ff00097202 */ /* 0x000fe40000000f00 */
[----:B------:R-:W-:Y:S01]  /*02d0*/  LEA R8, R4, UR5, 0x2 ;  /* 0x0000000504087c11 */ /* 0x000fe2000f8e10ff */
[----:B------:R-:W-:Y:S06]  /*02e0*/  BAR.SYNC.DEFER_BLOCKING 0x0 ;  /* 0x0000000000007b1d */ /* 0x000fec0000010000 */
[----:B------:R-:W0:Y:S04]  /*02f0*/  @!P0 LDS R9, [R8] ;  /* 0x0000000008098984 */ /* 0x000e280000000800 */
[----:B0-----:R-:W0:Y:S02]  /*0300*/  SHFL.BFLY PT, R10, R9, 0x10, 0x1f ;  /* 0x0e001f00090a7f89 */ /* 0x001e2400000e0000 */
[----:B0-----:R-:W-:-:S05]  /*0310*/  FADD.FTZ R10, R10, R9 ;  /* 0x000000090a0a7221 */ /* 0x001fca0000010000 */
[----:B------:R-:W0:Y:S02]  /*0320*/  SHFL.BFLY PT, R13, R10, 0x8, 0x1f ;  /* 0x0d001f000a0d7f89 */ /* 0x000e2400000e0000 */
[----:B0-----:R-:W-:-:S05]  /*0330*/  FADD.FTZ R13, R10, R13 ;  /* 0x0000000d0a0d7221 */ /* 0x001fca0000010000 */
[----:B------:R-:W0:Y:S02]  /*0340*/  SHFL.BFLY PT, R12, R13, 0x4, 0x1f ;  /* 0x0c801f000d0c7f89 */ /* 0x000e2400000e0000 */
[----:B0-----:R-:W-:-:S05]  /*0350*/  FADD.FTZ R12, R13, R12 ;  /* 0x0000000c0d0c7221 */ /* 0x001fca0000010000 */
[----:B------:R-:W0:Y:S01]  /*0360*/  SHFL.BFLY PT, R15, R12, 0x2, 0x1f ;  /* 0x0c401f000c0f7f89 */ /* 0x000e2200000e0000 */
[----:B------:R-:W-:Y:S01]  /*0370*/  ISETP.NE.AND P1, PT, R3, RZ, PT ;  /* 0x000000ff0300720c */ /* 0x000fe20003f25270 */
[----:B0-----:R-:W-:-:S05]  /*0380*/  FADD.FTZ R15, R12, R15 ;  /* 0x0000000f0c0f7221 */ /* 0x001fca0000010000 */
[----:B------:R-:W0:Y:S07]  /*0390*/  SHFL.BFLY PT, R14, R15, 0x1, 0x1f ;  /* 0x0c201f000f0e7f89 */ /* 0x000e2e00000e0000 */
[----:B------:R-:W-:-:S04]  /*03a0*/  @!P1 I2FP.F32.S32 R11, R2 ;  /* 0x00000002000b9245 */ /* 0x000fc80000201400 */
[----:B------:R-:W1:Y:S01]  /*03b0*/  @!P1 MUFU.RCP R9, R11 ;  /* 0x0000000b00099308 */ /* 0x000e620000001000 */
[----:B------:R-:W-:Y:S01]  /*03c0*/  ULEA UR4, UR7, UR4, 0x18 ;  /* 0x0000000407047291 */ /* 0x000fe2000f8ec0ff */
[----:B0-----:R-:W-:-:S04]  /*03d0*/  FADD.FTZ R14, R15, R14 ;  /* 0x0000000e0f0e7221 */ /* 0x001fc80000010000 */
[----:B-1----:R-:W-:-:S05]  /*03e0*/  @!P1 FMUL.FTZ R9, R14, R9 ;  /* 0x000000090e099220 */ /* 0x002fca0000410000 */
[----:B------:R-:W-:Y:S01]  /*03f0*/  @!P1 STS [UR4], R9 ;  /* 0x00000009ff009988 */ /* 0x000fe20008000804 */
[----:B------:R-:W-:Y:S06]  /*0400*/  BAR.SYNC.DEFER_BLOCKING 0x0 ;  /* 0x0000000000007b1d */ /* 0x000fec0000010000 */
[----:B------:R-:W0:Y:S02]  /*0410*/  LDS R10, [UR4] ;  /* 0x00000004ff0a7984 */ /* 0x000e240008000800 */
[--C-:B0-----:R-:W-:Y:S01]  /*0420*/  FADD.FTZ R12, R7, -R10.reuse ;  /* 0x8000000a070c7221 */ /* 0x101fe20000010000 */
[----:B------:R-:W-:-:S03]  /*0430*/  FADD.FTZ R10, R5, -R10 ;  /* 0x8000000a050a7221 */ /* 0x000fc60000010000 */
[----:B------:R-:W-:-:S04]  /*0440*/  FMUL.FTZ R13, R12, R12 ;  /* 0x0000000c0c0d7220 */ /* 0x000fc80000410000 */
[----:B------:R-:W-:Y:S02]  /*0450*/  FFMA.FTZ R14, R10, R10, R13 ;  /* 0x0000000a0a0e7223 */ /* 0x000fe4000001000d */
[----:B------:R-:W0:Y:S03]  /*0460*/  LDC.64 R12, c[0x0][0x398] ;  /* 0x0000e600ff0c7b82 */ /* 0x000e260000000a00 */
[----:B------:R-:W1:Y:S02]  /*0470*/  SHFL.BFLY PT, R11, R14, 0x10, 0x1f ;  /* 0x0e001f000e0b7f89 */ /* 0x000e6400000e0000 */
[----:B-1----:R-:W-:-:S05]  /*0480*/  FADD.FTZ R15, R14, R11 ;  /* 0x0000000b0e0f7221 */ /* 0x002fca0000010000 */
[----:B------:R-:W1:Y:S02]  /*0490*/  SHFL.BFLY PT, R10, R15, 0x8, 0x1f ;  /* 0x0d001f000f0a7f89 */ /* 0x000e6400000e0000 */
[----:B-1----:R-:W-:Y:S02]  /*04a0*/  FADD.FTZ R16, R15, R10 ;  /* 0x0000000a0f107221 */ /* 0x002fe40000010000 */
[----:B------:R-:W1:Y:S03]  /*04b0*/  LDC.64 R10, c[0x0][0x3a0] ;  /* 0x0000e800ff0a7b82 */ /* 0x000e660000000a00 */
[----:B------:R-:W2:Y:S02]  /*04c0*/  SHFL.BFLY PT, R9, R16, 0x4, 0x1f ;  /* 0x0c801f0010097f89 */ /* 0x000ea400000e0000 */
[----:B--2---:R-:W-:-:S05]  /*04d0*/  FADD.FTZ R17, R16, R9 ;  /* 0x0000000910117221 */ /* 0x004fca0000010000 */
[----:B------:R-:W2:Y:S01]  /*04e0*/  SHFL.BFLY PT, R18, R17, 0x2, 0x1f ;  /* 0x0c401f0011127f89 */ /* 0x000ea200000e0000 */
[----:B------:R-:W-:Y:S01]  /*04f0*/  ISETP.NE.AND P2, PT, R4, RZ, PT ;  /* 0x000000ff0400720c */ /* 0x000fe20003f45270 */
[----:B--2---:R-:W-:-:S05]  /*0500*/  FADD.FTZ R18, R17, R18 ;  /* 0x0000001211127221 */ /* 0x004fca0000010000 */
[----:B------:R-:W2:Y:S01]  /*0510*/  SHFL.BFLY PT, R15, R18, 0x1, 0x1f ;  /* 0x0c201f00120f7f89 */ /* 0x000ea200000e0000 */
[----:B0-----:R-:W-:-:S04]  /*0520*/  IMAD.WIDE.U32 R12, R3, 0x4, R12 ;  /* 0x00000004030c7825 */ /* 0x001fc800078e000c */
[----:B-1----:R-:W-:Y:S02]  /*0530*/  IMAD.WIDE.U32 R10, R3, 0x4, R10 ;  /* 0x00000004030a7825 */ /* 0x002fe400078e000a */
[----:B------:R-:W3:Y:S04]  /*0540*/  LDG.E.CONSTANT R3, desc[UR8][R12.64] ;  /* 0x000000080c037981 */ /* 0x000ee8000c1e9900 */
[----:B------:R0:W4:Y:S01]  /*0550*/  LDG.E.CONSTANT R9, desc[UR8][R10.64] ;  /* 0x000000080a097981 */ /* 0x000122000c1e9900 */
[----:B--2---:R-:W-:-:S05]  /*0560*/  FADD.FTZ R15, R18, R15 ;  /* 0x0000000f120f7221 */ /* 0x004fca0000010000 */
[----:B------:R1:W-:Y:S01]  /*0570*/  @!P2 STS [R6], R15 ;  /* 0x0000000f0600a388 */ /* 0x0003e20000000800 */
[----:B------:R-:W-:Y:S01]  /*0580*/  BAR.SYNC.DEFER_BLOCKING 0x0 ;  /* 0x0000000000007b1d */ /* 0x000fe20000010000 */
[----:B------:R-:W-:-:S07]  /*0590*/  HFMA2 R4, -RZ, RZ, 0, 0 ;  /* 0x00000000ff047431 */ /* 0x000fce00000001ff */
[----:B-1----:R-:W1:Y:S01]  /*05a0*/  @!P1 LDC R6, c[0x0][0x3b0] ;  /* 0x0000ec00ff069b82 */ /* 0x002e620000000800 */
[----:B------:R-:W2:Y:S04]  /*05b0*/  @!P0 LDS R4, [R8] ;  /* 0x0000000008048984 */ /* 0x000ea80000000800 */
[----:B--2---:R-:W2:Y:S02]  /*05c0*/  SHFL.BFLY PT, R17, R4, 0x10, 0x1f ;  /* 0x0e001f0004117f89 */ /* 0x004ea400000e0000 */
[----:B--2---:R-:W-:-:S05]  /*05d0*/  FADD.FTZ R17, R17, R4 ;  /* 0x0000000411117221 */ /* 0x004fca0000010000 */
[----:B0-----:R-:W0:Y:S02]  /*05e0*/  SHFL.BFLY PT, R10, R17, 0x8, 0x1f ;  /* 0x0d001f00110a7f89 */ /* 0x001e2400000e0000 */
[----:B0-----:R-:W-:-:S05]  /*05f0*/  FADD.FTZ R10, R17, R10 ;  /* 0x0000000a110a7221 */ /* 0x001fca0000010000 */
[----:B------:R-:W0:Y:S02]  /*0600*/  SHFL.BFLY PT, R11, R10, 0x4, 0x1f ;  /* 0x0c801f000a0b7f89 */ /* 0x000e2400000e0000 */
[----:B0-----:R-:W-:-:S05]  /*0610*/  FADD.FTZ R11, R10, R11 ;  /* 0x0000000b0a0b7221 */ /* 0x001fca0000010000 */
[----:B------:R-:W0:Y:S01]  /*0620*/  SHFL.BFLY PT, R12, R11, 0x2, 0x1f ;  /* 0x0c401f000b0c7f89 */ /* 0x000e2200000e0000 */
[----:B------:R-:W-:-:S04]  /*0630*/  @!P1 I2FP.F32.S32 R8, R2 ;  /* 0x0000000200089245 */ /* 0x000fc80000201400 */
[----:B------:R-:W1:Y:S01]  /*0640*/  @!P1 MUFU.RCP R2, R8 ;  /* 0x0000000800029308 */ /* 0x000e620000001000 */
[----:B0-----:R-:W-:Y:S02]  /*0650*/  FADD.FTZ R12, R11, R12 ;  /* 0x0000000c0b0c7221 */ /* 0x001fe40000010000 */
[----:B------:R-:W0:Y:S03]  /*0660*/  LDC.64 R10, c[0x0][0x380] ;  /* 0x0000e000ff0a7b82 */ /* 0x000e260000000a00 */
[----:B------:R-:W2:Y:S02]  /*0670*/  SHFL.BFLY PT, R13, R12, 0x1, 0x1f ;  /* 0x0c201f000c0d7f89 */ /* 0x000ea400000e0000 */
[----:B--2---:R-:W-:-:S04]  /*0680*/  FADD.FTZ R13, R12, R13 ;  /* 0x0000000d0c0d7221 */ /* 0x004fc80000010000 */
[----:B-1----:R-:W-:-:S06]  /*0690*/  @!P1 FFMA.FTZ R2, R13, R2, R6 ;  /* 0x000000020d029223 */ /* 0x002fcc0000010006 */
[----:B------:R-:W1:Y:S02]  /*06a0*/  @!P1 MUFU.RSQ R2, R2 ;  /* 0x0000000200029308 */ /* 0x000e640000001400 */
[----:B-1----:R-:W-:Y:S01]  /*06b0*/  @!P1 STS [UR4+0x4], R2 ;  /* 0x00000402ff009988 */ /* 0x002fe20008000804 */
[----:B------:R-:W-:Y:S06]  /*06c0*/  BAR.SYNC.DEFER_BLOCKING 0x0 ;  /* 0x0000000000007b1d */ /* 0x000fec0000010000 */
[----:B------:R-:W1:Y:S01]  /*06d0*/  LDS.64 R14, [UR4] ;  /* 0x00000004ff0e7984 */ /* 0x000e620008000a00 */
[----:B---3--:R-:W-:-:S02]  /*06e0*/  HADD2.F32 R4, -RZ, R3.H0_H0 ;  /* 0x20000003ff047230 */ /* 0x008fc40000004100 */
[--C-:B-1----:R-:W-:Y:S01]  /*06f0*/  FADD.FTZ R6, R5, -R14.reuse ;  /* 0x8000000e05067221 */ /* 0x102fe20000010000 */
[----:B------:R-:W-:Y:S01]  /*0700*/  FADD.FTZ R14, R7, -R14 ;  /* 0x8000000e070e7221 */ /* 0x000fe20000010000 */
[----:B------:R-:W-:Y:S02]  /*0710*/  HADD2.F32 R5, -RZ, R3.H1_H1 ;  /* 0x30000003ff057230 */ /* 0x000fe40000004100 */
[--C-:B----4-:R-:W-:Y:S02]  /*0720*/  HADD2.F32 R3, -RZ, R9.reuse.H0_H0 ;  /* 0x20000009ff037230 */ /* 0x110fe40000004100 */
[-C--:B------:R-:W-:Y:S01]  /*0730*/  FMUL.FTZ R7, R6, R15.reuse ;  /* 0x0000000f06077220 */ /* 0x080fe20000410000 */
[----:B------:R-:W-:Y:S02]  /*0740*/  HADD2.F32 R6, -RZ, R9.H1_H1 ;  /* 0x30000009ff067230 */ /* 0x000fe40000004100 */
[----:B------:R-:W-:Y:S01]  /*0750*/  FMUL.FTZ R14, R14, R15 ;  /* 0x0000000f0e0e7220 */ /* 0x000fe20000410000 */
[----:B------:R-:W-:Y:S01]  /*0760*/  FFMA.FTZ R4, R4, R7, R3 ;  /* 0x0000000704047223 */ /* 0x000fe20000010003 */
[----:B------:R-:W-:-:S02]  /*0770*/  LOP3.LUT R3, R0, 0x7fffffff, RZ, 0xc0, !PT ;  /* 0x7fffffff00037812 */ /* 0x000fc400078ec0ff */
[----:B------:R-:W-:-:S03]  /*0780*/  FFMA.FTZ R5, R5, R14, R6 ;  /* 0x0000000e05057223 */ /* 0x000fc60000010006 */
[----:B0-----:R-:W-:Y:S02]  /*0790*/  IMAD.WIDE.U32 R10, R3, 0x4, R10 ;  /* 0x00000004030a7825 */ /* 0x001fe400078e000a */
[----:B------:R-:W-:-:S05]  /*07a0*/  F2FP.F16.F32.PACK_AB R5, R5, R4 ;  /* 0x000000040505723e */ /* 0x000fca00000000ff */
[----:B------:R-:W-:Y:S01]  /*07b0*/  STG.E desc[UR8][R10.64], R5 ;  /* 0x000000050a007986 */ /* 0x000fe2000c101908 */
[----:B------:R-:W-:Y:S05]  /*07c0*/  EXIT ;  /* 0x000000000000794d */ /* 0x000fea0003800000 */
.L_x_2:
        /* <DEDUP_REMOVED lines=11> */
.L_x_77:


//--------------------- .text._ZN17fastertransformer15transpose102_v2I6__halfEEvPT_PKS2_iiii --------------------------
	.section	.text._ZN17fastertransformer15transpose102_v2I6__halfEEvPT_PKS2_iiii,"ax",@progbits
	.align	128
        .global         _ZN17fastertransformer15transpose102_v2I6__halfEEvPT_PKS2_iiii
        .type           _ZN17fastertransformer15transpose102_v2I6__halfEEvPT_PKS2_iiii,@function
        .size           _ZN17fastertransformer15transpose102_v2I6__halfEEvPT_PKS2_iiii,(.L_x_78 - _ZN17fastertransformer15transpose102_v2I6__halfEEvPT_PKS2_iiii)
        .other          _ZN17fastertransformer15transpose102_v2I6__halfEEvPT_PKS2_iiii,@"STO_CUDA_ENTRY STV_DEFAULT"
_ZN17fastertransformer15transpose102_v2I6__halfEEvPT_PKS2_iiii:
.text._ZN17fastertransformer15transpose102_v2I6__halfEEvPT_PKS2_iiii:
[----:B------:R-:W-:Y:S01]  /*0000*/  LDC R1, c[0x0][0x37c] ;  /* 0x0000df00ff017b82 */ /* 0x000fe20000000800 */
[----:B------:R-:W0:Y:S01]  /*0010*/  LDCU UR6, c[0x0][0x39c] ;  /* 0x00007380ff0677ac */ /* 0x000e220008000800 */
[----:B------:R-:W1:Y:S01]  /*0020*/  S2R R0, SR_TID.X ;  /* 0x0000000000007919 */ /* 0x000e620000002100 */
[----:B0-----:R-:W0:Y:S01]  /*0030*/  I2F.U32.RP R4, UR6 ;  /* 0x0000000600047d06 */ /* 0x001e220008209000 */
[----:B------:R-:W-:-:S07]  /*0040*/  ISETP.NE.U32.AND P2, PT, RZ, UR6, PT ;  /* 0x00000006ff007c0c */ /* 0x000fce000bf45070 */
[----:B0-----:R-:W0:Y:S01]  /*0050*/  MUFU.RCP R4, R4 ;  /* 0x0000000400047308 */ /* 0x001e220000001000 */
[----:B-1----:R-:W-:Y:S01]  /*0060*/  IMAD.SHL.U32 R0, R0, 0x2, RZ ;  /* 0x0000000200007824 */ /* 0x002fe200078e00ff */
[----:B0-----:R-:W-:Y:S02]  /*0070*/  IADD3 R2, PT, PT, R4, 0xffffffe, RZ ;  /* 0x0ffffffe04027810 */ /* 0x001fe40007ffe0ff */
[----:B------:R-:W-:-:S04]  /*0080*/  LOP3.LUT R4, RZ, UR6, RZ, 0x33, !PT ;  /* 0x00000006ff047c12 */ /* 0x000fc8000f8e33ff */
[----:B------:R0:W1:Y:S02]  /*0090*/  F2I.FTZ.U32.TRUNC.NTZ R3, R2 ;  /* 0x0000000200037305 */ /* 0x000064000021f000 */
[----:B0-----:R-:W-:Y:S02]  /*00a0*/  HFMA2 R2, -RZ, RZ, 0, 0 ;  /* 0x00000000ff027431 */ /* 0x001fe400000001ff */
[----:B-1----:R-:W-:-:S04]  /*00b0*/  IMAD.MOV R5, RZ, RZ, -R3 ;  /* 0x000000ffff057224 */ /* 0x002fc800078e0a03 */
[----:B------:R-:W-:-:S04]  /*00c0*/  IMAD R5, R5, UR6, RZ ;  /* 0x0000000605057c24 */ /* 0x000fc8000f8e02ff */
[----:B------:R-:W-:-:S06]  /*00d0*/  IMAD.HI.U32 R3, R3, R5, R2 ;  /* 0x0000000503037227 */ /* 0x000fcc00078e0002 */
[----:B------:R-:W-:-:S05]  /*00e0*/  IMAD.HI.U32 R5, R3, R0, RZ ;  /* 0x0000000003057227 */ /* 0x000fca00078e00ff */
[----:B------:R-:W-:-:S05]  /*00f0*/  IADD3 R3, PT, PT, -R5, RZ, RZ ;  /* 0x000000ff05037210 */ /* 0x000fca0007ffe1ff */
[----:B------:R-:W-:-:S05]  /*0100*/  IMAD R0, R3, UR6, R0 ;  /* 0x0000000603007c24 */ /* 0x000fca000f8e0200 */
[----:B------:R-:W-:-:S13]  /*0110*/  ISETP.GE.U32.AND P0, PT, R0, UR6, PT ;  /* 0x0000000600007c0c */ /* 0x000fda000bf06070 */
[----:B------:R-:W-:-:S05]  /*0120*/  @P0 VIADD R0, R0, -UR6 ;  /* 0x8000000600000c36 */ /* 0x000fca0008000000 */
[----:B------:R-:W-:-:S13]  /*0130*/  ISETP.GE.U32.AND P1, PT, R0, UR6, PT ;  /* 0x0000000600007c0c */ /* 0x000fda000bf26070 */
[----:B------:R-:W-:-:S04]  /*0140*/  @P1 IADD3 R0, PT, PT, R0, -UR6, RZ ;  /* 0x8000000600001c10 */ /* 0x000fc8000fffe0ff */
[----:B------:R-:W-:-:S04]  /*0150*/  SEL R0, R4, R0, !P2 ;  /* 0x0000000004007207 */ /* 0x000fc80005000000 */
[----:B------:R-:W-:-:S13]  /*0160*/  ISETP.GE.AND P3, PT, R0, UR6, PT ;  /* 0x0000000600007c0c */ /* 0x000fda000bf66270 */
[----:B------:R-:W-:Y:S05]  /*0170*/  @P3 EXIT ;  /* 0x000000000000394d */ /* 0x000fea0003800000 */
[----:B------:R-:W0:Y:S01]  /*0180*/  S2R R7, SR_CTAID.X ;  /* 0x0000000000077919 */ /* 0x000e220000002500 */
[----:B------:R-:W0:Y:S01]  /*0190*/  LDC.64 R10, c[0x0][0x390] ;  /* 0x0000e400ff0a7b82 */ /* 0x000e220000000a00 */
[----:B------:R-:W-:Y:S01]  /*01a0*/  @P0 IADD3 R5, PT, PT, R5, 0x1, RZ ;  /* 0x0000000105050810 */ /* 0x000fe20007ffe0ff */
[----:B------:R-:W1:Y:S01]  /*01b0*/  LDCU.64 UR4, c[0x0][0x358] ;  /* 0x00006b00ff0477ac */ /* 0x000e620008000a00 */
[----:B------:R-:W2:Y:S03]  /*01c0*/  S2R R8, SR_CTAID.Y ;  /* 0x0000000000087919 */ /* 0x000ea60000002600 */
[----:B------:R-:W-:Y:S02]  /*01d0*/  @P1 VIADD R5, R5, 0x1 ;  /* 0x0000000105051836 */ /* 0x000fe40000000000 */
[----:B------:R-:W3:Y:S03]  /*01e0*/  LDC.64 R2, c[0x0][0x388] ;  /* 0x0000e200ff027b82 */ /* 0x000ee60000000a00 */
[----:B------:R-:W-:-:S05]  /*01f0*/  SEL R6, R4, R5, !P2 ;  /* 0x0000000504067207 */ /* 0x000fca0005000000 */
[----:B------:R-:W4:Y:S01]  /*0200*/  LDC R9, c[0x0][0x398] ;  /* 0x0000e600ff097b82 */ /* 0x000f220000000800 */
[----:B0-----:R-:W-:-:S04]  /*0210*/  IMAD R7, R7, R10, RZ ;  /* 0x0000000a07077224 */ /* 0x001fc800078e02ff */
[----:B--2---:R-:W-:-:S04]  /*0220*/  IMAD R4, R8, UR6, R7 ;  /* 0x0000000608047c24 */ /* 0x004fc8000f8e0207 */
[----:B------:R-:W-:-:S05]  /*0230*/  IMAD R5, R6, R11, R4 ;  /* 0x0000000b06057224 */ /* 0x000fca00078e0204 */
[----:B------:R-:W-:-:S04]  /*0240*/  IADD3 R5, PT, PT, R0, R5, RZ ;  /* 0x0000000500057210 */ /* 0x000fc80007ffe0ff */
[----:B------:R-:W-:-:S05]  /*0250*/  SHF.R.S32.HI R5, RZ, 0x1, R5 ;  /* 0x00000001ff057819 */ /* 0x000fca0000011405 */
[----:B---3--:R-:W-:Y:S02]  /*0260*/  IMAD.WIDE R2, R5, 0x4, R2 ;  /* 0x0000000405027825 */ /* 0x008fe400078e0202 */
[----:B------:R-:W0:Y:S04]  /*0270*/  LDC.64 R4, c[0x0][0x380] ;  /* 0x0000e000ff047b82 */ /* 0x000e280000000a00 */
[----:B-1----:R-:W2:Y:S01]  /*0280*/  LDG.E R3, desc[UR4][R2.64] ;  /* 0x0000000402037981 */ /* 0x002ea2000c1e1900 */
[----:B----4-:R-:W-:-:S04]  /*0290*/  IMAD R7, R8, R9, R7 ;  /* 0x0000000908077224 */ /* 0x010fc800078e0207 */
[----:B------:R-:W-:-:S05]  /*02a0*/  IMAD R7, R6, UR6, R7 ;  /* 0x0000000606077c24 */ /* 0x000fca000f8e0207 */
[----:B------:R-:W-:-:S04]  /*02b0*/  IADD3 R7, PT, PT, R0, R7, RZ ;  /* 0x0000000700077210 */ /* 0x000fc80007ffe0ff */
[----:B------:R-:W-:-:S05]  /*02c0*/  SHF.R.S32.HI R7, RZ, 0x1, R7 ;  /* 0x00000001ff077819 */ /* 0x000fca0000011407 */
[----:B0-----:R-:W-:-:S05]  /*02d0*/  IMAD.WIDE R4, R7, 0x4, R4 ;  /* 0x0000000407047825 */ /* 0x001fca00078e0204 */
[----:B--2---:R-:W-:Y:S01]  /*02e0*/  STG.E desc[UR4][R4.64], R3 ;  /* 0x0000000304007986 */ /* 0x004fe2000c101904 */
[----:B------:R-:W-:Y:S05]  /*02f0*/  EXIT ;  /* 0x000000000000794d */ /* 0x000fea0003800000 */
.L_x_3:
        /* <DEDUP_REMOVED lines=16> */
.L_x_78:


//--------------------- .text._ZN17fastertransformer27calAttnScore_valueBuf_largeI6__halfEEvPT_PKS2_S5_S5_S5_iiifS3_S5_iiii --------------------------
	.section	.text._ZN17fastertransformer27calAttnScore_valueBuf_largeI6__halfEEvPT_PKS2_S5_S5_S5_iiifS3_S5_iiii,"ax",@progbits
	.align	128
        .global         _ZN17fastertransformer27calAttnScore_valueBuf_largeI6__halfEEvPT_PKS2_S5_S5_S5_iiifS3_S5_iiii
        .type           _ZN17fastertransformer27calAttnScore_valueBuf_largeI6__halfEEvPT_PKS2_S5_S5_S5_iiifS3_S5_iiii,@function
        .size           _ZN17fastertransformer27calAttnScore_valueBuf_largeI6__halfEEvPT_PKS2_S5_S5_S5_iiifS3_S5_iiii,(.L_x_79 - _ZN17fastertransformer27calAttnScore_valueBuf_largeI6__halfEEvPT_PKS2_S5_S5_S5_iiifS3_S5_iiii)
        .other          _ZN17fastertransformer27calAttnScore_valueBuf_largeI6__halfEEvPT_PKS2_S5_S5_S5_iiifS3_S5_iiii,@"STO_CUDA_ENTRY STV_DEFAULT"
_ZN17fastertransformer27calAttnScore_valueBuf_largeI6__halfEEvPT_PKS2_S5_S5_S5_iiifS3_S5_iiii:
.text._ZN17fastertransformer27calAttnScore_valueBuf_largeI6__halfEEvPT_PKS2_S5_S5_S5_iiifS3_S5_iiii:
[----:B------:R-:W-:Y:S01]  /*0000*/  LDC R1, c[0x0][0x37c] ;  /* 0x0000df00ff017b82 */ /* 0x000fe20000000800 */
[----:B------:R-:W0:Y:S07]  /*0010*/  S2R R2, SR_TID.X ;  /* 0x0000000000027919 */ /* 0x000e2e0000002100 */
[----:B------:R-:W1:Y:S01]  /*0020*/  LDC R0, c[0x0][0x3b0] ;  /* 0x0000ec00ff007b82 */ /* 0x000e620000000800 */
[----:B------:R-:W2:Y:S01]  /*0030*/  LDCU.64 UR12, c[0x0][0x358] ;  /* 0x00006b00ff0c77ac */ /* 0x000ea20008000a00 */
[----:B------:R-:W-:Y:S01]  /*0040*/  BSSY.RECONVERGENT B0, `(.L_x_4) ;  /* 0x000003c000007945 */ /* 0x000fe20003800200 */
[----:B------:R-:W-:-:S05]  /*0050*/  IMAD.MOV.U32 R8, RZ, RZ, -0x39e3c000 ;  /* 0xc61c4000ff087424 */ /* 0x000fca00078e00ff */
[----:B------:R-:W3:Y:S08]  /*0060*/  S2UR UR8, SR_CTAID.X ;  /* 0x00000000000879c3 */ /* 0x000ef00000002500 */
[----:B------:R-:W3:Y:S08]  /*0070*/  LDC.64 R4, c[0x0][0x3a8] ;  /* 0x0000ea00ff047b82 */ /* 0x000ef00000000a00 */
[----:B------:R-:W4:Y:S01]  /*0080*/  S2UR UR9, SR_CTAID.Y ;  /* 0x00000000000979c3 */ /* 0x000f220000002600 */
[----:B0-----:R-:W-:-:S07]  /*0090*/  SHF.L.U32 R3, R2, 0x1, RZ ;  /* 0x0000000102037819 */ /* 0x001fce00000006ff */
[----:B------:R-:W0:Y:S01]  /*00a0*/  S2UR UR10, SR_CTAID.Z ;  /* 0x00000000000a79c3 */ /* 0x000e220000002700 */
[----:B-1----:R-:W-:Y:S01]  /*00b0*/  ISETP.GE.AND P0, PT, R3, R0, PT ;  /* 0x000000000300720c */ /* 0x002fe20003f06270 */
[----:B---3--:R-:W-:-:S04]  /*00c0*/  IMAD R4, R4, UR8, R3 ;  /* 0x0000000804047c24 */ /* 0x008fc8000f8e0203 */
[----:B----4-:R-:W-:-:S04]  /*00d0*/  IMAD R7, R5, UR9, R4 ;  /* 0x0000000905077c24 */ /* 0x010fc8000f8e0204 */
[----:B0-----:R-:W-:Y:S02]  /*00e0*/  IMAD R4, R0, UR10, R7 ;  /* 0x0000000a00047c24 */ /* 0x001fe4000f8e0207 */
[----:B------:R-:W-:-:S03]  /*00f0*/  HFMA2 R7, -RZ, RZ, -6.109375, 2 ;  /* 0xc61c4000ff077431 */ /* 0x000fc600000001ff */
[----:B------:R-:W-:Y:S01]  /*0100*/  SHF.R.S32.HI R4, RZ, 0x1, R4 ;  /* 0x00000001ff047819 */ /* 0x000fe20000011404 */
[----:B--2---:R-:W-:Y:S06]  /*0110*/  @P0 BRA `(.L_x_5) ;  /* 0x0000000000b80947 */ /* 0x004fec0003800000 */
[----:B------:R-:W0:Y:S08]  /*0120*/  LDC.64 R8, c[0x0][0x388] ;  /* 0x0000e200ff087b82 */ /* 0x000e300000000a00 */
[----:B------:R-:W1:Y:S08]  /*0130*/  LDC.64 R10, c[0x0][0x390] ;  /* 0x0000e400ff0a7b82 */ /* 0x000e700000000a00 */
[----:B------:R-:W2:Y:S08]  /*0140*/  LDC.64 R12, c[0x0][0x398] ;  /* 0x0000e600ff0c7b82 */ /* 0x000eb00000000a00 */
[----:B------:R-:W3:Y:S01]  /*0150*/  LDC.64 R6, c[0x0][0x3a0] ;  /* 0x0000e800ff067b82 */ /* 0x000ee20000000a00 */
[----:B0-----:R-:W-:Y:S01]  /*0160*/  IMAD.WIDE R8, R4, 0x4, R8 ;  /* 0x0000000404087825 */ /* 0x001fe200078e0208 */
[----:B------:R-:W0:Y:S03]  /*0170*/  LDCU UR4, c[0x0][0x3b4] ;  /* 0x00007680ff0477ac */ /* 0x000e260008000800 */
[----:B------:R-:W-:-:S02]  /*0180*/  IMAD R5, R5, UR8, R3 ;  /* 0x0000000805057c24 */ /* 0x000fc4000f8e0203 */
[----:B------:R-:W4:Y:S01]  /*0190*/  LDG.E R8, desc[UR12][R8.64] ;  /* 0x0000000c08087981 */ /* 0x000f22000c1e1900 */
[----:B-1----:R-:W-:-:S04]  /*01a0*/  IMAD.WIDE R10, R4, 0x4, R10 ;  /* 0x00000004040a7825 */ /* 0x002fc800078e020a */
[----:B------:R-:W-:Y:S02]  /*01b0*/  IMAD R5, R0, UR10, R5 ;  /* 0x0000000a00057c24 */ /* 0x000fe4000f8e0205 */
[----:B------:R-:W5:Y:S01]  /*01c0*/  LDG.E R10, desc[UR12][R10.64] ;  /* 0x0000000c0a0a7981 */ /* 0x000f62000c1e1900 */
[----:B--2---:R-:W-:Y:S02]  /*01d0*/  IMAD.WIDE R12, R4, 0x4, R12 ;  /* 0x00000004040c7825 */ /* 0x004fe400078e020c */
[----:B------:R-:W-:-:S04]  /*01e0*/  SHF.R.S32.HI R5, RZ, 0x1, R5 ;  /* 0x00000001ff057819 */ /* 0x000fc80000011405 */
[----:B------:R-:W2:Y:S01]  /*01f0*/  LDG.E R12, desc[UR12][R12.64] ;  /* 0x0000000c0c0c7981 */ /* 0x000ea2000c1e1900 */
[----:B---3--:R-:W-:-:S05]  /*0200*/  IMAD.WIDE R6, R5, 0x4, R6 ;  /* 0x0000000405067825 */ /* 0x008fca00078e0206 */
[----:B------:R-:W3:Y:S01]  /*0210*/  LDG.E R15, desc[UR12][R6.64] ;  /* 0x0000000c060f7981 */ /* 0x000ee2000c1e1900 */
[----:B------:R-:W-:Y:S01]  /*0220*/  UMOV UR5, 0x380fffff ;  /* 0x380fffff00057882 */ /* 0x000fe20000000000 */
[----:B----4-:R-:W-:Y:S02]  /*0230*/  HADD2.F32 R5, -RZ, R8.H0_H0 ;  /* 0x20000008ff057230 */ /* 0x010fe40000004100 */
[----:B-----5:R-:W-:Y:S02]  /*0240*/  HADD2.F32 R14, -RZ, R10.H0_H0 ;  /* 0x2000000aff0e7230 */ /* 0x020fe40000004100 */
[----:B------:R-:W-:-:S03]  /*0250*/  HADD2.F32 R8, -RZ, R8.H1_H1 ;  /* 0x30000008ff087230 */ /* 0x000fc60000004100 */
[----:B------:R-:W-:Y:S01]  /*0260*/  FADD.FTZ R14, R5, R14 ;  /* 0x0000000e050e7221 */ /* 0x000fe20000010000 */
[----:B------:R-:W-:Y:S02]  /*0270*/  HADD2.F32 R5, -RZ, R10.H1_H1 ;  /* 0x3000000aff057230 */ /* 0x000fe40000004100 */
[--C-:B--2---:R-:W-:Y:S02]  /*0280*/  HADD2.F32 R9, -RZ, R12.reuse.H0_H0 ;  /* 0x2000000cff097230 */ /* 0x104fe40000004100 */
[----:B------:R-:W-:Y:S02]  /*0290*/  HADD2.F32 R12, -RZ, R12.H1_H1 ;  /* 0x3000000cff0c7230 */ /* 0x000fe40000004100 */
[----:B------:R-:W-:Y:S01]  /*02a0*/  FADD.FTZ R5, R8, R5 ;  /* 0x0000000508057221 */ /* 0x000fe20000010000 */
[----:B------:R-:W-:-:S03]  /*02b0*/  FADD.FTZ R9, R14, R9 ;  /* 0x000000090e097221 */ /* 0x000fc60000010000 */
[----:B------:R-:W-:Y:S01]  /*02c0*/  FADD.FTZ R5, R5, R12 ;  /* 0x0000000c05057221 */ /* 0x000fe20000010000 */
[--C-:B---3--:R-:W-:Y:S02]  /*02d0*/  HADD2.F32 R10, -RZ, R15.reuse.H0_H0 ;  /* 0x2000000fff0a7230 */ /* 0x108fe40000004100 */
[----:B------:R-:W-:Y:S02]  /*02e0*/  HADD2.F32 R15, -RZ, R15.H1_H1 ;  /* 0x3000000fff0f7230 */ /* 0x000fe40000004100 */
[----:B0-----:R-:W-:Y:S01]  /*02f0*/  FMUL.FTZ R9, R9, UR4 ;  /* 0x0000000409097c20 */ /* 0x001fe20008410000 */
[----:B------:R-:W-:Y:S01]  /*0300*/  FMUL.FTZ R6, R5, UR4 ;  /* 0x0000000405067c20 */ /* 0x000fe20008410000 */
[----:B------:R-:W-:Y:S01]  /*0310*/  FMUL.FTZ R5, R10, 1 ;  /* 0x3f8000000a057820 */ /* 0x000fe20000410000 */
[----:B------:R-:W-:-:S03]  /*0320*/  FMUL.FTZ R15, R15, 1 ;  /* 0x3f8000000f0f7820 */ /* 0x000fc60000410000 */
[----:B------:R-:W-:Y:S08]  /*0330*/  F2F.F64.F32 R8, R9 ;  /* 0x0000000900087310 */ /* 0x000ff00000201800 */
[----:B------:R-:W-:Y:S08]  /*0340*/  F2F.F64.F32 R6, R6 ;  /* 0x0000000600067310 */ /* 0x000ff00000201800 */
[----:B------:R-:W0:Y:S08]  /*0350*/  F2F.F64.F32 R10, R5 ;  /* 0x00000005000a7310 */ /* 0x000e300000201800 */
[----:B------:R-:W1:Y:S01]  /*0360*/  F2F.F64.F32 R12, R15 ;  /* 0x0000000f000c7310 */ /* 0x000e620000201800 */
[----:B------:R-:W-:Y:S01]  /*0370*/  UMOV UR4, 0xf0000000 ;  /* 0xf000000000047882 */ /* 0x000fe20000000000 */
[----:B0-----:R-:W-:-:S02]  /*0380*/  DFMA R10, R10, -10000, R8 ;  /* 0xc0c388000a0a782b */ /* 0x001fc40000000008 */
[----:B-1----:R-:W-:-:S04]  /*0390*/  DFMA R12, R12, -10000, R6 ;  /* 0xc0c388000c0c782b */ /* 0x002fc80000000006 */
[----:B------:R-:W0:Y:S02]  /*03a0*/  F2F.F32.F64 R8, R10 ;  /* 0x0000000a00087310 */ /* 0x000e240000301000 */
[----:B------:R-:W-:Y:S02]  /*03b0*/  DSETP.GEU.AND P0, PT, |R10|, UR4, PT ;  /* 0x000000040a007e2a */ /* 0x000fe4000bf0e200 */
[----:B------:R-:W-:-:S04]  /*03c0*/  DSETP.GEU.AND P1, PT, |R12|, UR4, PT ;  /* 0x000000040c007e2a */ /* 0x000fc8000bf2e200 */
[----:B------:R-:W1:Y:S08]  /*03d0*/  F2F.F32.F64 R7, R12 ;  /* 0x0000000c00077310 */ /* 0x000e700000301000 */
[----:B0-----:R-:W-:Y:S02]  /*03e0*/  @!P0 FMUL R8, R8, 1.175494350822287508e-38 ;  /* 0x0080000008088820 */ /* 0x001fe40000400000 */
[----:B-1----:R-:W-:-:S07]  /*03f0*/  @!P1 FMUL R7, R7, 1.175494350822287508e-38 ;  /* 0x0080000007079820 */ /* 0x002fce0000400000 */
.L_x_5:
[----:B------:R-:W-:Y:S05]  /*0400*/  BSYNC.RECONVERGENT B0 ;  /* 0x0000000000007941 */ /* 0x000fea0003800200 */
.L_x_4:
[-C--:B------:R-:W-:Y:S01]  /*0410*/  FSETP.GT.FTZ.AND P0, PT, R8, R7.reuse, PT ;  /* 0x000000070800720b */ /* 0x080fe20003f14000 */
[----:B------:R-:W0:Y:S01]  /*0420*/  S2R R13, SR_LANEID ;  /* 0x00000000000d7919 */ /* 0x000e220000000000 */
[----:B------:R-:W1:Y:S01]  /*0430*/  S2UR UR5, SR_CgaCtaId ;  /* 0x00000000000579c3 */ /* 0x000e620000008800 */
[----:B------:R-:W-:Y:S01]  /*0440*/  ISETP.GT.U32.AND P1, PT, R2, 0x1f, PT ;  /* 0x0000001f0200780c */ /* 0x000fe20003f24070 */
[----:B------:R-:W-:Y:S01]  /*0450*/  UMOV UR4, 0x400 ;  /* 0x0000040000047882 */ /* 0x000fe20000000000 */
[----:B------:R-:W-:Y:S01]  /*0460*/  FSEL R5, R8, R7, P0 ;  /* 0x0000000708057208 */ /* 0x000fe20000000000 */
[----:B------:R-:W-:Y:S01]  /*0470*/  IMAD.MOV.U32 R14, RZ, RZ, -0x39e3c000 ;  /* 0xc61c4000ff0e7424 */ /* 0x000fe200078e00ff */
[----:B------:R-:W-:-:S03]  /*0480*/  PLOP3.LUT P4, PT, PT, PT, PT, 0x8, 0x80 ;  /* 0x000000000080781c */ /* 0x000fc60003f8e170 */
[----:B------:R-:W2:Y:S01]  /*0490*/  SHFL.BFLY PT, R6, R5, 0x10, 0x1f ;  /* 0x0e001f0005067f89 */ /* 0x000ea200000e0000 */
[----:B-1----:R-:W-:Y:S01]  /*04a0*/  ULEA UR4, UR5, UR4, 0x18 ;  /* 0x0000000405047291 */ /* 0x002fe2000f8ec0ff */
[----:B0-----:R-:W-:Y:S02]  /*04b0*/  ISETP.NE.AND P0, PT, R13, RZ, PT ;  /* 0x000000ff0d00720c */ /* 0x001fe40003f05270 */
[----:B--2---:R-:W-:-:S03]  /*04c0*/  FMNMX.FTZ R6, R5, R6, !PT ;  /* 0x0000000605067209 */ /* 0x004fc60007810000 */
[----:B------:R-:W-:Y:S02]  /*04d0*/  LEA R5, R13, UR4, 0x2 ;  /* 0x000000040d057c11 */ /* 0x000fe4000f8e10ff */
[----:B------:R-:W0:Y:S04]  /*04e0*/  SHFL.BFLY PT, R9, R6, 0x8, 0x1f ;  /* 0x0d001f0006097f89 */ /* 0x000e2800000e0000 */
[----:B------:R-:W-:Y:S01]  /*04f0*/  @!P1 STS [R5], R14 ;  /* 0x0000000e05009388 */ /* 0x000fe20000000800 */
[----:B0-----:R-:W-:Y:S02]  /*0500*/  FMNMX.FTZ R9, R6, R9, !PT ;  /* 0x0000000906097209 */ /* 0x001fe40007810000 */
[----:B------:R-:W-:-:S03]  /*0510*/  SHF.R.U32.HI R6, RZ, 0x3, R2 ;  /* 0x00000003ff067819 */ /* 0x000fc60000011602 */
[----:B------:R-:W0:Y:S01]  /*0520*/  SHFL.BFLY PT, R10, R9, 0x4, 0x1f ;  /* 0x0c801f00090a7f89 */ /* 0x000e2200000e0000 */
[----:B------:R-:W-:Y:S02]  /*0530*/  LOP3.LUT R6, R6, 0x7c, RZ, 0xc0, !PT ;  /* 0x0000007c06067812 */ /* 0x000fe400078ec0ff */
[----:B0-----:R-:W-:-:S05]  /*0540*/  FMNMX.FTZ R10, R9, R10, !PT ;  /* 0x0000000a090a7209 */ /* 0x001fca0007810000 */
[----:B------:R-:W0:Y:S02]  /*0550*/  SHFL.BFLY PT, R11, R10, 0x2, 0x1f ;  /* 0x0c401f000a0b7f89 */ /* 0x000e2400000e0000 */
[----:B0-----:R-:W-:-:S05]  /*0560*/  FMNMX.FTZ R11, R10, R11, !PT ;  /* 0x0000000b0a0b7209 */ /* 0x001fca0007810000 */
[----:B------:R-:W0:Y:S02]  /*0570*/  SHFL.BFLY PT, R12, R11, 0x1, 0x1f ;  /* 0x0c201f000b0c7f89 */ /* 0x000e2400000e0000 */
[----:B0-----:R-:W-:Y:S01]  /*0580*/  FMNMX.FTZ R9, R11, R12, !PT ;  /* 0x0000000c0b097209 */ /* 0x001fe20007810000 */
[----:B------:R-:W-:Y:S06]  /*0590*/  BAR.SYNC.DEFER_BLOCKING 0x0 ;  /* 0x0000000000007b1d */ /* 0x000fec0000010000 */
[----:B------:R0:W-:Y:S02]  /*05a0*/  @!P0 STS [R6+UR4], R9 ;  /* 0x0000000906008988 */ /* 0x0001e40008000804 */
[----:B------:R-:W-:Y:S06]  /*05b0*/  BAR.SYNC.DEFER_BLOCKING 0x0 ;  /* 0x0000000000007b1d */ /* 0x000fec0000010000 */
[----:B------:R-:W-:Y:S05]  /*05c0*/  @P1 BRA `(.L_x_6) ;  /* 0x0000000000401947 */ /* 0x000fea0003800000 */
[----:B0-----:R0:W1:Y:S01]  /*05d0*/  LDS R9, [R5] ;  /* 0x0000000005097984 */ /* 0x0010620000000800 */
[----:B------:R-:W-:-:S03]  /*05e0*/  UMOV UR5, 0xffffffff ;  /* 0xffffffff00057882 */ /* 0x000fc60000000000 */
[----:B------:R-:W-:Y:S05]  /*05f0*/  BRA.DIV UR5, `(.L_x_7) ;  /* 0x0000000a05c47947 */ /* 0x000fea000b800000 */
[----:B-1----:R-:W1:Y:S02]  /*0600*/  SHFL.BFLY PT, R10, R9, 0x10, 0x1f ;  /* 0x0e001f00090a7f89 */ /* 0x002e6400000e0000 */
[----:B-1----:R-:W-:-:S05]  /*0610*/  FMNMX.FTZ R10, R9, R10, !PT ;  /* 0x0000000a090a7209 */ /* 0x002fca0007810000 */
[----:B------:R-:W1:Y:S02]  /*0620*/  SHFL.BFLY PT, R11, R10, 0x8, 0x1f ;  /* 0x0d001f000a0b7f89 */ /* 0x000e6400000e0000 */
[----:B-1----:R-:W-:-:S05]  /*0630*/  FMNMX.FTZ R11, R10, R11, !PT ;  /* 0x0000000b0a0b7209 */ /* 0x002fca0007810000 */
[----:B------:R-:W1:Y:S02]  /*0640*/  SHFL.BFLY PT, R12, R11, 0x4, 0x1f ;  /* 0x0c801f000b0c7f89 */ /* 0x000e6400000e0000 */
[----:B-1----:R-:W-:-:S05]  /*0650*/  FMNMX.FTZ R12, R11, R12, !PT ;  /* 0x0000000c0b0c7209 */ /* 0x002fca0007810000 */
[----:B------:R-:W1:Y:S02]  /*0660*/  SHFL.BFLY PT, R13, R12, 0x2, 0x1f ;  /* 0x0c401f000c0d7f89 */ /* 0x000e6400000e0000 */
[----:B-1----:R-:W-:-:S05]  /*0670*/  FMNMX.FTZ R13, R12, R13, !PT ;  /* 0x0000000d0c0d7209 */ /* 0x002fca0007810000 */
[----:B------:R1:W2:Y:S02]  /*0680*/  SHFL.BFLY PT, R14, R13, 0x1, 0x1f ;  /* 0x0c201f000d0e7f89 */ /* 0x0002a400000e0000 */
.L_x_22:
[----:B------:R-:W-:Y:S02]  /*0690*/  ISETP.NE.AND P2, PT, R2, RZ, PT ;  /* 0x000000ff0200720c */ /* 0x000fe40003f45270 */
[----:B--2---:R-:W-:-:S11]  /*06a0*/  FMNMX.FTZ R14, R13, R14, !PT ;  /* 0x0000000e0d0e7209 */ /* 0x004fd60007810000 */
[----:B------:R2:W-:Y:S01]  /*06b0*/  @!P2 STS [UR4+0x80], R14 ;  /* 0x0000800eff00a988 */ /* 0x0005e20008000804 */
[----:B------:R-:W-:-:S13]  /*06c0*/  @!P2 PLOP3.LUT P4, PT, PT, PT, PT, 0x80, 0x8 ;  /* 0x000000000008a81c */ /* 0x000fda0003f8f070 */
.L_x_6:
[----:B------:R-:W-:Y:S05]  /*06d0*/  WARPSYNC.ALL ;  /* 0x0000000000007948 */ /* 0x000fea0003800000 */
[----:B------:R-:W-:Y:S01]  /*06e0*/  BAR.SYNC.DEFER_BLOCKING 0x0 ;  /* 0x0000000000007b1d */ /* 0x000fe20000010000 */
[----:B------:R-:W-:-:S05]  /*06f0*/  ISETP.GE.AND P3, PT, R3, R0, PT ;  /* 0x000000000300720c */ /* 0x000fca0003f66270 */
[----:B------:R-:W-:Y:S08]  /*0700*/  BSSY B0, `(.L_x_8) ;  /* 0x0000028000007945 */ /* 0x000ff00003800000 */
[----:B0-----:R-:W0:Y:S04]  /*0710*/  @!P3 LDS R9, [UR4+0x80] ;  /* 0x00008004ff09b984 */ /* 0x001e280008000800 */
[----:B------:R-:W-:Y:S01]  /*0720*/  @!P1 STS [R5], RZ ;  /* 0x000000ff05009388 */ /* 0x000fe20000000800 */
[----:B0-----:R-:W-:Y:S01]  /*0730*/  @!P3 FADD.FTZ R10, -R9, R8 ;  /* 0x00000008090ab221 */ /* 0x001fe20000010100 */
[----:B------:R-:W-:-:S02]  /*0740*/  HFMA2 R8, -RZ, RZ, 0, 0 ;  /* 0x00000000ff087431 */ /* 0x000fc400000001ff */
[----:B------:R-:W-:Y:S01]  /*0750*/  @!P3 FADD.FTZ R9, -R9, R7 ;  /* 0x000000070909b221 */ /* 0x000fe20000010100 */
[----:B------:R-:W-:Y:S02]  /*0760*/  IMAD.MOV.U32 R7, RZ, RZ, RZ ;  /* 0x000000ffff077224 */ /* 0x000fe400078e00ff */
[----:B------:R-:W-:Y:S01]  /*0770*/  @!P3 FMUL.FTZ R10, R10, 1.4426950216293334961 ;  /* 0x3fb8aa3b0a0ab820 */ /* 0x000fe20000410000 */
[----:B------:R-:W-:-:S04]  /*0780*/  @!P3 FMUL.FTZ R9, R9, 1.4426950216293334961 ;  /* 0x3fb8aa3b0909b820 */ /* 0x000fc80000410000 */
[----:B------:R-:W-:Y:S08]  /*0790*/  @!P3 MUFU.EX2 R7, R9 ;  /* 0x000000090007b308 */ /* 0x000ff00000000800 */
[----:B------:R-:W0:Y:S02]  /*07a0*/  @!P3 MUFU.EX2 R8, R10 ;  /* 0x0000000a0008b308 */ /* 0x000e240000000800 */
[----:B0-----:R-:W-:-:S05]  /*07b0*/  FADD.FTZ R11, R7, R8 ;  /* 0x00000008070b7221 */ /* 0x001fca0000010000 */
[----:B------:R-:W0:Y:S02]  /*07c0*/  SHFL.BFLY PT, R12, R11, 0x10, 0x1f ;  /* 0x0e001f000b0c7f89 */ /* 0x000e2400000e0000 */
[----:B0-----:R-:W-:-:S05]  /*07d0*/  FADD.FTZ R12, R11, R12 ;  /* 0x0000000c0b0c7221 */ /* 0x001fca0000010000 */
[----:B-1----:R-:W0:Y:S02]  /*07e0*/  SHFL.BFLY PT, R13, R12, 0x8, 0x1f ;  /* 0x0d001f000c0d7f89 */ /* 0x002e2400000e0000 */
[----:B0-----:R-:W-:-:S05]  /*07f0*/  FADD.FTZ R13, R12, R13 ;  /* 0x0000000d0c0d7221 */ /* 0x001fca0000010000 */
[----:B--2---:R-:W0:Y:S02]  /*0800*/  SHFL.BFLY PT, R14, R13, 0x4, 0x1f ;  /* 0x0c801f000d0e7f89 */ /* 0x004e2400000e0000 */
[----:B0-----:R-:W-:-:S05]  /*0810*/  FADD.FTZ R14, R13, R14 ;  /* 0x0000000e0d0e7221 */ /* 0x001fca0000010000 */
[----:B------:R-:W0:Y:S02]  /*0820*/  SHFL.BFLY PT, R15, R14, 0x2, 0x1f ;  /* 0x0c401f000e0f7f89 */ /* 0x000e2400000e0000 */
[----:B0-----:R-:W-:-:S05]  /*0830*/  FADD.FTZ R15, R14, R15 ;  /* 0x0000000f0e0f7221 */ /* 0x001fca0000010000 */
[----:B------:R-:W0:Y:S02]  /*0840*/  SHFL.BFLY PT, R10, R15, 0x1, 0x1f ;  /* 0x0c201f000f0a7f89 */ /* 0x000e2400000e0000 */
[----:B0-----:R-:W-:Y:S01]  /*0850*/  FADD.FTZ R9, R15, R10 ;  /* 0x0000000a0f097221 */ /* 0x001fe20000010000 */
[----:B------:R-:W-:Y:S06]  /*0860*/  BAR.SYNC.DEFER_BLOCKING 0x0 ;  /* 0x0000000000007b1d */ /* 0x000fec0000010000 */
[----:B------:R0:W-:Y:S02]  /*0870*/  @!P0 STS [R6+UR4], R9 ;  /* 0x0000000906008988 */ /* 0x0001e40008000804 */
[----:B------:R-:W-:Y:S06]  /*0880*/  BAR.SYNC.DEFER_BLOCKING 0x0 ;  /* 0x0000000000007b1d */ /* 0x000fec0000010000 */
[----:B------:R-:W-:Y:S05]  /*0890*/  @P1 BRA `(.L_x_9) ;  /* 0x0000000000381947 */ /* 0x000fea0003800000 */
[----:B------:R-:W-:Y:S01]  /*08a0*/  LEA R2, R2, UR4, 0x2 ;  /* 0x0000000402027c11 */ /* 0x000fe2000f8e10ff */
[----:B------:R-:W-:-:S05]  /*08b0*/  UMOV UR5, 0xffffffff ;  /* 0xffffffff00057882 */ /* 0x000fca0000000000 */
[----:B------:R-:W1:Y:S01]  /*08c0*/  LDS R2, [R2] ;  /* 0x0000000002027984 */ /* 0x000e620000000800 */
[----:B------:R-:W-:Y:S05]  /*08d0*/  BRA.DIV UR5, `(.L_x_10) ;  /* 0x0000000a059c7947 */ /* 0x000fea000b800000 */
[----:B-1----:R-:W1:Y:S02]  /*08e0*/  SHFL.BFLY PT, R5, R2, 0x10, 0x1f ;  /* 0x0e001f0002057f89 */ /* 0x002e6400000e0000 */
[----:B-1----:R-:W-:-:S05]  /*08f0*/  FADD.FTZ R5, R2, R5 ;  /* 0x0000000502057221 */ /* 0x002fca0000010000 */
[----:B0-----:R-:W0:Y:S02]  /*0900*/  SHFL.BFLY PT, R6, R5, 0x8, 0x1f ;  /* 0x0d001f0005067f89 */ /* 0x001e2400000e0000 */
[----:B0-----:R-:W-:-:S05]  /*0910*/  FADD.FTZ R6, R5, R6 ;  /* 0x0000000605067221 */ /* 0x001fca0000010000 */
[----:B------:R-:W0:Y:S02]  /*0920*/  SHFL.BFLY PT, R9, R6, 0x4, 0x1f ;  /* 0x0c801f0006097f89 */ /* 0x000e2400000e0000 */
[----:B0-----:R-:W-:-:S05]  /*0930*/  FADD.FTZ R9, R6, R9 ;  /* 0x0000000906097221 */ /* 0x001fca0000010000 */
[----:B------:R-:W0:Y:S02]  /*0940*/  SHFL.BFLY PT, R10, R9, 0x2, 0x1f ;  /* 0x0c401f00090a7f89 */ /* 0x000e2400000e0000 */
[----:B0-----:R-:W-:-:S05]  /*0950*/  FADD.FTZ R10, R9, R10 ;  /* 0x0000000a090a7221 */ /* 0x001fca0000010000 */
[----:B------:R0:W1:Y:S02]  /*0960*/  SHFL.BFLY PT, R11, R10, 0x1, 0x1f ;  /* 0x0c201f000a0b7f89 */ /* 0x00006400000e0000 */
.L_x_28:
[----:B-1----:R-:W-:-:S07]  /*0970*/  FADD.FTZ R9, R10, R11 ;  /* 0x0000000b0a097221 */ /* 0x002fce0000010000 */
.L_x_9:
[----:B------:R-:W-:Y:S05]  /*0980*/  BSYNC B0 ;  /* 0x0000000000007941 */ /* 0x000fea0003800000 */
.L_x_8:
[----:B------:R1:W-:Y:S01]  /*0990*/  @P4 STS [UR4+0x84], R9 ;  /* 0x00008409ff004988 */ /* 0x0003e20008000804 */
[----:B------:R-:W-:Y:S05]  /*09a0*/  WARPSYNC.ALL ;  /* 0x0000000000007948 */ /* 0x000fea0003800000 */
[----:B------:R-:W-:Y:S01]  /*09b0*/  BSSY.RECONVERGENT B0, `(.L_x_11) ;  /* 0x000000b000007945 */ /* 0x000fe20003800200 */
[----:B------:R-:W-:Y:S06]  /*09c0*/  BAR.SYNC.DEFER_BLOCKING 0x0 ;  /* 0x0000000000007b1d */ /* 0x000fec0000010000 */
[----:B-1----:R-:W-:Y:S05]  /*09d0*/  @P3 BRA `(.L_x_12) ;  /* 0x0000000000203947 */ /* 0x002fea0003800000 */
[----:B------:R-:W1:Y:S01]  /*09e0*/  LDS R2, [UR4+0x84] ;  /* 0x00008404ff027984 */ /* 0x000e620008000800 */
[----:B0-----:R-:W0:Y:S02]  /*09f0*/  LDC.64 R10, c[0x0][0x380] ;  /* 0x0000e000ff0a7b82 */ /* 0x001e240000000a00 */
[----:B0-----:R-:W-:Y:S01]  /*0a00*/  IMAD.WIDE R4, R4, 0x4, R10 ;  /* 0x0000000404047825 */ /* 0x001fe200078e020a */
[----:B-1----:R-:W0:Y:S03]  /*0a10*/  MUFU.RCP R2, R2 ;  /* 0x0000000200027308 */ /* 0x002e260000001000 */
[C---:B0-----:R-:W-:Y:S01]  /*0a20*/  FMUL.FTZ R8, R2.reuse, R8 ;  /* 0x0000000802087220 */ /* 0x041fe20000410000 */
[----:B------:R-:W-:-:S05]  /*0a30*/  FMUL.FTZ R7, R2, R7 ;  /* 0x0000000702077220 */ /* 0x000fca0000410000 */
[----:B------:R-:W-:-:S05]  /*0a40*/  F2FP.F16.F32.PACK_AB R7, R7, R8 ;  /* 0x000000080707723e */ /* 0x000fca00000000ff */
[----:B------:R1:W-:Y:S02]  /*0a50*/  STG.E desc[UR12][R4.64], R7 ;  /* 0x0000000704007986 */ /* 0x0003e4000c10190c */
.L_x_12:
[----:B------:R-:W-:Y:S05]  /*0a60*/  BSYNC.RECONVERGENT B0 ;  /* 0x0000000000007941 */ /* 0x000fea0003800200 */
.L_x_11:
[----:B------:R-:W2:Y:S02]  /*0a70*/  LDCU UR14, c[0x0][0x3d4] ;  /* 0x00007a80ff0e77ac */ /* 0x000ea40008000800 */
[----:B--2---:R-:W-:-:S13]  /*0a80*/  ISETP.GE.AND P0, PT, R3, UR14, PT ;  /* 0x0000000e03007c0c */ /* 0x004fda000bf06270 */
[----:B------:R-:W-:Y:S05]  /*0a90*/  @P0 EXIT ;  /* 0x000000000000094d */ /* 0x000fea0003800000 */
[----:B------:R-:W2:Y:S01]  /*0aa0*/  I2F.U32.RP R8, R0 ;  /* 0x0000000000087306 */ /* 0x000ea20000209000 */
[-C--:B-1----:R-:W-:Y:S01]  /*0ab0*/  VIADDMNMX R7, R3, R0.reuse, UR14, !PT ;  /* 0x0000000e03077e46 */ /* 0x082fe2000f800100 */
[----:B------:R-:W1:Y:S01]  /*0ac0*/  LDCU UR4, c[0x0][0x3cc] ;  /* 0x00007980ff0477ac */ /* 0x000e620008000800 */
[----:B------:R-:W-:Y:S01]  /*0ad0*/  ISETP.NE.U32.AND P2, PT, R0, RZ, PT ;  /* 0x000000ff0000720c */ /* 0x000fe20003f45070 */
[----:B------:R-:W-:Y:S01]  /*0ae0*/  BSSY.RECONVERGENT B0, `(.L_x_13) ;  /* 0x0000036000007945 */ /* 0x000fe20003800200 */
[----:B------:R-:W-:Y:S01]  /*0af0*/  IADD3 R2, PT, PT, R7, -R0, RZ ;  /* 0x8000000007027210 */ /* 0x000fe20007ffe0ff */
[----:B------:R-:W3:Y:S03]  /*0b00*/  LDCU UR5, c[0x0][0x3d0] ;  /* 0x00007a00ff0577ac */ /* 0x000ee60008000800 */
[----:B------:R-:W-:Y:S01]  /*0b10*/  ISETP.NE.AND P0, PT, R2, R3, PT ;  /* 0x000000030200720c */ /* 0x000fe20003f05270 */
[----:B--2---:R-:W2:Y:S01]  /*0b20*/  MUFU.RCP R8, R8 ;  /* 0x0000000800087308 */ /* 0x004ea20000001000 */
[----:B-1----:R-:W-:-:S02]  /*0b30*/  UIMAD UR4, UR10, UR4, URZ ;  /* 0x000000040a0472a4 */ /* 0x002fc4000f8e02ff */
[----:B---3--:R-:W-:Y:S01]  /*0b40*/  UIMAD UR5, UR9, UR5, URZ ;  /* 0x00000005090572a4 */ /* 0x008fe2000f8e02ff */
[----:B--2---:R-:W-:-:S04]  /*0b50*/  IADD3 R4, PT, PT, R8, 0xffffffe, RZ ;  /* 0x0ffffffe08047810 */ /* 0x004fc80007ffe0ff */
[----:B------:R1:W0:Y:S02]  /*0b60*/  F2I.FTZ.U32.TRUNC.NTZ R5, R4 ;  /* 0x0000000400057305 */ /* 0x000224000021f000 */
[----:B-1----:R-:W-:Y:S01]  /*0b70*/  MOV R4, RZ ;  /* 0x000000ff00047202 */ /* 0x002fe20000000f00 */
[----:B0-----:R-:W-:-:S04]  /*0b80*/  IMAD.MOV R6, RZ, RZ, -R5 ;  /* 0x000000ffff067224 */ /* 0x001fc800078e0a05 */
[----:B------:R-:W-:Y:S01]  /*0b90*/  IMAD.MOV.U32 R7, RZ, RZ, R6 ;  /* 0x000000ffff077224 */ /* 0x000fe200078e0006 */
[----:B------:R-:W-:-:S03]  /*0ba0*/  SEL R6, RZ, 0x1, !P0 ;  /* 0x00000001ff067807 */ /* 0x000fc60004000000 */
[----:B------:R-:W-:-:S04]  /*0bb0*/  IMAD R7, R7, R0, RZ ;  /* 0x0000000007077224 */ /* 0x000fc800078e02ff */
[----:B------:R-:W-:Y:S01]  /*0bc0*/  IMAD.HI.U32 R8, R5, R7, R4 ;  /* 0x0000000705087227 */ /* 0x000fe200078e0004 */
[----:B------:R-:W-:-:S05]  /*0bd0*/  IADD3 R5, PT, PT, R2, -R3, -R6 ;  /* 0x8000000302057210 */ /* 0x000fca0007ffe806 */
[----:B------:R-:W-:-:S04]  /*0be0*/  IMAD.HI.U32 R7, R8, R5, RZ ;  /* 0x0000000508077227 */ /* 0x000fc800078e00ff */
[----:B------:R-:W-:-:S04]  /*0bf0*/  IMAD.MOV R2, RZ, RZ, -R7 ;  /* 0x000000ffff027224 */ /* 0x000fc800078e0a07 */
[----:B------:R-:W-:-:S05]  /*0c00*/  IMAD R5, R0, R2, R5 ;  /* 0x0000000200057224 */ /* 0x000fca00078e0205 */
[----:B------:R-:W-:-:S13]  /*0c10*/  ISETP.GE.U32.AND P0, PT, R5, R0, PT ;  /* 0x000000000500720c */ /* 0x000fda0003f06070 */
[----:B------:R-:W-:Y:S01]  /*0c20*/  @P0 IADD3 R5, PT, PT, R5, -R0, RZ ;  /* 0x8000000005050210 */ /* 0x000fe20007ffe0ff */
[----:B------:R-:W-:-:S03]  /*0c30*/  @P0 VIADD R7, R7, 0x1 ;  /* 0x0000000107070836 */ /* 0x000fc60000000000 */
[----:B------:R-:W-:-:S13]  /*0c40*/  ISETP.GE.U32.AND P1, PT, R5, R0, PT ;  /* 0x000000000500720c */ /* 0x000fda0003f26070 */
[----:B------:R-:W-:Y:S02]  /*0c50*/  @P1 IADD3 R7, PT, PT, R7, 0x1, RZ ;  /* 0x0000000107071810 */ /* 0x000fe40007ffe0ff */
[----:B------:R-:W-:-:S05]  /*0c60*/  @!P2 LOP3.LUT R7, RZ, R0, RZ, 0x33, !PT ;  /* 0x00000000ff07a212 */ /* 0x000fca00078e33ff */
[----:B------:R-:W-:-:S05]  /*0c70*/  IMAD.IADD R2, R6, 0x1, R7 ;  /* 0x0000000106027824 */ /* 0x000fca00078e0207 */
[C---:B------:R-:W-:Y:S02]  /*0c80*/  LOP3.LUT R4, R2.reuse, 0x3, RZ, 0xc0, !PT ;  /* 0x0000000302047812 */ /* 0x040fe400078ec0ff */
[----:B------:R-:W-:Y:S02]  /*0c90*/  ISETP.GE.U32.AND P1, PT, R2, 0x3, PT ;  /* 0x000000030200780c */ /* 0x000fe40003f26070 */
[----:B------:R-:W-:-:S13]  /*0ca0*/  ISETP.NE.AND P0, PT, R4, 0x3, PT ;  /* 0x000000030400780c */ /* 0x000fda0003f05270 */
[----:B------:R-:W-:Y:S05]  /*0cb0*/  @!P0 BRA `(.L_x_14) ;  /* 0x0000000000608947 */ /* 0x000fea0003800000 */
[----:B------:R-:W0:Y:S01]  /*0cc0*/  LDCU UR11, c[0x0][0x3c8] ;  /* 0x00007900ff0b77ac */ /* 0x000e220008000800 */
[----:B------:R-:W1:Y:S01]  /*0cd0*/  LDC.64 R4, c[0x0][0x3c0] ;  /* 0x0000f000ff047b82 */ /* 0x000e620000000a00 */
[----:B------:R-:W-:Y:S01]  /*0ce0*/  IADD3 R2, PT, PT, R2, 0x1, RZ ;  /* 0x0000000102027810 */ /* 0x000fe20007ffe0ff */
[----:B------:R-:W-:Y:S02]  /*0cf0*/  UIMAD UR6, UR10, UR14, UR5 ;  /* 0x0000000e0a0672a4 */ /* 0x000fe4000f8e0205 */
[----:B------:R-:W-:Y:S01]  /*0d00*/  UIMAD UR7, UR9, UR14, UR4 ;  /* 0x0000000e090772a4 */ /* 0x000fe2000f8e0204 */
[----:B------:R-:W-:-:S03]  /*0d10*/  LOP3.LUT R2, R2, 0x3, RZ, 0xc0, !PT ;  /* 0x0000000302027812 */ /* 0x000fc600078ec0ff */
[----:B------:R-:W2:Y:S02]  /*0d20*/  LDC.64 R6, c[0x0][0x3b8] ;  /* 0x0000ee00ff067b82 */ /* 0x000ea40000000a00 */
[----:B------:R-:W-:Y:S01]  /*0d30*/  IMAD.MOV R2, RZ, RZ, -R2 ;  /* 0x000000ffff027224 */ /* 0x000fe200078e0a02 */
[----:B0-----:R-:W-:Y:S02]  /*0d40*/  UIMAD UR6, UR8, UR11, UR6 ;  /* 0x0000000b080672a4 */ /* 0x001fe4000f8e0206 */
[----:B------:R-:W-:-:S04]  /*0d50*/  UIMAD UR7, UR8, UR11, UR7 ;  /* 0x0000000b080772a4 */ /* 0x000fc8000f8e0207 */
[C---:B------:R-:W-:Y:S02]  /*0d60*/  IADD3 R13, PT, PT, R3.reuse, UR6, RZ ;  /* 0x00000006030d7c10 */ /* 0x040fe4000fffe0ff */
[----:B------:R-:W-:-:S07]  /*0d70*/  VIADD R15, R3, UR7 ;  /* 0x00000007030f7c36 */ /* 0x000fce0008000000 */
.L_x_15:
[----:B0-----:R-:W-:-:S05]  /*0d80*/  SHF.R.S32.HI R9, RZ, 0x1, R15 ;  /* 0x00000001ff097819 */ /* 0x001fca000001140f */
[----:B-1----:R-:W-:-:S06]  /*0d90*/  IMAD.WIDE R8, R9, 0x4, R4 ;  /* 0x0000000409087825 */ /* 0x002fcc00078e0204 */
[----:B------:R-:W3:Y:S01]  /*0da0*/  LDG.E R9, desc[UR12][R8.64] ;  /* 0x0000000c08097981 */ /* 0x000ee2000c1e1900 */
[----:B------:R-:W-:Y:S01]  /*0db0*/  SHF.R.S32.HI R11, RZ, 0x1, R13 ;  /* 0x00000001ff0b7819 */ /* 0x000fe2000001140d */
[--C-:B------:R-:W-:Y:S01]  /*0dc0*/  IMAD.IADD R3, R3, 0x1, R0.reuse ;  /* 0x0000000103037824 */ /* 0x100fe200078e0200 */
[----:B------:R-:W-:Y:S01]  /*0dd0*/  IADD3 R2, PT, PT, R2, 0x1, RZ ;  /* 0x0000000102027810 */ /* 0x000fe20007ffe0ff */
[----:B------:R-:W-:Y:S01]  /*0de0*/  IMAD.IADD R15, R15, 0x1, R0 ;  /* 0x000000010f0f7824 */ /* 0x000fe200078e0200 */
[----:B------:R-:W-:Y:S01]  /*0df0*/  IADD3 R13, PT, PT, R13, R0, RZ ;  /* 0x000000000d0d7210 */ /* 0x000fe20007ffe0ff */
[----:B--2---:R-:W-:Y:S01]  /*0e00*/  IMAD.WIDE R10, R11, 0x4, R6 ;  /* 0x000000040b0a7825 */ /* 0x004fe200078e0206 */
[----:B------:R-:W-:-:S04]  /*0e10*/  ISETP.NE.AND P0, PT, R2, RZ, PT ;  /* 0x000000ff0200720c */ /* 0x000fc80003f05270 */
[----:B---3--:R0:W-:Y:S09]  /*0e20*/  STG.E desc[UR12][R10.64], R9 ;  /* 0x000000090a007986 */ /* 0x0081f2000c10190c */
[----:B------:R-:W-:Y:S05]  /*0e30*/  @P0 BRA `(.L_x_15) ;  /* 0xfffffffc00d00947 */ /* 0x000fea000383ffff */
.L_x_14:
[----:B------:R-:W-:Y:S05]  /*0e40*/  BSYNC.RECONVERGENT B0 ;  /* 0x0000000000007941 */ /* 0x000fea0003800200 */
.L_x_13:
[----:B------:R-:W-:Y:S05]  /*0e50*/  @!P1 EXIT ;  /* 0x000000000000994d */ /* 0x000fea0003800000 */
[----:B------:R-:W1:Y:S01]  /*0e60*/  LDC.64 R6, c[0x0][0x3c0] ;  /* 0x0000f000ff067b82 */ /* 0x000e620000000a00 */
[----:B------:R-:W2:Y:S07]  /*0e70*/  LDCU UR6, c[0x0][0x3c8] ;  /* 0x00007900ff0677ac */ /* 0x000eae0008000800 */
[----:B------:R-:W3:Y:S01]  /*0e80*/  LDC.64 R4, c[0x0][0x3b8] ;  /* 0x0000ee00ff047b82 */ /* 0x000ee20000000a00 */
[----:B--2---:R-:W-:Y:S02]  /*0e90*/  UIMAD UR5, UR8, UR6, UR5 ;  /* 0x00000006080572a4 */ /* 0x004fe4000f8e0205 */
[----:B------:R-:W-:-:S02]  /*0ea0*/  UIMAD UR4, UR8, UR6, UR4 ;  /* 0x00000006080472a4 */ /* 0x000fc4000f8e0204 */
[----:B------:R-:W-:Y:S02]  /*0eb0*/  UIMAD UR5, UR10, UR14, UR5 ;  /* 0x0000000e0a0572a4 */ /* 0x000fe4000f8e0205 */
[----:B------:R-:W-:-:S12]  /*0ec0*/  UIMAD UR4, UR9, UR14, UR4 ;  /* 0x0000000e090472a4 */ /* 0x000fd8000f8e0204 */
.L_x_16:
[----:B0-2---:R-:W-:-:S04]  /*0ed0*/  IADD3 R11, PT, PT, R3, UR4, RZ ;  /* 0x00000004030b7c10 */ /* 0x005fc8000fffe0ff */
[----:B------:R-:W-:-:S05]  /*0ee0*/  SHF.R.S32.HI R9, RZ, 0x1, R11 ;  /* 0x00000001ff097819 */ /* 0x000fca000001140b */
[----:B-1----:R-:W-:-:S05]  /*0ef0*/  IMAD.WIDE R8, R9, 0x4, R6 ;  /* 0x0000000409087825 */ /* 0x002fca00078e0206 */
[----:B------:R-:W2:Y:S01]  /*0f00*/  LDG.E R17, desc[UR12][R8.64] ;  /* 0x0000000c08117981 */ /* 0x000ea2000c1e1900 */
[----:B------:R-:W-:Y:S01]  /*0f10*/  VIADD R15, R3, UR5 ;  /* 0x00000005030f7c36 */ /* 0x000fe20008000000 */
[----:B------:R-:W-:-:S04]  /*0f20*/  IADD3 R19, PT, PT, R11, R0, RZ ;  /* 0x000000000b137210 */ /* 0x000fc80007ffe0ff */
[----:B------:R-:W-:Y:S02]  /*0f30*/  SHF.R.S32.HI R11, RZ, 0x1, R15 ;  /* 0x00000001ff0b7819 */ /* 0x000fe4000001140f */
[----:B------:R-:W-:-:S03]  /*0f40*/  SHF.R.S32.HI R13, RZ, 0x1, R19 ;  /* 0x00000001ff0d7819 */ /* 0x000fc60000011413 */
[----:B---3--:R-:W-:-:S04]  /*0f50*/  IMAD.WIDE R10, R11, 0x4, R4 ;  /* 0x000000040b0a7825 */ /* 0x008fc800078e0204 */
[----:B------:R-:W-:Y:S01]  /*0f60*/  IMAD.WIDE R12, R13, 0x4, R6 ;  /* 0x000000040d0c7825 */ /* 0x000fe200078e0206 */
[----:B--2---:R0:W-:Y:S04]  /*0f70*/  STG.E desc[UR12][R10.64], R17 ;  /* 0x000000110a007986 */ /* 0x0041e8000c10190c */
[----:B------:R-:W2:Y:S01]  /*0f80*/  LDG.E R21, desc[UR12][R12.64] ;  /* 0x0000000c0c157981 */ /* 0x000ea2000c1e1900 */
[----:B------:R-:W-:Y:S01]  /*0f90*/  IMAD.IADD R23, R15, 0x1, R0 ;  /* 0x000000010f177824 */ /* 0x000fe200078e0200 */
[----:B------:R-:W-:-:S04]  /*0fa0*/  IADD3 R19, PT, PT, R19, R0, RZ ;  /* 0x0000000013137210 */ /* 0x000fc80007ffe0ff */
[----:B------:R-:W-:Y:S02]  /*0fb0*/  SHF.R.S32.HI R9, RZ, 0x1, R23 ;  /* 0x00000001ff097819 */ /* 0x000fe40000011417 */
[----:B------:R-:W-:-:S03]  /*0fc0*/  SHF.R.S32.HI R15, RZ, 0x1, R19 ;  /* 0x00000001ff0f7819 */ /* 0x000fc60000011413 */
[----:B------:R-:W-:-:S04]  /*0fd0*/  IMAD.WIDE R8, R9, 0x4, R4 ;  /* 0x0000000409087825 */ /* 0x000fc800078e0204 */
[----:B------:R-:W-:Y:S01]  /*0fe0*/  IMAD.WIDE R14, R15, 0x4, R6 ;  /* 0x000000040f0e7825 */ /* 0x000fe200078e0206 */
[----:B--2---:R1:W-:Y:S05]  /*0ff0*/  STG.E desc[UR12][R8.64], R21 ;  /* 0x0000001508007986 */ /* 0x0043ea000c10190c */
[----:B------:R-:W2:Y:S01]  /*1000*/  LDG.E R15, desc[UR12][R14.64] ;  /* 0x0000000c0e0f7981 */ /* 0x000ea2000c1e1900 */
[----:B------:R-:W-:Y:S01]  /*1010*/  IMAD.IADD R23, R23, 0x1, R0 ;  /* 0x0000000117177824 */ /* 0x000fe200078e0200 */
[----:B------:R-:W-:-:S04]  /*1020*/  IADD3 R19, PT, PT, R19, R0, RZ ;  /* 0x0000000013137210 */ /* 0x000fc80007ffe0ff */
[----:B0-----:R-:W-:Y:S02]  /*1030*/  SHF.R.S32.HI R11, RZ, 0x1, R23 ;  /* 0x00000001ff0b7819 */ /* 0x001fe40000011417 */
[----:B------:R-:W-:-:S03]  /*1040*/  SHF.R.S32.HI R13, RZ, 0x1, R19 ;  /* 0x00000001ff0d7819 */ /* 0x000fc60000011413 */
[----:B------:R-:W-:-:S04]  /*1050*/  IMAD.WIDE R10, R11, 0x4, R4 ;  /* 0x000000040b0a7825 */ /* 0x000fc800078e0204 */
[----:B------:R-:W-:Y:S01]  /*1060*/  IMAD.WIDE R12, R13, 0x4, R6 ;  /* 0x000000040d0c7825 */ /* 0x000fe200078e0206 */
[----:B--2---:R2:W-:Y:S05]  /*1070*/  STG.E desc[UR12][R10.64], R15 ;  /* 0x0000000f0a007986 */ /* 0x0045ea000c10190c */
[----:B------:R-:W3:Y:S01]  /*1080*/  LDG.E R13, desc[UR12][R12.64] ;  /* 0x0000000c0c0d7981 */ /* 0x000ee2000c1e1900 */
[----:B------:R-:W-:Y:S01]  /*1090*/  IMAD.IADD R23, R23, 0x1, R0 ;  /* 0x0000000117177824 */ /* 0x000fe200078e0200 */
[----:B------:R-:W-:-:S04]  /*10a0*/  LEA R3, R0, R3, 0x2 ;  /* 0x0000000300037211 */ /* 0x000fc800078e10ff */
[----:B-1----:R-:W-:Y:S02]  /*10b0*/  SHF.R.S32.HI R9, RZ, 0x1, R23 ;  /* 0x00000001ff097819 */ /* 0x002fe40000011417 */
[----:B------:R-:W-:-:S03]  /*10c0*/  ISETP.GE.AND P0, PT, R3, UR14, PT ;  /* 0x0000000e03007c0c */ /* 0x000fc6000bf06270 */
[----:B------:R-:W-:-:S05]  /*10d0*/  IMAD.WIDE R8, R9, 0x4, R4 ;  /* 0x0000000409087825 */ /* 0x000fca00078e0204 */
[----:B---3--:R2:W-:Y:S05]  /*10e0*/  STG.E desc[UR12][R8.64], R13 ;  /* 0x0000000d08007986 */ /* 0x0085ea000c10190c */
[----:B------:R-:W-:Y:S05]  /*10f0*/  @!P0 BRA `(.L_x_16) ;  /* 0xfffffffc00748947 */ /* 0x000fea000383ffff */
[----:B------:R-:W-:Y:S05]  /*1100*/  EXIT ;  /* 0x000000000000794d */ /* 0x000fea0003800000 */
.L_x_7:
[----:B------:R-:W-:Y:S02]  /*1110*/  HFMA2 R17, -RZ, RZ, 0, 9.5367431640625e-07 ;  /* 0x00000010ff117431 */ /* 0x000fe400000001ff */
[----:B-1----:R-:W-:Y:S01]  /*1120*/  IMAD.MOV.U32 R16, RZ, RZ, R9 ;  /* 0x000000ffff107224 */ /* 0x002fe200078e0009 */
[----:B------:R-:W-:Y:S01]  /*1130*/  MOV R15, 0xffffffff ;  /* 0xffffffff000f7802 */ /* 0x000fe20000000f00 */
[----:B------:R-:W-:-:S07]  /*1140*/  IMAD.MOV.U32 R18, RZ, RZ, 0x1f ;  /* 0x0000001fff127424 */ /* 0x000fce00078e00ff */
[----:B0-----:R-:W-:Y:S05]  /*1150*/  WARPSYNC.COLLECTIVE R15, `(.L_x_17) ;  /* 0x000000000f087348 */ /* 0x001fea0003c00000 */
[----:B------:R1:W2:Y:S02]  /*1160*/  SHFL.BFLY P2, R14, R16, R17, R18 ;  /* 0x0c000011100e7389 */ /* 0x0002a40000040012 */
[----:B012---:R-:W-:Y:S05]  /*1170*/  ENDCOLLECTIVE ;  /* 0x000000000000791b */ /* 0x007fea0003800000 */
.L_x_17:
[----:B------:R-:W-:Y:S02]  /*1180*/  IMAD.MOV.U32 R17, RZ, RZ, 0x8 ;  /* 0x00000008ff117424 */ /* 0x000fe400078e00ff */
[----:B------:R-:W-:-:S05]  /*1190*/  IMAD.MOV.U32 R10, RZ, RZ, R14 ;  /* 0x000000ffff0a7224 */ /* 0x000fca00078e000e */
[----:B------:R-:W-:-:S04]  /*11a0*/  FMNMX.FTZ R10, R9, R10, !PT ;  /* 0x0000000a090a7209 */ /* 0x000fc80007810000 */
[----:B------:R-:W-:-:S07]  /*11b0*/  MOV R16, R10 ;  /* 0x0000000a00107202 */ /* 0x000fce0000000f00 */
[----:B------:R-:W-:Y:S05]  /*11c0*/  WARPSYNC.COLLECTIVE R15, `(.L_x_18) ;  /* 0x000000000f087348 */ /* 0x000fea0003c00000 */
[----:B------:R0:W1:Y:S02]  /*11d0*/  SHFL.BFLY P2, R14, R16, R17, R18 ;  /* 0x0c000011100e7389 */ /* 0x0000640000040012 */
[----:B01----:R-:W-:Y:S05]  /*11e0*/  ENDCOLLECTIVE ;  /* 0x000000000000791b */ /* 0x003fea0003800000 */
.L_x_18:
[----:B------:R-:W-:Y:S01]  /*11f0*/  HFMA2 R17, -RZ, RZ, 0, 2.384185791015625e-07 ;  /* 0x00000004ff117431 */ /* 0x000fe200000001ff */
[----:B------:R-:W-:-:S04]  /*1200*/  MOV R11, R14 ;  /* 0x0000000e000b7202 */ /* 0x000fc80000000f00 */
[----:B------:R-:W-:-:S05]  /*1210*/  FMNMX.FTZ R11, R10, R11, !PT ;  /* 0x0000000b0a0b7209 */ /* 0x000fca0007810000 */
[----:B------:R-:W-:-:S07]  /*1220*/  IMAD.MOV.U32 R16, RZ, RZ, R11 ;  /* 0x000000ffff107224 */ /* 0x000fce00078e000b */
[----:B------:R-:W-:Y:S05]  /*1230*/  WARPSYNC.COLLECTIVE R15, `(.L_x_19) ;  /* 0x000000000f087348 */ /* 0x000fea0003c00000 */
[----:B------:R0:W1:Y:S02]  /*1240*/  SHFL.BFLY P2, R14, R16, R17, R18 ;  /* 0x0c000011100e7389 */ /* 0x0000640000040012 */
[----:B01----:R-:W-:Y:S05]  /*1250*/  ENDCOLLECTIVE ;  /* 0x000000000000791b */ /* 0x003fea0003800000 */
.L_x_19:
[----:B------:R-:W-:Y:S02]  /*1260*/  IMAD.MOV.U32 R17, RZ, RZ, 0x2 ;  /* 0x00000002ff117424 */ /* 0x000fe400078e00ff */
[----:B------:R-:W-:-:S05]  /*1270*/  IMAD.MOV.U32 R12, RZ, RZ, R14 ;  /* 0x000000ffff0c7224 */ /* 0x000fca00078e000e */
[----:B------:R-:W-:-:S04]  /*1280*/  FMNMX.FTZ R12, R11, R12, !PT ;  /* 0x0000000c0b0c7209 */ /* 0x000fc80007810000 */
[----:B------:R-:W-:-:S07]  /*1290*/  MOV R16, R12 ;  /* 0x0000000c00107202 */ /* 0x000fce0000000f00 */
[----:B------:R-:W-:Y:S05]  /*12a0*/  WARPSYNC.COLLECTIVE R15, `(.L_x_20) ;  /* 0x000000000f087348 */ /* 0x000fea0003c00000 */
[----:B------:R0:W1:Y:S02]  /*12b0*/  SHFL.BFLY P2, R14, R16, R17, R18 ;  /* 0x0c000011100e7389 */ /* 0x0000640000040012 */
[----:B01----:R-:W-:Y:S05]  /*12c0*/  ENDCOLLECTIVE ;  /* 0x000000000000791b */ /* 0x003fea0003800000 */
.L_x_20:
[----:B------:R-:W-:Y:S01]  /*12d0*/  IMAD.MOV.U32 R17, RZ, RZ, 0x1 ;  /* 0x00000001ff117424 */ /* 0x000fe200078e00ff */
[----:B------:R-:W-:-:S04]  /*12e0*/  MOV R13, R14 ;  /* 0x0000000e000d7202 */ /* 0x000fc80000000f00 */
[----:B------:R-:W-:-:S04]  /*12f0*/  FMNMX.FTZ R13, R12, R13, !PT ;  /* 0x0000000d0c0d7209 */ /* 0x000fc80007810000 */
[----:B------:R-:W-:-:S07]  /*1300*/  MOV R16, R13 ;  /* 0x0000000d00107202 */ /* 0x000fce0000000f00 */
[----:B------:R-:W-:Y:S05]  /*1310*/  WARPSYNC.COLLECTIVE R15, `(.L_x_21) ;  /* 0x000000000f087348 */ /* 0x000fea0003c00000 */
[----:B------:R0:W1:Y:S02]  /*1320*/  SHFL.BFLY P2, R14, R16, R17, R18 ;  /* 0x0c000011100e7389 */ /* 0x0000640000040012 */
[----:B01----:R-:W-:Y:S05]  /*1330*/  ENDCOLLECTIVE ;  /* 0x000000000000791b */ /* 0x003fea0003800000 */
.L_x_21:
[----:B------:R-:W-:Y:S05]  /*1340*/  BRA `(.L_x_22) ;  /* 0xfffffff000d07947 */ /* 0x000fea000383ffff */
.L_x_10:
[----:B------:R-:W-:Y:S01]  /*1350*/  HFMA2 R17, -RZ, RZ, 0, 9.5367431640625e-07 ;  /* 0x00000010ff117431 */ /* 0x000fe200000001ff */
[----:B-1----:R-:W-:Y:S01]  /*1360*/  MOV R16, R2 ;  /* 0x0000000200107202 */ /* 0x002fe20000000f00 */
[----:B------:R-:W-:Y:S01]  /*1370*/  IMAD.MOV.U32 R18, RZ, RZ, 0x1f ;  /* 0x0000001fff127424 */ /* 0x000fe200078e00ff */
[----:B------:R-:W-:-:S07]  /*1380*/  MOV R15, 0xffffffff ;  /* 0xffffffff000f7802 */ /* 0x000fce0000000f00 */
[----:B0-----:R-:W-:Y:S05]  /*1390*/  WARPSYNC.COLLECTIVE R15, `(.L_x_23) ;  /* 0x000000000f087348 */ /* 0x001fea0003c00000 */
[----:B------:R1:W2:Y:S02]  /*13a0*/  SHFL.BFLY P2, R14, R16, R17, R18 ;  /* 0x0c000011100e7389 */ /* 0x0002a40000040012 */
[----:B012---:R-:W-:Y:S05]  /*13b0*/  ENDCOLLECTIVE ;  /* 0x000000000000791b */ /* 0x007fea0003800000 */
.L_x_23:
[----:B------:R-:W-:Y:S01]  /*13c0*/  HFMA2 R17, -RZ, RZ, 0, 4.76837158203125e-07 ;  /* 0x00000008ff117431 */ /* 0x000fe200000001ff */
[----:B------:R-:W-:-:S05]  /*13d0*/  MOV R5, R14 ;  /* 0x0000000e00057202 */ /* 0x000fca0000000f00 */
[----:B------:R-:W-:-:S04]  /*13e0*/  FADD.FTZ R5, R2, R5 ;  /* 0x0000000502057221 */ /* 0x000fc80000010000 */
[----:B------:R-:W-:-:S07]  /*13f0*/  IMAD.MOV.U32 R16, RZ, RZ, R5 ;  /* 0x000000ffff107224 */ /* 0x000fce00078e0005 */
[----:B------:R-:W-:Y:S05]  /*1400*/  WARPSYNC.COLLECTIVE R15, `(.L_x_24) ;  /* 0x000000000f087348 */ /* 0x000fea0003c00000 */
[----:B------:R0:W1:Y:S02]  /*1410*/  SHFL.BFLY P2, R14, R16, R17, R18 ;  /* 0x0c000011100e7389 */ /* 0x0000640000040012 */
[----:B01----:R-:W-:Y:S05]  /*1420*/  ENDCOLLECTIVE ;  /* 0x000000000000791b */ /* 0x003fea0003800000 */
.L_x_24:
[----:B------:R-:W-:Y:S01]  /*1430*/  HFMA2 R17, -RZ, RZ, 0, 2.384185791015625e-07 ;  /* 0x00000004ff117431 */ /* 0x000fe200000001ff */
[----:B------:R-:W-:-:S05]  /*1440*/  MOV R6, R14 ;  /* 0x0000000e00067202 */ /* 0x000fca0000000f00 */
[----:B------:R-:W-:-:S04]  /*1450*/  FADD.FTZ R6, R5, R6 ;  /* 0x0000000605067221 */ /* 0x000fc80000010000 */
[----:B------:R-:W-:-:S07]  /*1460*/  IMAD.MOV.U32 R16, RZ, RZ, R6 ;  /* 0x000000ffff107224 */ /* 0x000fce00078e0006 */
[----:B------:R-:W-:Y:S05]  /*1470*/  WARPSYNC.COLLECTIVE R15, `(.L_x_25) ;  /* 0x000000000f087348 */ /* 0x000fea0003c00000 */
[----:B------:R0:W1:Y:S02]  /*1480*/  SHFL.BFLY P2, R14, R16, R17, R18 ;  /* 0x0c000011100e7389 */ /* 0x0000640000040012 */
[----:B01----:R-:W-:Y:S05]  /*1490*/  ENDCOLLECTIVE ;  /* 0x000000000000791b */ /* 0x003fea0003800000 */
.L_x_25:
[----:B------:R-:W-:Y:S01]  /*14a0*/  HFMA2 R17, -RZ, RZ, 0, 1.1920928955078125e-07 ;  /* 0x00000002ff117431 */ /* 0x000fe200000001ff */
[----:B------:R-:W-:-:S05]  /*14b0*/  MOV R9, R14 ;  /* 0x0000000e00097202 */ /* 0x000fca0000000f00 */
[----:B------:R-:W-:-:S04]  /*14c0*/  FADD.FTZ R9, R6, R9 ;  /* 0x0000000906097221 */ /* 0x000fc80000010000 */
[----:B------:R-:W-:-:S07]  /*14d0*/  IMAD.MOV.U32 R16, RZ, RZ, R9 ;  /* 0x000000ffff107224 */ /* 0x000fce00078e0009 */
[----:B------:R-:W-:Y:S05]  /*14e0*/  WARPSYNC.COLLECTIVE R15, `(.L_x_26) ;  /* 0x000000000f087348 */ /* 0x000fea0003c00000 */
[----:B------:R0:W1:Y:S02]  /*14f0*/  SHFL.BFLY P2, R14, R16, R17, R18 ;  /* 0x0c000011100e7389 */ /* 0x0000640000040012 */
[----:B01----:R-:W-:Y:S05]  /*1500*/  ENDCOLLECTIVE ;  /* 0x000000000000791b */ /* 0x003fea0003800000 */
.L_x_26:
[----:B------:R-:W-:Y:S01]  /*1510*/  HFMA2 R17, -RZ, RZ, 0, 5.9604644775390625e-08 ;  /* 0x00000001ff117431 */ /* 0x000fe200000001ff */
[----:B------:R-:W-:-:S05]  /*1520*/  MOV R10, R14 ;  /* 0x0000000e000a7202 */ /* 0x000fca0000000f00 */
[----:B------:R-:W-:-:S04]  /*1530*/  FADD.FTZ R10, R9, R10 ;  /* 0x0000000a090a7221 */ /* 0x000fc80000010000 */
[----:B------:R-:W-:-:S07]  /*1540*/  IMAD.MOV.U32 R16, RZ, RZ, R10 ;  /* 0x000000ffff107224 */ /* 0x000fce00078e000a */
[----:B------:R-:W-:Y:S05]  /*1550*/  WARPSYNC.COLLECTIVE R15, `(.L_x_27) ;  /* 0x000000000f087348 */ /* 0x000fea0003c00000 */
[----:B------:R0:W1:Y:S02]  /*1560*/  SHFL.BFLY P2, R14, R16, R17, R18 ;  /* 0x0c000011100e7389 */ /* 0x0000640000040012 */
[----:B01----:R-:W-:Y:S05]  /*1570*/  ENDCOLLECTIVE ;  /* 0x000000000000791b */ /* 0x003fea0003800000 */
.L_x_27:
[----:B------:R-:W-:Y:S01]  /*1580*/  MOV R11, R14 ;  /* 0x0000000e000b7202 */ /* 0x000fe20000000f00 */
[----:B------:R-:W-:Y:S06]  /*1590*/  BRA `(.L_x_28) ;  /* 0xfffffff000f47947 */ /* 0x000fec000383ffff */
.L_x_29:
        /* <DEDUP_REMOVED lines=14> */
.L_x_79:


//--------------------- .text._ZN17fastertransformer27calAttnScore_valueBuf_smallI6__halfEEvPT_PKS2_S5_S5_S5_iiiifS3_S5_iiii --------------------------
	.section	.text._ZN17fastertransformer27calAttnScore_valueBuf_smallI6__halfEEvPT_PKS2_S5_S5_S5_iiiifS3_S5_iiii,"ax",@progbits
	.align	128
        .global         _ZN17fastertransformer27calAttnScore_valueBuf_smallI6__halfEEvPT_PKS2_S5_S5_S5_iiiifS3_S5_iiii
        .type           _ZN17fastertransformer27calAttnScore_valueBuf_smallI6__halfEEvPT_PKS2_S5_S5_S5_iiiifS3_S5_iiii,@function
        .size           _ZN17fastertransformer27calAttnScore_valueBuf_smallI6__halfEEvPT_PKS2_S5_S5_S5_iiiifS3_S5_iiii,(.L_x_80 - _ZN17fastertransformer27calAttnScore_valueBuf_smallI6__halfEEvPT_PKS2_S5_S5_S5_iiiifS3_S5_iiii)
        .other          _ZN17fastertransformer27calAttnScore_valueBuf_smallI6__halfEEvPT_PKS2_S5_S5_S5_iiiifS3_S5_iiii,@"STO_CUDA_ENTRY STV_DEFAULT"
_ZN17fastertransformer27calAttnScore_valueBuf_smallI6__halfEEvPT_PKS2_S5_S5_S5_iiiifS3_S5_iiii:
.text._ZN17fastertransformer27calAttnScore_valueBuf_smallI6__halfEEvPT_PKS2_S5_S5_S5_iiiifS3_S5_iiii:
[----:B------:R-:W-:Y:S01]  /*0000*/  LDC R1, c[0x0][0x37c] ;  /* 0x0000df00ff017b82 */ /* 0x000fe20000000800 */
[----:B------:R-:W0:Y:S07]  /*0010*/  S2R R5, SR_LANEID ;  /* 0x0000000000057919 */ /* 0x000e2e0000000000 */
[----:B------:R-:W1:Y:S01]  /*0020*/  LDC.64 R2, c[0x0][0x3b0] ;  /* 0x0000ec00ff027b82 */ /* 0x000e620000000a00 */
[----:B------:R-:W-:Y:S01]  /*0030*/  BSSY.RECONVERGENT B0, `(.L_x_30) ;  /* 0x0000041000007945 */ /* 0x000fe20003800200 */
[----:B------:R-:W-:Y:S01]  /*0040*/  HFMA2 R10, -RZ, RZ, -6.109375, 2 ;  /* 0xc61c4000ff0a7431 */ /* 0x000fe200000001ff */
[----:B------:R-:W2:Y:S01]  /*0050*/  S2R R0, SR_TID.X ;  /* 0x0000000000007919 */ /* 0x000ea20000002100 */
[----:B------:R-:W-:-:S04]  /*0060*/  MOV R11, 0xc61c4000 ;  /* 0xc61c4000000b7802 */ /* 0x000fc80000000f00 */
[----:B------:R-:W-:Y:S08]  /*0070*/  S2UR UR6, SR_CTAID.X ;  /* 0x00000000000679c3 */ /* 0x000ff00000002500 */
[----:B------:R-:W3:Y:S08]  /*0080*/  S2UR UR4, SR_CTAID.Z ;  /* 0x00000000000479c3 */ /* 0x000ef00000002700 */
[----:B------:R-:W4:Y:S01]  /*0090*/  LDC.64 R6, c[0x0][0x3a8] ;  /* 0x0000ea00ff067b82 */ /* 0x000f220000000a00 */
[----:B0-----:R-:W-:-:S07]  /*00a0*/  SHF.L.U32 R5, R5, 0x1, RZ ;  /* 0x0000000105057819 */ /* 0x001fce00000006ff */
[----:B------:R-:W0:Y:S01]  /*00b0*/  S2UR UR7, SR_CTAID.Y ;  /* 0x00000000000779c3 */ /* 0x000e220000002600 */
[----:B--2---:R-:W-:Y:S02]  /*00c0*/  SHF.R.U32.HI R0, RZ, 0x5, R0 ;  /* 0x00000005ff007819 */ /* 0x004fe40000011600 */
[----:B-1----:R-:W-:-:S03]  /*00d0*/  ISETP.GE.AND P0, PT, R5, R2, PT ;  /* 0x000000020500720c */ /* 0x002fc60003f06270 */
[----:B---3--:R-:W-:Y:S01]  /*00e0*/  IMAD R3, R3, UR4, R0 ;  /* 0x0000000403037c24 */ /* 0x008fe2000f8e0200 */
[----:B------:R-:W1:Y:S03]  /*00f0*/  LDCU.64 UR4, c[0x0][0x358] ;  /* 0x00006b00ff0477ac */ /* 0x000e660008000a00 */
[----:B------:R-:W-:Y:S02]  /*0100*/  IMAD R0, R3, R2, RZ ;  /* 0x0000000203007224 */ /* 0x000fe400078e02ff */
[----:B----4-:R-:W-:-:S04]  /*0110*/  IMAD R6, R6, UR6, RZ ;  /* 0x0000000606067c24 */ /* 0x010fc8000f8e02ff */
[----:B0-----:R-:W-:-:S05]  /*0120*/  IMAD R6, R7, UR7, R6 ;  /* 0x0000000707067c24 */ /* 0x001fca000f8e0206 */
[----:B------:R-:W-:-:S04]  /*0130*/  IADD3 R4, PT, PT, R5, R6, R0 ;  /* 0x0000000605047210 */ /* 0x000fc80007ffe000 */
[----:B------:R-:W-:Y:S01]  /*0140*/  SHF.R.S32.HI R4, RZ, 0x1, R4 ;  /* 0x00000001ff047819 */ /* 0x000fe20000011404 */
[----:B-1----:R-:W-:Y:S06]  /*0150*/  @P0 BRA `(.L_x_31) ;  /* 0x0000000000b80947 */ /* 0x002fec0003800000 */
        /* <DEDUP_REMOVED lines=8> */
[----:B-1----:R-:W-:Y:S02]  /*01e0*/  IMAD.WIDE R12, R4, 0x4, R12 ;  /* 0x00000004040c7825 */ /* 0x002fe400078e020c */
[----:B------:R-:W-:-:S04]  /*01f0*/  IADD3 R0, PT, PT, R5, R0, RZ ;  /* 0x0000000005007210 */ /* 0x000fc80007ffe0ff */
[----:B------:R-:W5:Y:S01]  /*0200*/  LDG.E R12, desc[UR4][R12.64] ;  /* 0x000000040c0c7981 */ /* 0x000f62000c1e1900 */
[----:B--2---:R-:W-:Y:S01]  /*0210*/  IMAD.WIDE R14, R4, 0x4, R14 ;  /* 0x00000004040e7825 */ /* 0x004fe200078e020e */
[----:B------:R-:W-:-:S05]  /*0220*/  SHF.R.S32.HI R7, RZ, 0x1, R0 ;  /* 0x00000001ff077819 */ /* 0x000fca0000011400 */
[----:B------:R-:W2:Y:S01]  /*0230*/  LDG.E R14, desc[UR4][R14.64] ;  /* 0x000000040e0e7981 */ /* 0x000ea2000c1e1900 */
[----:B---3--:R-:W-:-:S05]  /*0240*/  IMAD.WIDE R8, R7, 0x4, R8 ;  /* 0x0000000407087825 */ /* 0x008fca00078e0208 */
[----:B------:R-:W3:Y:S01]  /*0250*/  LDG.E R16, desc[UR4][R8.64] ;  /* 0x0000000408107981 */ /* 0x000ee2000c1e1900 */
[----:B------:R-:W-:Y:S01]  /*0260*/  UMOV UR9, 0x380fffff ;  /* 0x380fffff00097882 */ /* 0x000fe20000000000 */
[----:B----4-:R-:W-:Y:S02]  /*0270*/  HADD2.F32 R0, -RZ, R10.H1_H1 ;  /* 0x3000000aff007230 */ /* 0x010fe40000004100 */
[----:B-----5:R-:W-:-:S05]  /*0280*/  HADD2.F32 R7, -RZ, R12.H1_H1 ;  /* 0x3000000cff077230 */ /* 0x020fca0000004100 */
[----:B------:R-:W-:Y:S01]  /*0290*/  FADD.FTZ R0, R0, R7 ;  /* 0x0000000700007221 */ /* 0x000fe20000010000 */
[----:B--2---:R-:W-:Y:S02]  /*02a0*/  HADD2.F32 R11, -RZ, R14.H1_H1 ;  /* 0x3000000eff0b7230 */ /* 0x004fe40000004100 */
[----:B------:R-:W-:Y:S02]  /*02b0*/  HADD2.F32 R10, -RZ, R10.H0_H0 ;  /* 0x2000000aff0a7230 */ /* 0x000fe40000004100 */
[----:B------:R-:W-:Y:S02]  /*02c0*/  HADD2.F32 R7, -RZ, R12.H0_H0 ;  /* 0x2000000cff077230 */ /* 0x000fe40000004100 */
[----:B------:R-:W-:Y:S01]  /*02d0*/  FADD.FTZ R0, R0, R11 ;  /* 0x0000000b00007221 */ /* 0x000fe20000010000 */
[----:B------:R-:W-:-:S03]  /*02e0*/  HADD2.F32 R14, -RZ, R14.H0_H0 ;  /* 0x2000000eff0e7230 */ /* 0x000fc60000004100 */
[----:B0-----:R-:W-:Y:S01]  /*02f0*/  FMUL.FTZ R6, R0, UR8 ;  /* 0x0000000800067c20 */ /* 0x001fe20008410000 */
[----:B------:R-:W-:Y:S01]  /*0300*/  FADD.FTZ R7, R10, R7 ;  /* 0x000000070a077221 */ /* 0x000fe20000010000 */
[--C-:B---3--:R-:W-:Y:S02]  /*0310*/  HADD2.F32 R0, -RZ, R16.reuse.H0_H0 ;  /* 0x20000010ff007230 */ /* 0x108fe40000004100 */
[----:B------:R-:W-:Y:S02]  /*0320*/  HADD2.F32 R16, -RZ, R16.H1_H1 ;  /* 0x30000010ff107230 */ /* 0x000fe40000004100 */
[----:B------:R-:W-:Y:S01]  /*0330*/  FADD.FTZ R14, R7, R14 ;  /* 0x0000000e070e7221 */ /* 0x000fe20000010000 */
[----:B------:R-:W-:Y:S02]  /*0340*/  FMUL.FTZ R0, R0, 1 ;  /* 0x3f80000000007820 */ /* 0x000fe40000410000 */
[----:B------:R-:W-:Y:S01]  /*0350*/  FMUL.FTZ R12, R16, 1 ;  /* 0x3f800000100c7820 */ /* 0x000fe20000410000 */
[----:B------:R-:W-:Y:S01]  /*0360*/  FMUL.FTZ R14, R14, UR8 ;  /* 0x000000080e0e7c20 */ /* 0x000fe20008410000 */
        /* <DEDUP_REMOVED lines=13> */
.L_x_31:
[----:B------:R-:W-:Y:S05]  /*0440*/  BSYNC.RECONVERGENT B0 ;  /* 0x0000000000007941 */ /* 0x000fea0003800200 */
.L_x_30:
[----:B------:R-:W-:-:S04]  /*0450*/  FSETP.GT.FTZ.AND P0, PT, R10, R11, PT ;  /* 0x0000000b0a00720b */ /* 0x000fc80003f14000 */
[----:B------:R-:W-:Y:S02]  /*0460*/  FSEL R0, R10, R11, P0 ;  /* 0x0000000b0a007208 */ /* 0x000fe40000000000 */
[----:B------:R-:W-:-:S03]  /*0470*/  ISETP.GE.AND P0, PT, R5, R2, PT ;  /* 0x000000020500720c */ /* 0x000fc60003f06270 */
[----:B------:R-:W0:Y:S02]  /*0480*/  SHFL.BFLY PT, R7, R0, 0x10, 0x1f ;  /* 0x0e001f0000077f89 */ /* 0x000e2400000e0000 */
[----:B0-----:R-:W-:-:S05]  /*0490*/  FMNMX.FTZ R7, R0, R7, !PT ;  /* 0x0000000700077209 */ /* 0x001fca0007810000 */
[----:B------:R-:W0:Y:S02]  /*04a0*/  SHFL.BFLY PT, R6, R7, 0x8, 0x1f ;  /* 0x0d001f0007067f89 */ /* 0x000e2400000e0000 */
[----:B0-----:R-:W-:-:S05]  /*04b0*/  FMNMX.FTZ R6, R7, R6, !PT ;  /* 0x0000000607067209 */ /* 0x001fca0007810000 */
[----:B------:R-:W0:Y:S02]  /*04c0*/  SHFL.BFLY PT, R9, R6, 0x4, 0x1f ;  /* 0x0c801f0006097f89 */ /* 0x000e2400000e0000 */
[----:B0-----:R-:W-:-:S05]  /*04d0*/  FMNMX.FTZ R9, R6, R9, !PT ;  /* 0x0000000906097209 */ /* 0x001fca0007810000 */
[----:B------:R-:W0:Y:S02]  /*04e0*/  SHFL.BFLY PT, R8, R9, 0x2, 0x1f ;  /* 0x0c401f0009087f89 */ /* 0x000e2400000e0000 */
[----:B0-----:R-:W-:Y:S01]  /*04f0*/  FMNMX.FTZ R8, R9, R8, !PT ;  /* 0x0000000809087209 */ /* 0x001fe20007810000 */
[----:B------:R-:W-:-:S04]  /*0500*/  IMAD.MOV.U32 R9, RZ, RZ, RZ ;  /* 0x000000ffff097224 */ /* 0x000fc800078e00ff */
[----:B------:R-:W0:Y:S02]  /*0510*/  SHFL.BFLY PT, R13, R8, 0x1, 0x1f ;  /* 0x0c201f00080d7f89 */ /* 0x000e2400000e0000 */
[----:B0-----:R-:W-:-:S06]  /*0520*/  FMNMX.FTZ R13, R8, R13, !PT ;  /* 0x0000000d080d7209 */ /* 0x001fcc0007810000 */
[----:B------:R-:W0:Y:S02]  /*0530*/  SHFL.IDX PT, R13, R13, RZ, 0x1f ;  /* 0x00001fff0d0d7589 */ /* 0x000e2400000e0000 */
[C---:B0-----:R-:W-:Y:S01]  /*0540*/  @!P0 FADD.FTZ R0, -R13.reuse, R10 ;  /* 0x0000000a0d008221 */ /* 0x041fe20000010100 */
[----:B------:R-:W-:Y:S01]  /*0550*/  @!P0 FADD.FTZ R11, -R13, R11 ;  /* 0x0000000b0d0b8221 */ /* 0x000fe20000010100 */
[----:B------:R-:W-:Y:S02]  /*0560*/  MOV R10, RZ ;  /* 0x000000ff000a7202 */ /* 0x000fe40000000f00 */
[----:B------:R-:W-:Y:S01]  /*0570*/  @!P0 FMUL.FTZ R0, R0, 1.4426950216293334961 ;  /* 0x3fb8aa3b00008820 */ /* 0x000fe20000410000 */
[----:B------:R-:W-:-:S03]  /*0580*/  @!P0 FMUL.FTZ R11, R11, 1.4426950216293334961 ;  /* 0x3fb8aa3b0b0b8820 */ /* 0x000fc60000410000 */
[----:B------:R-:W-:Y:S08]  /*0590*/  @!P0 MUFU.EX2 R10, R0 ;  /* 0x00000000000a8308 */ /* 0x000ff00000000800 */
[----:B------:R-:W0:Y:S02]  /*05a0*/  @!P0 MUFU.EX2 R9, R11 ;  /* 0x0000000b00098308 */ /* 0x000e240000000800 */
[----:B0-----:R-:W-:-:S05]  /*05b0*/  FADD.FTZ R6, R9, R10 ;  /* 0x0000000a09067221 */ /* 0x001fca0000010000 */
[----:B------:R-:W0:Y:S02]  /*05c0*/  SHFL.BFLY PT, R7, R6, 0x10, 0x1f ;  /* 0x0e001f0006077f89 */ /* 0x000e2400000e0000 */
[----:B0-----:R-:W-:-:S05]  /*05d0*/  FADD.FTZ R8, R6, R7 ;  /* 0x0000000706087221 */ /* 0x001fca0000010000 */
[----:B------:R-:W0:Y:S02]  /*05e0*/  SHFL.BFLY PT, R7, R8, 0x8, 0x1f ;  /* 0x0d001f0008077f89 */ /* 0x000e2400000e0000 */
[----:B0-----:R-:W-:-:S05]  /*05f0*/  FADD.FTZ R12, R8, R7 ;  /* 0x00000007080c7221 */ /* 0x001fca0000010000 */
[----:B------:R-:W0:Y:S02]  /*0600*/  SHFL.BFLY PT, R7, R12, 0x4, 0x1f ;  /* 0x0c801f000c077f89 */ /* 0x000e2400000e0000 */
[----:B0-----:R-:W-:-:S05]  /*0610*/  FADD.FTZ R13, R12, R7 ;  /* 0x000000070c0d7221 */ /* 0x001fca0000010000 */
[----:B------:R-:W0:Y:S02]  /*0620*/  SHFL.BFLY PT, R0, R13, 0x2, 0x1f ;  /* 0x0c401f000d007f89 */ /* 0x000e2400000e0000 */
[----:B0-----:R-:W-:Y:S02]  /*0630*/  FADD.FTZ R14, R13, R0 ;  /* 0x000000000d0e7221 */ /* 0x001fe40000010000 */
[----:B------:R-:W0:Y:S03]  /*0640*/  LDC R0, c[0x0][0x3dc] ;  /* 0x0000f700ff007b82 */ /* 0x000e260000000800 */
[----:B------:R-:W1:Y:S01]  /*0650*/  SHFL.BFLY PT, R7, R14, 0x1, 0x1f ;  /* 0x0c201f000e077f89 */ /* 0x000e6200000e0000 */
[----:B0-----:R-:W-:Y:S01]  /*0660*/  ISETP.GE.AND P1, PT, R5, R0, PT ;  /* 0x000000000500720c */ /* 0x001fe20003f26270 */
[----:B-1----:R-:W-:-:S03]  /*0670*/  FADD.FTZ R11, R14, R7 ;  /* 0x000000070e0b7221 */ /* 0x002fc60000010000 */
[----:B------:R-:W0:Y:S03]  /*0680*/  @!P0 LDC.64 R6, c[0x0][0x380] ;  /* 0x0000e000ff068b82 */ /* 0x000e260000000a00 */
[----:B------:R-:W1:Y:S01]  /*0690*/  SHFL.IDX PT, R11, R11, RZ, 0x1f ;  /* 0x00001fff0b0b7589 */ /* 0x000e6200000e0000 */
[----:B0-----:R-:W-:Y:S01]  /*06a0*/  @!P0 IMAD.WIDE R6, R4, 0x4, R6 ;  /* 0x0000000404068825 */ /* 0x001fe200078e0206 */
[----:B-1----:R-:W0:Y:S03]  /*06b0*/  @!P0 MUFU.RCP R8, R11 ;  /* 0x0000000b00088308 */ /* 0x002e260000001000 */
[C---:B0-----:R-:W-:Y:S01]  /*06c0*/  @!P0 FMUL.FTZ R10, R8.reuse, R10 ;  /* 0x0000000a080a8220 */ /* 0x041fe20000410000 */
[----:B------:R-:W-:-:S05]  /*06d0*/  @!P0 FMUL.FTZ R9, R8, R9 ;  /* 0x0000000908098220 */ /* 0x000fca0000410000 */
[----:B------:R-:W-:-:S05]  /*06e0*/  @!P0 F2FP.F16.F32.PACK_AB R9, R9, R10 ;  /* 0x0000000a0909823e */ /* 0x000fca00000000ff */
[----:B------:R0:W-:Y:S01]  /*06f0*/  @!P0 STG.E desc[UR4][R6.64], R9 ;  /* 0x0000000906008986 */ /* 0x0001e2000c101904 */
[----:B------:R-:W-:Y:S05]  /*0700*/  @P1 EXIT ;  /* 0x000000000000194d */ /* 0x000fea0003800000 */
[----:B------:R-:W1:Y:S01]  /*0710*/  I2F.U32.RP R10, R2 ;  /* 0x00000002000a7306 */ /* 0x000e620000209000 */
[-C--:B0-----:R-:W-:Y:S01]  /*0720*/  VIADDMNMX R9, R5, R2.reuse, R0, !PT ;  /* 0x0000000205097246 */ /* 0x081fe20007800100 */
[----:B------:R-:W-:Y:S01]  /*0730*/  BSSY.RECONVERGENT B0, `(.L_x_32) ;  /* 0x0000037000007945 */ /* 0x000fe20003800200 */
[----:B------:R-:W-:Y:S02]  /*0740*/  ISETP.NE.U32.AND P2, PT, R2, RZ, PT ;  /* 0x000000ff0200720c */ /* 0x000fe40003f45070 */
[----:B------:R-:W-:-:S04]  /*0750*/  IADD3 R4, PT, PT, R9, -R2, RZ ;  /* 0x8000000209047210 */ /* 0x000fc80007ffe0ff */
[----:B------:R-:W-:Y:S01]  /*0760*/  ISETP.NE.AND P0, PT, R4, R5, PT ;  /* 0x000000050400720c */ /* 0x000fe20003f05270 */
[----:B-1----:R-:W0:Y:S02]  /*0770*/  MUFU.RCP R10, R10 ;  /* 0x0000000a000a7308 */ /* 0x002e240000001000 */
[----:B0-----:R-:W-:-:S06]  /*0780*/  IADD3 R6, PT, PT, R10, 0xffffffe, RZ ;  /* 0x0ffffffe0a067810 */ /* 0x001fcc0007ffe0ff */
[----:B------:R0:W1:Y:S02]  /*0790*/  F2I.FTZ.U32.TRUNC.NTZ R7, R6 ;  /* 0x0000000600077305 */ /* 0x000064000021f000 */
[----:B0-----:R-:W-:Y:S01]  /*07a0*/  IMAD.MOV.U32 R6, RZ, RZ, RZ ;  /* 0x000000ffff067224 */ /* 0x001fe200078e00ff */
[----:B-1----:R-:W-:-:S04]  /*07b0*/  IADD3 R8, PT, PT, RZ, -R7, RZ ;  /* 0x80000007ff087210 */ /* 0x002fc80007ffe0ff */
[----:B------:R-:W-:Y:S02]  /*07c0*/  MOV R9, R8 ;  /* 0x0000000800097202 */ /* 0x000fe40000000f00 */
[----:B------:R-:W-:-:S03]  /*07d0*/  SEL R8, RZ, 0x1, !P0 ;  /* 0x00000001ff087807 */ /* 0x000fc60004000000 */
[----:B------:R-:W-:-:S04]  /*07e0*/  IMAD R9, R9, R2, RZ ;  /* 0x0000000209097224 */ /* 0x000fc800078e02ff */
[----:B------:R-:W-:Y:S01]  /*07f0*/  IMAD.HI.U32 R10, R7, R9, R6 ;  /* 0x00000009070a7227 */ /* 0x000fe200078e0006 */
[----:B------:R-:W-:-:S05]  /*0800*/  IADD3 R7, PT, PT, R4, -R5, -R8 ;  /* 0x8000000504077210 */ /* 0x000fca0007ffe808 */
[----:B------:R-:W-:Y:S02]  /*0810*/  IMAD.HI.U32 R9, R10, R7, RZ ;  /* 0x000000070a097227 */ /* 0x000fe400078e00ff */
[----:B------:R-:W0:Y:S03]  /*0820*/  LDC R10, c[0x0][0x3d0] ;  /* 0x0000f400ff0a7b82 */ /* 0x000e260000000800 */
[----:B------:R-:W-:-:S05]  /*0830*/  IADD3 R4, PT, PT, -R9, RZ, RZ ;  /* 0x000000ff09047210 */ /* 0x000fca0007ffe1ff */
[----:B------:R-:W-:-:S05]  /*0840*/  IMAD R7, R2, R4, R7 ;  /* 0x0000000402077224 */ /* 0x000fca00078e0207 */
[----:B------:R-:W-:Y:S01]  /*0850*/  ISETP.GE.U32.AND P0, PT, R7, R2, PT ;  /* 0x000000020700720c */ /* 0x000fe20003f06070 */
[----:B0-----:R-:W-:-:S12]  /*0860*/  IMAD R10, R10, UR6, RZ ;  /* 0x000000060a0a7c24 */ /* 0x001fd8000f8e02ff */
[-C--:B------:R-:W-:Y:S02]  /*0870*/  @P0 IADD3 R7, PT, PT, R7, -R2.reuse, RZ ;  /* 0x8000000207070210 */ /* 0x080fe40007ffe0ff */
[----:B------:R-:W-:Y:S02]  /*0880*/  @P0 IADD3 R9, PT, PT, R9, 0x1, RZ ;  /* 0x0000000109090810 */ /* 0x000fe40007ffe0ff */
[----:B------:R-:W-:Y:S02]  /*0890*/  ISETP.GE.U32.AND P1, PT, R7, R2, PT ;  /* 0x000000020700720c */ /* 0x000fe40003f26070 */
[----:B------:R-:W0:Y:S11]  /*08a0*/  LDC R7, c[0x0][0x3d8] ;  /* 0x0000f600ff077b82 */ /* 0x000e360000000800 */
[----:B------:R-:W-:-:S02]  /*08b0*/  @P1 IADD3 R9, PT, PT, R9, 0x1, RZ ;  /* 0x0000000109091810 */ /* 0x000fc40007ffe0ff */
[----:B------:R-:W-:-:S05]  /*08c0*/  @!P2 LOP3.LUT R9, RZ, R2, RZ, 0x33, !PT ;  /* 0x00000002ff09a212 */ /* 0x000fca00078e33ff */
[----:B------:R-:W-:-:S05]  /*08d0*/  IMAD.IADD R11, R8, 0x1, R9 ;  /* 0x00000001080b7824 */ /* 0x000fca00078e0209 */
[C---:B------:R-:W-:Y:S02]  /*08e0*/  LOP3.LUT R4, R11.reuse, 0x3, RZ, 0xc0, !PT ;  /* 0x000000030b047812 */ /* 0x040fe400078ec0ff */
[----:B------:R-:W-:Y:S02]  /*08f0*/  ISETP.GE.U32.AND P1, PT, R11, 0x3, PT ;  /* 0x000000030b00780c */ /* 0x000fe40003f26070 */
[----:B------:R-:W-:Y:S01]  /*0900*/  ISETP.NE.AND P0, PT, R4, 0x3, PT ;  /* 0x000000030400780c */ /* 0x000fe20003f05270 */
[----:B0-----:R-:W-:-:S04]  /*0910*/  IMAD R4, R7, UR7, R10 ;  /* 0x0000000707047c24 */ /* 0x001fc8000f8e020a */
[----:B------:R-:W-:-:S08]  /*0920*/  IMAD R4, R3, R0, R4 ;  /* 0x0000000003047224 */ /* 0x000fd000078e0204 */
[----:B------:R-:W-:Y:S05]  /*0930*/  @!P0 BRA `(.L_x_33) ;  /* 0x0000000000588947 */ /* 0x000fea0003800000 */
[----:B------:R-:W0:Y:S01]  /*0940*/  LDCU UR6, c[0x0][0x3d4] ;  /* 0x00007a80ff0677ac */ /* 0x000e220008000800 */
[----:B------:R-:W1:Y:S01]  /*0950*/  LDC.64 R8, c[0x0][0x3c0] ;  /* 0x0000f000ff087b82 */ /* 0x000e620000000a00 */
[----:B------:R-:W-:Y:S01]  /*0960*/  IMAD R12, R0, UR7, R10 ;  /* 0x00000007000c7c24 */ /* 0x000fe2000f8e020a */
[----:B------:R-:W-:Y:S02]  /*0970*/  IADD3 R11, PT, PT, R11, 0x1, RZ ;  /* 0x000000010b0b7810 */ /* 0x000fe40007ffe0ff */
[----:B------:R-:W-:Y:S02]  /*0980*/  IADD3 R17, PT, PT, R5, R4, RZ ;  /* 0x0000000405117210 */ /* 0x000fe40007ffe0ff */
[----:B------:R-:W-:Y:S02]  /*0990*/  LOP3.LUT R11, R11, 0x3, RZ, 0xc0, !PT ;  /* 0x000000030b0b7812 */ /* 0x000fe400078ec0ff */
[----:B------:R-:W2:Y:S02]  /*09a0*/  LDC.64 R6, c[0x0][0x3c8] ;  /* 0x0000f200ff067b82 */ /* 0x000ea40000000a00 */
[----:B------:R-:W-:Y:S01]  /*09b0*/  IADD3 R11, PT, PT, -R11, RZ, RZ ;  /* 0x000000ff0b0b7210 */ /* 0x000fe20007ffe1ff */
[----:B0-----:R-:W-:-:S05]  /*09c0*/  IMAD R12, R3, UR6, R12 ;  /* 0x00000006030c7c24 */ /* 0x001fca000f8e020c */
[----:B------:R-:W-:-:S07]  /*09d0*/  IADD3 R19, PT, PT, R5, R12, RZ ;  /* 0x0000000c05137210 */ /* 0x000fce0007ffe0ff */
.L_x_34:
[----:B0-----:R-:W-:-:S05]  /*09e0*/  SHF.R.S32.HI R13, RZ, 0x1, R19 ;  /* 0x00000001ff0d7819 */ /* 0x001fca0000011413 */
[----:B--2---:R-:W-:-:S06]  /*09f0*/  IMAD.WIDE R12, R13, 0x4, R6 ;  /* 0x000000040d0c7825 */ /* 0x004fcc00078e0206 */
[----:B------:R-:W2:Y:S01]  /*0a00*/  LDG.E R13, desc[UR4][R12.64] ;  /* 0x000000040c0d7981 */ /* 0x000ea2000c1e1900 */
[----:B------:R-:W-:Y:S01]  /*0a10*/  SHF.R.S32.HI R15, RZ, 0x1, R17 ;  /* 0x00000001ff0f7819 */ /* 0x000fe20000011411 */
[----:B------:R-:W-:Y:S01]  /*0a20*/  IMAD.IADD R5, R5, 0x1, R2 ;  /* 0x0000000105057824 */ /* 0x000fe200078e0202 */
[----:B------:R-:W-:Y:S02]  /*0a30*/  IADD3 R11, PT, PT, R11, 0x1, RZ ;  /* 0x000000010b0b7810 */ /* 0x000fe40007ffe0ff */
[-C--:B------:R-:W-:Y:S01]  /*0a40*/  IADD3 R17, PT, PT, R17, R2.reuse, RZ ;  /* 0x0000000211117210 */ /* 0x080fe20007ffe0ff */
[----:B-1----:R-:W-:Y:S01]  /*0a50*/  IMAD.WIDE R14, R15, 0x4, R8 ;  /* 0x000000040f0e7825 */ /* 0x002fe200078e0208 */
[----:B------:R-:W-:Y:S02]  /*0a60*/  ISETP.NE.AND P0, PT, R11, RZ, PT ;  /* 0x000000ff0b00720c */ /* 0x000fe40003f05270 */
[----:B------:R-:W-:Y:S02]  /*0a70*/  IADD3 R19, PT, PT, R19, R2, RZ ;  /* 0x0000000213137210 */ /* 0x000fe40007ffe0ff */
[----:B--2---:R0:W-:Y:S09]  /*0a80*/  STG.E desc[UR4][R14.64], R13 ;  /* 0x0000000d0e007986 */ /* 0x0041f2000c101904 */
[----:B------:R-:W-:Y:S05]  /*0a90*/  @P0 BRA `(.L_x_34) ;  /* 0xfffffffc00d00947 */ /* 0x000fea000383ffff */
.L_x_33:
[----:B------:R-:W-:Y:S05]  /*0aa0*/  BSYNC.RECONVERGENT B0 ;  /* 0x0000000000007941 */ /* 0x000fea0003800200 */
.L_x_32:
[----:B------:R-:W-:Y:S05]  /*0ab0*/  @!P1 EXIT ;  /* 0x000000000000994d */ /* 0x000fea0003800000 */
[----:B------:R-:W1:Y:S01]  /*0ac0*/  LDCU UR6, c[0x0][0x3d4] ;  /* 0x00007a80ff0677ac */ /* 0x000e620008000800 */
[----:B------:R-:W2:Y:S08]  /*0ad0*/  LDC.64 R6, c[0x0][0x3c0] ;  /* 0x0000f000ff067b82 */ /* 0x000eb00000000a00 */
[----:B------:R-:W3:Y:S01]  /*0ae0*/  LDC.64 R8, c[0x0][0x3c8] ;  /* 0x0000f200ff087b82 */ /* 0x000ee20000000a00 */
[----:B-1----:R-:W-:-:S04]  /*0af0*/  IMAD R3, R3, UR6, R10 ;  /* 0x0000000603037c24 */ /* 0x002fc8000f8e020a */
[----:B------:R-:W-:-:S07]  /*0b00*/  IMAD R10, R0, UR7, R3 ;  /* 0x00000007000a7c24 */ /* 0x000fce000f8e0203 */
.L_x_35:
[----:B------:R-:W-:-:S04]  /*0b10*/  IADD3 R3, PT, PT, R10, R5, RZ ;  /* 0x000000050a037210 */ /* 0x000fc80007ffe0ff */
[----:B0---4-:R-:W-:-:S05]  /*0b20*/  SHF.R.S32.HI R13, RZ, 0x1, R3 ;  /* 0x00000001ff0d7819 */ /* 0x011fca0000011403 */
[----:B---3--:R-:W-:-:S05]  /*0b30*/  IMAD.WIDE R12, R13, 0x4, R8 ;  /* 0x000000040d0c7825 */ /* 0x008fca00078e0208 */
[----:B------:R-:W3:Y:S01]  /*0b40*/  LDG.E R11, desc[UR4][R12.64] ;  /* 0x000000040c0b7981 */ /* 0x000ee2000c1e1900 */
[----:B------:R-:W-:Y:S02]  /*0b50*/  IADD3 R19, PT, PT, R4, R5, RZ ;  /* 0x0000000504137210 */ /* 0x000fe40007ffe0ff */
[----:B------:R-:W-:Y:S02]  /*0b60*/  IADD3 R3, PT, PT, R3, R2, RZ ;  /* 0x0000000203037210 */ /* 0x000fe40007ffe0ff */
[----:B------:R-:W-:Y:S02]  /*0b70*/  SHF.R.S32.HI R15, RZ, 0x1, R19 ;  /* 0x00000001ff0f7819 */ /* 0x000fe40000011413 */
[----:B------:R-:W-:-:S03]  /*0b80*/  SHF.R.S32.HI R17, RZ, 0x1, R3 ;  /* 0x00000001ff117819 */ /* 0x000fc60000011403 */
[----:B--2---:R-:W-:-:S04]  /*0b90*/  IMAD.WIDE R14, R15, 0x4, R6 ;  /* 0x000000040f0e7825 */ /* 0x004fc800078e0206 */
[----:B------:R-:W-:Y:S01]  /*0ba0*/  IMAD.WIDE R16, R17, 0x4, R8 ;  /* 0x0000000411107825 */ /* 0x000fe200078e0208 */
[----:B---3--:R0:W-:Y:S04]  /*0bb0*/  STG.E desc[UR4][R14.64], R11 ;  /* 0x0000000b0e007986 */ /* 0x0081e8000c101904 */
        /* <DEDUP_REMOVED lines=9> */
[-C--:B------:R-:W-:Y:S02]  /*0c50*/  IADD3 R23, PT, PT, R23, R2.reuse, RZ ;  /* 0x0000000217177210 */ /* 0x080fe40007ffe0ff */
[----:B------:R-:W-:Y:S02]  /*0c60*/  IADD3 R3, PT, PT, R3, R2, RZ ;  /* 0x0000000203037210 */ /* 0x000fe40007ffe0ff */
[----:B0-----:R-:W-:-:S02]  /*0c70*/  SHF.R.S32.HI R15, RZ, 0x1, R23 ;  /* 0x00000001ff0f7819 */ /* 0x001fc40000011417 */
[----:B------:R-:W-:-:S03]  /*0c80*/  SHF.R.S32.HI R3, RZ, 0x1, R3 ;  /* 0x00000001ff037819 */ /* 0x000fc60000011403 */
[----:B------:R-:W-:-:S04]  /*0c90*/  IMAD.WIDE R14, R15, 0x4, R6 ;  /* 0x000000040f0e7825 */ /* 0x000fc800078e0206 */
[----:B------:R-:W-:Y:S01]  /*0ca0*/  IMAD.WIDE R16, R3, 0x4, R8 ;  /* 0x0000000403107825 */ /* 0x000fe200078e0208 */
[----:B--2---:R4:W-:Y:S05]  /*0cb0*/  STG.E desc[UR4][R14.64], R19 ;  /* 0x000000130e007986 */ /* 0x0049ea000c101904 */
[----:B------:R-:W2:Y:S01]  /*0cc0*/  LDG.E R17, desc[UR4][R16.64] ;  /* 0x0000000410117981 */ /* 0x000ea2000c1e1900 */
[----:B------:R-:W-:Y:S02]  /*0cd0*/  IADD3 R23, PT, PT, R23, R2, RZ ;  /* 0x0000000217177210 */ /* 0x000fe40007ffe0ff */
[----:B------:R-:W-:Y:S02]  /*0ce0*/  LEA R5, R2, R5, 0x2 ;  /* 0x0000000502057211 */ /* 0x000fe400078e10ff */
[----:B-1----:R-:W-:-:S02]  /*0cf0*/  SHF.R.S32.HI R13, RZ, 0x1, R23 ;  /* 0x00000001ff0d7819 */ /* 0x002fc40000011417 */
[----:B------:R-:W-:-:S03]  /*0d00*/  ISETP.GE.AND P0, PT, R5, R0, PT ;  /* 0x000000000500720c */ /* 0x000fc60003f06270 */
[----:B------:R-:W-:-:S05]  /*0d10*/  IMAD.WIDE R12, R13, 0x4, R6 ;  /* 0x000000040d0c7825 */ /* 0x000fca00078e0206 */
[----:B--2---:R4:W-:Y:S05]  /*0d20*/  STG.E desc[UR4][R12.64], R17 ;  /* 0x000000110c007986 */ /* 0x0049ea000c101904 */
[----:B------:R-:W-:Y:S05]  /*0d30*/  @!P0 BRA `(.L_x_35) ;  /* 0xfffffffc00748947 */ /* 0x000fea000383ffff */
[----:B------:R-:W-:Y:S05]  /*0d40*/  EXIT ;  /* 0x000000000000794d */ /* 0x000fea0003800000 */
.L_x_36:
        /* <DEDUP_REMOVED lines=11> */
.L_x_80:


//--------------------- .text._ZN17fastertransformer10relShiftBdI6__halfEEvPT_PKS2_iii --------------------------
	.section	.text._ZN17fastertransformer10relShiftBdI6__halfEEvPT_PKS2_iii,"ax",@progbits
	.align	128
        .global         _ZN17fastertransformer10relShiftBdI6__halfEEvPT_PKS2_iii
        .type           _ZN17fastertransformer10relShiftBdI6__halfEEvPT_PKS2_iii,@function
        .size           _ZN17fastertransformer10relShiftBdI6__halfEEvPT_PKS2_iii,(.L_x_81 - _ZN17fastertransformer10relShiftBdI6__halfEEvPT_PKS2_iii)
        .other          _ZN17fastertransformer10relShiftBdI6__halfEEvPT_PKS2_iii,@"STO_CUDA_ENTRY STV_DEFAULT"
_ZN17fastertransformer10relShiftBdI6__halfEEvPT_PKS2_iii:
.text._ZN17fastertransformer10relShiftBdI6__halfEEvPT_PKS2_iii:
[----:B------:R-:W-:Y:S01]  /*0000*/  LDC R1, c[0x0][0x37c] ;  /* 0x0000df00ff017b82 */ /* 0x000fe20000000800 */
[----:B------:R-:W0:Y:S07]  /*0010*/  S2R R2, SR_TID.X ;  /* 0x0000000000027919 */ /* 0x000e2e0000002100 */
[----:B------:R-:W0:Y:S01]  /*0020*/  S2UR UR8, SR_CTAID.Z ;  /* 0x00000000000879c3 */ /* 0x000e220000002700 */
[----:B------:R-:W1:Y:S01]  /*0030*/  LDCU.64 UR6, c[0x0][0x390] ;  /* 0x00007200ff0677ac */ /* 0x000e620008000a00 */
[----:B------:R-:W2:Y:S06]  /*0040*/  S2R R5, SR_TID.Y ;  /* 0x0000000000057919 */ /* 0x000eac0000002200 */
[----:B------:R-:W0:Y:S08]  /*0050*/  LDC R3, c[0x0][0x360] ;  /* 0x0000d800ff037b82 */ /* 0x000e300000000800 */
[----:B------:R-:W3:Y:S08]  /*0060*/  LDC R0, c[0x0][0x398] ;  /* 0x0000e600ff007b82 */ /* 0x000ef00000000800 */
[----:B------:R-:W1:Y:S08]  /*0070*/  S2UR UR4, SR_CTAID.X ;  /* 0x00000000000479c3 */ /* 0x000e700000002500 */
[----:B------:R-:W4:Y:S01]  /*0080*/  S2UR UR5, SR_CTAID.Y ;  /* 0x00000000000579c3 */ /* 0x000f220000002600 */
[----:B0-----:R-:W-:-:S02]  /*0090*/  IMAD R3, R3, UR8, R2 ;  /* 0x0000000803037c24 */ /* 0x001fc4000f8e0202 */
[----:B--2---:R-:W-:-:S03]  /*00a0*/  IMAD.SHL.U32 R5, R5, 0x2, RZ ;  /* 0x0000000205057824 */ /* 0x004fc600078e00ff */
[----:B------:R-:W-:Y:S02]  /*00b0*/  ISETP.NE.AND P0, PT, R3, RZ, PT ;  /* 0x000000ff0300720c */ /* 0x000fe40003f05270 */
[----:B---3--:R-:W-:Y:S01]  /*00c0*/  ISETP.LT.AND P1, PT, R5, R0, PT ;  /* 0x000000000500720c */ /* 0x008fe20003f21270 */
[----:B-1----:R-:W-:-:S04]  /*00d0*/  UIMAD UR4, UR4, UR6, URZ ;  /* 0x00000006040472a4 */ /* 0x002fc8000f8e02ff */
[----:B----4-:R-:W-:Y:S01]  /*00e0*/  UIMAD UR4, UR5, UR7, UR4 ;  /* 0x00000007050472a4 */ /* 0x010fe2000f8e0204 */
[----:B------:R-:W0:Y:S07]  /*00f0*/  LDCU.64 UR6, c[0x0][0x358] ;  /* 0x00006b00ff0677ac */ /* 0x000e2e0008000a00 */
[----:B0-----:R-:W-:Y:S05]  /*0100*/  @!P0 EXIT P1 ;  /* 0x000000000000894d */ /* 0x001fea0000800000 */
[----:B------:R-:W0:Y:S01]  /*0110*/  LDC.64 R8, c[0x0][0x388] ;  /* 0x0000e200ff087b82 */ /* 0x000e220000000a00 */
[----:B------:R-:W-:-:S04]  /*0120*/  IMAD R6, R3, R0, RZ ;  /* 0x0000000003067224 */ /* 0x000fc800078e02ff */
[----:B------:R-:W-:-:S04]  /*0130*/  VIADD R2, R6, UR4 ;  /* 0x0000000406027c36 */ /* 0x000fc80008000000 */
[----:B------:R-:W-:Y:S01]  /*0140*/  IMAD R2, R2, 0x2, R5 ;  /* 0x0000000202027824 */ /* 0x000fe200078e0205 */
[----:B------:R-:W-:-:S04]  /*0150*/  LEA R4, R0, 0xffffffff, 0x1 ;  /* 0xffffffff00047811 */ /* 0x000fc800078e08ff */
[----:B------:R-:W-:-:S05]  /*0160*/  SHF.R.S32.HI R3, RZ, 0x1, R2 ;  /* 0x00000001ff037819 */ /* 0x000fca0000011402 */
[----:B0-----:R-:W-:Y:S01]  /*0170*/  IMAD.WIDE R8, R3, 0x4, R8 ;  /* 0x0000000403087825 */ /* 0x001fe200078e0208 */
[----:B------:R-:W-:-:S04]  /*0180*/  IABS R3, R4 ;  /* 0x0000000400037213 */ /* 0x000fc80000000000 */
[----:B------:R-:W0:Y:S01]  /*0190*/  I2F.RP R10, R3 ;  /* 0x00000003000a7306 */ /* 0x000e220000209400 */
[----:B------:R-:W-:Y:S01]  /*01a0*/  IMAD.IADD R5, R5, 0x1, -R0 ;  /* 0x0000000105057824 */ /* 0x000fe200078e0a00 */
[----:B------:R1:W5:Y:S01]  /*01b0*/  LDG.E R2, desc[UR6][R8.64] ;  /* 0x0000000608027981 */ /* 0x000362000c1e1900 */
[----:B------:R-:W-:Y:S03]  /*01c0*/  BSSY.RECONVERGENT B0, `(.L_x_37) ;  /* 0x0000039000007945 */ /* 0x000fe60003800200 */
[----:B------:R-:W-:-:S04]  /*01d0*/  LEA R5, R6, R5, 0x1 ;  /* 0x0000000506057211 */ /* 0x000fc800078e08ff */
[C---:B------:R-:W-:Y:S01]  /*01e0*/  ISETP.GE.AND P4, PT, R5.reuse, RZ, PT ;  /* 0x000000ff0500720c */ /* 0x040fe20003f86270 */
[----:B-1----:R-:W-:Y:S01]  /*01f0*/  VIADD R9, R5, 0x1 ;  /* 0x0000000105097836 */ /* 0x002fe20000000000 */
[----:B------:R-:W-:Y:S01]  /*0200*/  IABS R8, R4 ;  /* 0x0000000400087213 */ /* 0x000fe20000000000 */
[----:B0-----:R-:W0:Y:S03]  /*0210*/  MUFU.RCP R10, R10 ;  /* 0x0000000a000a7308 */ /* 0x001e260000001000 */
[----:B------:R-:W-:Y:S01]  /*0220*/  IABS R12, R9 ;  /* 0x00000009000c7213 */ /* 0x000fe20000000000 */
[----:B------:R-:W-:Y:S01]  /*0230*/  IMAD.MOV R8, RZ, RZ, -R8 ;  /* 0x000000ffff087224 */ /* 0x000fe200078e0a08 */
[----:B0-----:R-:W-:-:S06]  /*0240*/  IADD3 R7, PT, PT, R10, 0xffffffe, RZ ;  /* 0x0ffffffe0a077810 */ /* 0x001fcc0007ffe0ff */
[----:B------:R-:W0:Y:S02]  /*0250*/  F2I.FTZ.U32.TRUNC.NTZ R7, R7 ;  /* 0x0000000700077305 */ /* 0x000e24000021f000 */
[----:B0-----:R-:W-:-:S04]  /*0260*/  IMAD.MOV R11, RZ, RZ, -R7 ;  /* 0x000000ffff0b7224 */ /* 0x001fc800078e0a07 */
[----:B------:R-:W-:-:S04]  /*0270*/  IMAD.MOV.U32 R6, RZ, RZ, R11 ;  /* 0x000000ffff067224 */ /* 0x000fc800078e000b */
[----:B------:R-:W-:Y:S02]  /*0280*/  IMAD R11, R6, R3, RZ ;  /* 0x00000003060b7224 */ /* 0x000fe400078e02ff */
[----:B------:R-:W-:-:S05]  /*0290*/  HFMA2 R6, -RZ, RZ, 0, 0 ;  /* 0x00000000ff067431 */ /* 0x000fca00000001ff */
[----:B------:R-:W-:-:S04]  /*02a0*/  IMAD.HI.U32 R6, R7, R11, R6 ;  /* 0x0000000b07067227 */ /* 0x000fc800078e0006 */
[----:B------:R-:W-:-:S04]  /*02b0*/  IMAD.MOV.U32 R11, RZ, RZ, R12 ;  /* 0x000000ffff0b7224 */ /* 0x000fc800078e000c */
[----:B------:R-:W-:-:S04]  /*02c0*/  IMAD.HI.U32 R7, R6, R11, RZ ;  /* 0x0000000b06077227 */ /* 0x000fc800078e00ff */
[----:B------:R-:W-:Y:S01]  /*02d0*/  IMAD R10, R7, R8, R11 ;  /* 0x00000008070a7224 */ /* 0x000fe200078e020b */
[----:B------:R-:W-:-:S04]  /*02e0*/  IABS R11, R5 ;  /* 0x00000005000b7213 */ /* 0x000fc80000000000 */
[----:B------:R-:W-:Y:S01]  /*02f0*/  ISETP.GT.U32.AND P3, PT, R3, R10, PT ;  /* 0x0000000a0300720c */ /* 0x000fe20003f64070 */
[----:B------:R-:W-:-:S04]  /*0300*/  IMAD.HI.U32 R6, R6, R11, RZ ;  /* 0x0000000b06067227 */ /* 0x000fc800078e00ff */
[----:B------:R-:W-:-:S05]  /*0310*/  IMAD R8, R6, R8, R11 ;  /* 0x0000000806087224 */ /* 0x000fca00078e020b */
[----:B------:R-:W-:-:S03]  /*0320*/  ISETP.GT.U32.AND P0, PT, R3, R8, PT ;  /* 0x000000080300720c */ /* 0x000fc60003f04070 */
[----:B------:R-:W-:Y:S01]  /*0330*/  @!P3 IADD3 R10, PT, PT, R10, -R3, RZ ;  /* 0x800000030a0ab210 */ /* 0x000fe20007ffe0ff */
[----:B------:R-:W-:-:S03]  /*0340*/  @!P3 VIADD R7, R7, 0x1 ;  /* 0x000000010707b836 */ /* 0x000fc60000000000 */
[----:B------:R-:W-:Y:S02]  /*0350*/  ISETP.GE.U32.AND P1, PT, R10, R3, PT ;  /* 0x000000030a00720c */ /* 0x000fe40003f26070 */
[----:B------:R-:W-:-:S04]  /*0360*/  LOP3.LUT R10, R9, R4, RZ, 0x3c, !PT ;  /* 0x00000004090a7212 */ /* 0x000fc800078e3cff */
[----:B------:R-:W-:Y:S02]  /*0370*/  @!P0 IADD3 R8, PT, PT, R8, -R3, RZ ;  /* 0x8000000308088210 */ /* 0x000fe40007ffe0ff */
[----:B------:R-:W-:Y:S02]  /*0380*/  ISETP.GE.AND P2, PT, R10, RZ, PT ;  /* 0x000000ff0a00720c */ /* 0x000fe40003f46270 */
[----:B------:R-:W-:Y:S02]  /*0390*/  ISETP.GT.U32.AND P3, PT, R3, R8, PT ;  /* 0x000000080300720c */ /* 0x000fe40003f64070 */
[----:B------:R-:W-:Y:S01]  /*03a0*/  LOP3.LUT R10, RZ, R4, RZ, 0x33, !PT ;  /* 0x00000004ff0a7212 */ /* 0x000fe200078e33ff */
[----:B------:R-:W-:Y:S01]  /*03b0*/  @P1 VIADD R7, R7, 0x1 ;  /* 0x0000000107071836 */ /* 0x000fe20000000000 */
[----:B------:R-:W-:-:S03]  /*03c0*/  ISETP.NE.AND P1, PT, R4, RZ, PT ;  /* 0x000000ff0400720c */ /* 0x000fc60003f25270 */
[----:B------:R-:W-:Y:S02]  /*03d0*/  IMAD.MOV.U32 R11, RZ, RZ, R7 ;  /* 0x000000ffff0b7224 */ /* 0x000fe400078e0007 */
[----:B------:R-:W-:-:S03]  /*03e0*/  IMAD.IADD R7, R8, 0x1, -R3 ;  /* 0x0000000108077824 */ /* 0x000fc600078e0a03 */
[----:B------:R-:W-:Y:S02]  /*03f0*/  @!P2 IADD3 R11, PT, PT, -R11, RZ, RZ ;  /* 0x000000ff0b0ba210 */ /* 0x000fe40007ffe1ff */
[----:B------:R-:W-:Y:S02]  /*0400*/  SEL R7, R7, R8, !P3 ;  /* 0x0000000807077207 */ /* 0x000fe40005800000 */
[----:B------:R-:W-:-:S03]  /*0410*/  SEL R13, R10, R11, !P1 ;  /* 0x0000000b0a0d7207 */ /* 0x000fc60004800000 */
[----:B------:R-:W-:Y:S02]  /*0420*/  @!P4 IMAD.MOV R7, RZ, RZ, -R7 ;  /* 0x000000ffff07c224 */ /* 0x000fe400078e0a07 */
[----:B------:R-:W-:-:S03]  /*0430*/  IMAD.MOV R11, RZ, RZ, -R13 ;  /* 0x000000ffff0b7224 */ /* 0x000fc600078e0a0d */
[----:B------:R-:W-:Y:S01]  /*0440*/  SEL R7, R10, R7, !P1 ;  /* 0x000000070a077207 */ /* 0x000fe20004800000 */
[----:B------:R-:W-:-:S03]  /*0450*/  IMAD R11, R4, R11, R9 ;  /* 0x0000000b040b7224 */ /* 0x000fc600078e0209 */
[-C--:B------:R-:W-:Y:S02]  /*0460*/  ISETP.GE.AND P3, PT, R7, R0.reuse, PT ;  /* 0x000000000700720c */ /* 0x080fe40003f66270 */
[----:B------:R-:W-:-:S11]  /*0470*/  ISETP.GE.AND P2, PT, R11, R0, PT ;  /* 0x000000000b00720c */ /* 0x000fd60003f46270 */
[----:B------:R-:W-:Y:S05]  /*0480*/  @P3 BRA `(.L_x_38) ;  /* 0x0000000000303947 */ /* 0x000fea0003800000 */
[----:B------:R-:W-:Y:S02]  /*0490*/  ISETP.GE.U32.AND P3, PT, R8, R3, PT ;  /* 0x000000030800720c */ /* 0x000fe40003f66070 */
[----:B------:R-:W-:Y:S02]  /*04a0*/  LOP3.LUT R4, R5, R4, RZ, 0x3c, !PT ;  /* 0x0000000405047212 */ /* 0x000fe400078e3cff */
[----:B------:R-:W-:Y:S02]  /*04b0*/  @!P0 IADD3 R6, PT, PT, R6, 0x1, RZ ;  /* 0x0000000106068810 */ /* 0x000fe40007ffe0ff */
[----:B------:R-:W-:Y:S02]  /*04c0*/  ISETP.GE.AND P4, PT, R4, RZ, PT ;  /* 0x000000ff0400720c */ /* 0x000fe40003f86270 */
[----:B------:R-:W0:Y:S05]  /*04d0*/  LDC.64 R4, c[0x0][0x380] ;  /* 0x0000e000ff047b82 */ /* 0x000e2a0000000a00 */
[----:B------:R-:W-:-:S06]  /*04e0*/  @P3 VIADD R6, R6, 0x1 ;  /* 0x0000000106063836 */ /* 0x000fcc0000000000 */
[----:B------:R-:W-:-:S05]  /*04f0*/  @!P4 IMAD.MOV R6, RZ, RZ, -R6 ;  /* 0x000000ffff06c224 */ /* 0x000fca00078e0a06 */
[----:B------:R-:W-:-:S05]  /*0500*/  SEL R3, R10, R6, !P1 ;  /* 0x000000060a037207 */ /* 0x000fca0004800000 */
[----:B------:R-:W-:-:S05]  /*0510*/  IMAD R3, R3, R0, UR4 ;  /* 0x0000000403037e24 */ /* 0x000fca000f8e0200 */
[----:B------:R-:W-:-:S05]  /*0520*/  IADD3 R3, PT, PT, R7, R3, RZ ;  /* 0x0000000307037210 */ /* 0x000fca0007ffe0ff */
[----:B0-----:R-:W-:-:S05]  /*0530*/  IMAD.WIDE R4, R3, 0x2, R4 ;  /* 0x0000000203047825 */ /* 0x001fca00078e0204 */
[----:B-----5:R0:W-:Y:S02]  /*0540*/  STG.E.U16 desc[UR6][R4.64], R2 ;  /* 0x0000000204007986 */ /* 0x0201e4000c101506 */
.L_x_38:
[----:B------:R-:W-:Y:S05]  /*0550*/  BSYNC.RECONVERGENT B0 ;  /* 0x0000000000007941 */ /* 0x000fea0003800200 */
.L_x_37:
[----:B------:R-:W-:Y:S05]  /*0560*/  @P2 EXIT ;  /* 0x000000000000294d */ /* 0x000fea0003800000 */
[----:B0-----:R-:W0:Y:S01]  /*0570*/  LDC.64 R4, c[0x0][0x380] ;  /* 0x0000e000ff047b82 */ /* 0x001e220000000a00 */
[----:B------:R-:W-:-:S04]  /*0580*/  IMAD R0, R13, R0, UR4 ;  /* 0x000000040d007e24 */ /* 0x000fc8000f8e0200 */
[--C-:B------:R-:W-:Y:S01]  /*0590*/  IMAD.IADD R3, R11, 0x1, R0.reuse ;  /* 0x000000010b037824 */ /* 0x100fe200078e0200 */
[----:B-----5:R-:W-:-:S03]  /*05a0*/  PRMT R0, R2, 0x7632, R0 ;  /* 0x0000763202007816 */ /* 0x020fc60000000000 */
[----:B0-----:R-:W-:-:S05]  /*05b0*/  IMAD.WIDE R2, R3, 0x2, R4 ;  /* 0x0000000203027825 */ /* 0x001fca00078e0204 */
[----:B------:R-:W-:Y:S01]  /*05c0*/  STG.E.U16 desc[UR6][R2.64], R0 ;  /* 0x0000000002007986 */ /* 0x000fe2000c101506 */
[----:B------:R-:W-:Y:S05]  /*05d0*/  EXIT ;  /* 0x000000000000794d */ /* 0x000fea0003800000 */
.L_x_39:
        /* <DEDUP_REMOVED lines=10> */
.L_x_81:


//--------------------- .text._ZN17fastertransformer12transpose201I6__halfEEvPT_PKS2_iiiii --------------------------
	.section	.text._ZN17fastertransformer12transpose201I6__halfEEvPT_PKS2_iiiii,"ax",@progbits
	.align	128
        .global         _ZN17fastertransformer12transpose201I6__halfEEvPT_PKS2_iiiii
        .type           _ZN17fastertransformer12transpose201I6__halfEEvPT_PKS2_iiiii,@function
        .size           _ZN17fastertransformer12transpose201I6__halfEEvPT_PKS2_iiiii,(.L_x_82 - _ZN17fastertransformer12transpose201I6__halfEEvPT_PKS2_iiiii)
        .other          _ZN17fastertransformer12transpose201I6__halfEEvPT_PKS2_iiiii,@"STO_CUDA_ENTRY STV_DEFAULT"
_ZN17fastertransformer12transpose201I6__halfEEvPT_PKS2_iiiii:
.text._ZN17fastertransformer12transpose201I6__halfEEvPT_PKS2_iiiii:
[----:B------:R-:W-:Y:S01]  /*0000*/  LDC R1, c[0x0][0x37c] ;  /* 0x0000df00ff017b82 */ /* 0x000fe20000000800 */
[----:B------:R-:W0:Y:S07]  /*0010*/  LDCU UR5, c[0x0][0x398] ;  /* 0x00007300ff0577ac */ /* 0x000e2e0008000800 */
[----:B------:R-:W1:Y:S01]  /*0020*/  S2UR UR4, SR_CTAID.X ;  /* 0x00000000000479c3 */ /* 0x000e620000002500 */
[----:B------:R-:W2:Y:S01]  /*0030*/  S2R R5, SR_TID.X ;  /* 0x0000000000057919 */ /* 0x000ea20000002100 */
[----:B------:R-:W1:Y:S01]  /*0040*/  LDCU.64 UR6, c[0x0][0x390] ;  /* 0x00007200ff0677ac */ /* 0x000e620008000a00 */
[----:B------:R-:W3:Y:S05]  /*0050*/  LDCU.64 UR8, c[0x0][0x358] ;  /* 0x00006b00ff0877ac */ /* 0x000eea0008000a00 */
[----:B------:R-:W4:Y:S01]  /*0060*/  S2UR UR10, SR_CTAID.Y ;  /* 0x00000000000a79c3 */ /* 0x000f220000002600 */
[----:B0-----:R-:W-:-:S05]  /*0070*/  IMAD.U32 R0, RZ, RZ, UR5 ;  /* 0x00000005ff007e24 */ /* 0x001fca000f8e00ff */
[----:B------:R-:W-:Y:S01]  /*0080*/  ISETP.GE.AND P0, PT, R0, 0x1, PT ;  /* 0x000000010000780c */ /* 0x000fe20003f06270 */
[----:B-1----:R-:W-:-:S12]  /*0090*/  UIMAD UR4, UR4, UR6, URZ ;  /* 0x00000006040472a4 */ /* 0x002fd8000f8e02ff */
[----:B---3--:R-:W-:Y:S05]  /*00a0*/  @!P0 BRA `(.L_x_40) ;  /* 0x0000001c00b48947 */ /* 0x008fea0003800000 */
[C---:B------:R-:W-:Y:S01]  /*00b0*/  VIADD R2, R0.reuse, 0xffffffff ;  /* 0xffffffff00027836 */ /* 0x040fe20000000000 */
[----:B----4-:R-:W-:Y:S01]  /*00c0*/  UIMAD UR5, UR10, UR7, UR4 ;  /* 0x000000070a0572a4 */ /* 0x010fe2000f8e0204 */
[C---:B------:R-:W-:Y:S01]  /*00d0*/  LOP3.LUT R7, R0.reuse, 0x7, RZ, 0xc0, !PT ;  /* 0x0000000700077812 */ /* 0x040fe200078ec0ff */
[----:B------:R-:W-:Y:S02]  /*00e0*/  VIADD R8, R0, 0x1 ;  /* 0x0000000100087836 */ /* 0x000fe40000000000 */
[----:B------:R-:W-:Y:S01]  /*00f0*/  ISETP.GE.U32.AND P1, PT, R2, 0x7, PT ;  /* 0x000000070200780c */ /* 0x000fe20003f26070 */
[----:B------:R-:W-:Y:S01]  /*0100*/  USHF.R.S32.HI UR11, URZ, 0x1f, UR5 ;  /* 0x0000001fff0b7899 */ /* 0x000fe20008011405 */
[----:B------:R-:W-:-:S11]  /*0110*/  ISETP.NE.AND P0, PT, R7, RZ, PT ;  /* 0x000000ff0700720c */ /* 0x000fd60003f05270 */
[----:B------:R-:W-:Y:S05]  /*0120*/  @!P1 BRA `(.L_x_41) ;  /* 0x0000000c00e89947 */ /* 0x000fea0003800000 */
[----:B------:R-:W-:Y:S01]  /*0130*/  IABS R14, R0 ;  /* 0x00000000000e7213 */ /* 0x000fe20000000000 */
[----:B------:R-:W2:Y:S01]  /*0140*/  LDC R12, c[0x0][0x3a0] ;  /* 0x0000e800ff0c7b82 */ /* 0x000ea20000000800 */
[----:B------:R-:W-:Y:S01]  /*0150*/  LOP3.LUT R0, R0, 0x7ffffff8, RZ, 0xc0, !PT ;  /* 0x7ffffff800007812 */ /* 0x000fe200078ec0ff */
[----:B------:R-:W0:Y:S01]  /*0160*/  LDCU.64 UR12, c[0x0][0x388] ;  /* 0x00007100ff0c77ac */ /* 0x000e220008000a00 */
[----:B------:R-:W1:Y:S05]  /*0170*/  I2F.RP R4, R14 ;  /* 0x0000000e00047306 */ /* 0x000e6a0000209400 */
[----:B------:R-:W3:Y:S03]  /*0180*/  LDC R10, c[0x0][0x3a0] ;  /* 0x0000e800ff0a7b82 */ /* 0x000ee60000000800 */
[----:B-1----:R-:W1:Y:S01]  /*0190*/  MUFU.RCP R4, R4 ;  /* 0x0000000400047308 */ /* 0x002e620000001000 */
[----:B--2---:R-:W-:-:S02]  /*01a0*/  IMAD R11, R12, 0x3, R5 ;  /* 0x000000030c0b7824 */ /* 0x004fc400078e0205 */
[C-C-:B------:R-:W-:Y:S02]  /*01b0*/  IMAD R13, R12.reuse, 0x4, R5.reuse ;  /* 0x000000040c0d7824 */ /* 0x140fe400078e0205 */
[C-C-:B------:R-:W-:Y:S02]  /*01c0*/  IMAD R15, R12.reuse, 0x5, R5.reuse ;  /* 0x000000050c0f7824 */ /* 0x140fe400078e0205 */
[C-C-:B------:R-:W-:Y:S02]  /*01d0*/  IMAD R17, R12.reuse, 0x6, R5.reuse ;  /* 0x000000060c117824 */ /* 0x140fe400078e0205 */
[----:B------:R-:W-:Y:S02]  /*01e0*/  IMAD R19, R12, 0x7, R5 ;  /* 0x000000070c137824 */ /* 0x000fe400078e0205 */
[----:B------:R-:W-:Y:S02]  /*01f0*/  IMAD.IADD R21, R5, 0x1, R12 ;  /* 0x0000000105157824 */ /* 0x000fe400078e020c */
[----:B-1----:R-:W-:-:S04]  /*0200*/  VIADD R2, R4, 0xffffffe ;  /* 0x0ffffffe04027836 */ /* 0x002fc80000000000 */
[----:B------:R1:W2:Y:S02]  /*0210*/  F2I.FTZ.U32.TRUNC.NTZ R3, R2 ;  /* 0x0000000200037305 */ /* 0x0002a4000021f000 */
[----:B-1----:R-:W-:Y:S02]  /*0220*/  IMAD.MOV.U32 R2, RZ, RZ, RZ ;  /* 0x000000ffff027224 */ /* 0x002fe400078e00ff */
[----:B--2---:R-:W-:-:S04]  /*0230*/  IMAD.MOV R9, RZ, RZ, -R3 ;  /* 0x000000ffff097224 */ /* 0x004fc800078e0a03 */
[----:B------:R-:W-:-:S04]  /*0240*/  IMAD R9, R9, R14, RZ ;  /* 0x0000000e09097224 */ /* 0x000fc800078e02ff */
[----:B------:R-:W-:-:S04]  /*0250*/  IMAD.HI.U32 R6, R3, R9, R2 ;  /* 0x0000000903067227 */ /* 0x000fc800078e0002 */
[----:B------:R-:W-:Y:S02]  /*0260*/  IMAD R9, R12, 0x2, R5 ;  /* 0x000000020c097824 */ /* 0x000fe400078e0205 */
[----:B0--3--:R-:W-:-:S07]  /*0270*/  IMAD.MOV R12, RZ, RZ, -R0 ;  /* 0x000000ffff0c7224 */ /* 0x009fce00078e0a00 */
.L_x_42:
[----:B------:R-:W-:-:S04]  /*0280*/  IADD3 R0, P1, PT, R5, UR5, RZ ;  /* 0x0000000505007c10 */ /* 0x000fc8000ff3e0ff */
[----:B-1----:R-:W-:Y:S02]  /*0290*/  LEA.HI.X.SX32 R3, R5, UR11, 0x1, P1 ;  /* 0x0000000b05037c11 */ /* 0x002fe400088f0eff */
[----:B------:R-:W-:-:S04]  /*02a0*/  LEA R2, P1, R0, UR12, 0x1 ;  /* 0x0000000c00027c11 */ /* 0x000fc8000f8208ff */
[----:B------:R-:W-:Y:S02]  /*02b0*/  LEA.HI.X R3, R0, UR13, R3, 0x1, P1 ;  /* 0x0000000d00037c11 */ /* 0x000fe400088f0c03 */
[----:B------:R-:W0:Y:S03]  /*02c0*/  LDC R0, c[0x0][0x398] ;  /* 0x0000e600ff007b82 */ /* 0x000e260000000800 */
[----:B------:R1:W2:Y:S01]  /*02d0*/  LDG.E.U16 R4, desc[UR8][R2.64] ;  /* 0x0000000802047981 */ /* 0x0002a2000c1e1500 */
[----:B------:R-:W-:Y:S01]  /*02e0*/  IABS R23, R5 ;  /* 0x0000000500177213 */ /* 0x000fe20000000000 */
[----:B------:R-:W-:-:S03]  /*02f0*/  UMOV UR6, 0x400 ;  /* 0x0000040000067882 */ /* 0x000fc60000000000 */
[----:B------:R-:W3:Y:S01]  /*0300*/  S2UR UR7, SR_CgaCtaId ;  /* 0x00000000000779c3 */ /* 0x000ee20000008800 */
[----:B------:R-:W-:-:S04]  /*0310*/  IMAD.HI.U32 R6, R6, R23, RZ ;  /* 0x0000001706067227 */ /* 0x000fc800078e00ff */
[----:B------:R-:W-:Y:S01]  /*0320*/  IMAD.MOV R16, RZ, RZ, -R6 ;  /* 0x000000ffff107224 */ /* 0x000fe200078e0a06 */
[-C--:B0-----:R-:W-:Y:S02]  /*0330*/  IABS R18, R0.reuse ;  /* 0x0000000000127213 */ /* 0x081fe40000000000 */
[----:B-1----:R-:W-:Y:S02]  /*0340*/  LOP3.LUT R2, R5, R0, RZ, 0x3c, !PT ;  /* 0x0000000005027212 */ /* 0x002fe400078e3cff */
[----:B------:R-:W0:Y:S01]  /*0350*/  I2F.RP R20, R18 ;  /* 0x0000001200147306 */ /* 0x000e220000209400 */
[----:B------:R-:W-:Y:S01]  /*0360*/  IMAD R23, R18, R16, R23 ;  /* 0x0000001012177224 */ /* 0x000fe200078e0217 */
[----:B------:R-:W-:Y:S01]  /*0370*/  ISETP.GE.AND P3, PT, R2, RZ, PT ;  /* 0x000000ff0200720c */ /* 0x000fe20003f66270 */
[----:B------:R-:W-:Y:S01]  /*0380*/  IMAD.MOV.U32 R2, RZ, RZ, RZ ;  /* 0x000000ffff027224 */ /* 0x000fe200078e00ff */
[----:B------:R-:W-:Y:S01]  /*0390*/  LOP3.LUT R16, RZ, R0, RZ, 0x33, !PT ;  /* 0x00000000ff107212 */ /* 0x000fe200078e33ff */
[----:B---3--:R-:W-:Y:S01]  /*03a0*/  ULEA UR6, UR7, UR6, 0x18 ;  /* 0x0000000607067291 */ /* 0x008fe2000f8ec0ff */
[----:B------:R-:W-:-:S02]  /*03b0*/  ISETP.GT.U32.AND P2, PT, R14, R23, PT ;  /* 0x000000170e00720c */ /* 0x000fc40003f44070 */
[----:B0-----:R-:W0:Y:S11]  /*03c0*/  MUFU.RCP R20, R20 ;  /* 0x0000001400147308 */ /* 0x001e360000001000 */
[----:B------:R-:W-:-:S02]  /*03d0*/  @!P2 IMAD.IADD R23, R23, 0x1, -R18 ;  /* 0x000000011717a824 */ /* 0x000fc400078e0a12 */
[----:B------:R-:W-:-:S03]  /*03e0*/  @!P2 VIADD R6, R6, 0x1 ;  /* 0x000000010606a836 */ /* 0x000fc60000000000 */
[----:B------:R-:W-:Y:S01]  /*03f0*/  ISETP.GE.U32.AND P1, PT, R23, R14, PT ;  /* 0x0000000e1700720c */ /* 0x000fe20003f26070 */
[----:B------:R-:W-:Y:S02]  /*0400*/  IMAD.IADD R23, R5, 0x1, R10 ;  /* 0x0000000105177824 */ /* 0x000fe400078e020a */
[----:B0-----:R-:W-:-:S03]  /*0410*/  VIADD R3, R20, 0xffffffe ;  /* 0x0ffffffe14037836 */ /* 0x001fc60000000000 */
[----:B------:R-:W-:-:S07]  /*0420*/  IABS R20, R23 ;  /* 0x0000001700147213 */ /* 0x000fce0000000000 */
[----:B------:R-:W-:Y:S01]  /*0430*/  @P1 VIADD R6, R6, 0x1 ;  /* 0x0000000106061836 */ /* 0x000fe20000000000 */
[----:B------:R-:W0:Y:S01]  /*0440*/  F2I.FTZ.U32.TRUNC.NTZ R3, R3 ;  /* 0x0000000300037305 */ /* 0x000e22000021f000 */
[----:B------:R-:W-:Y:S02]  /*0450*/  ISETP.NE.AND P1, PT, R0, RZ, PT ;  /* 0x000000ff0000720c */ /* 0x000fe40003f25270 */
[----:B------:R-:W-:-:S05]  /*0460*/  @!P3 IMAD.MOV R6, RZ, RZ, -R6 ;  /* 0x000000ffff06b224 */ /* 0x000fca00078e0a06 */
[----:B------:R-:W-:-:S05]  /*0470*/  SEL R25, R16, R6, !P1 ;  /* 0x0000000610197207 */ /* 0x000fca0004800000 */
[----:B------:R-:W-:Y:S02]  /*0480*/  IMAD.MOV R14, RZ, RZ, -R25 ;  /* 0x000000ffff0e7224 */ /* 0x000fe400078e0a19 */
[----:B0-----:R-:W-:Y:S02]  /*0490*/  IMAD.MOV R27, RZ, RZ, -R3 ;  /* 0x000000ffff1b7224 */ /* 0x001fe400078e0a03 */
[----:B------:R-:W-:Y:S02]  /*04a0*/  IMAD R5, R0, R14, R5 ;  /* 0x0000000e00057224 */ /* 0x000fe400078e0205 */
[----:B------:R-:W-:Y:S02]  /*04b0*/  IMAD R27, R27, R18, RZ ;  /* 0x000000121b1b7224 */ /* 0x000fe400078e02ff */
[----:B------:R-:W-:Y:S02]  /*04c0*/  IMAD R5, R8, R25, R5 ;  /* 0x0000001908057224 */ /* 0x000fe400078e0205 */
[----:B------:R-:W-:-:S03]  /*04d0*/  IMAD.HI.U32 R6, R3, R27, R2 ;  /* 0x0000001b03067227 */ /* 0x000fc600078e0002 */
[----:B------:R-:W-:Y:S01]  /*04e0*/  LEA R27, R5, UR6, 0x2 ;  /* 0x00000006051b7c11 */ /* 0x000fe2000f8e10ff */
[----:B------:R-:W-:Y:S02]  /*04f0*/  IMAD.MOV.U32 R3, RZ, RZ, R20 ;  /* 0x000000ffff037224 */ /* 0x000fe400078e0014 */
[----:B------:R-:W-:Y:S02]  /*0500*/  IMAD.MOV.U32 R14, RZ, RZ, R18 ;  /* 0x000000ffff0e7224 */ /* 0x000fe400078e0012 */
[----:B------:R-:W-:-:S04]  /*0510*/  IMAD.HI.U32 R24, R6, R3, RZ ;  /* 0x0000000306187227 */ /* 0x000fc800078e00ff */
[----:B------:R-:W-:Y:S02]  /*0520*/  IMAD.MOV R2, RZ, RZ, -R24 ;  /* 0x000000ffff027224 */ /* 0x000fe400078e0a18 */
[----:B------:R-:W-:Y:S02]  /*0530*/  IMAD.IADD R25, R23, 0x1, R10 ;  /* 0x0000000117197824 */ /* 0x000fe400078e020a */
[----:B------:R-:W-:Y:S01]  /*0540*/  IMAD R5, R18, R2, R3 ;  /* 0x0000000212057224 */ /* 0x000fe200078e0203 */
[C---:B------:R-:W-:Y:S02]  /*0550*/  IADD3 R3, P2, PT, R21.reuse, UR5, RZ ;  /* 0x0000000515037c10 */ /* 0x040fe4000ff5e0ff */
[----:B------:R-:W-:Y:S02]  /*0560*/  IABS R29, R25 ;  /* 0x00000019001d7213 */ /* 0x000fe40000000000 */
[----:B------:R-:W-:Y:S02]  /*0570*/  ISETP.GT.U32.AND P3, PT, R14, R5, PT ;  /* 0x000000050e00720c */ /* 0x000fe40003f64070 */
[----:B------:R-:W-:Y:S01]  /*0580*/  LEA.HI.X.SX32 R20, R21, UR11, 0x1, P2 ;  /* 0x0000000b15147c11 */ /* 0x000fe200090f0eff */
[----:B------:R-:W-:Y:S01]  /*0590*/  IMAD.HI.U32 R22, R6, R29, RZ ;  /* 0x0000001d06167227 */ /* 0x000fe200078e00ff */
[----:B------:R-:W-:-:S03]  /*05a0*/  LEA R2, P2, R3, UR12, 0x1 ;  /* 0x0000000c03027c11 */ /* 0x000fc6000f8408ff */
[----:B------:R-:W-:Y:S01]  /*05b0*/  IMAD.MOV R28, RZ, RZ, -R22 ;  /* 0x000000ffff1c7224 */ /* 0x000fe200078e0a16 */
[----:B------:R-:W-:Y:S02]  /*05c0*/  LEA.HI.X R3, R3, UR13, R20, 0x1, P2 ;  /* 0x0000000d03037c11 */ /* 0x000fe400090f0c14 */
[----:B------:R-:W-:-:S03]  /*05d0*/  IADD3 R26, P2, PT, R9, UR5, RZ ;  /* 0x00000005091a7c10 */ /* 0x000fc6000ff5e0ff */
[----:B------:R-:W-:Y:S01]  /*05e0*/  @!P3 IMAD.IADD R5, R5, 0x1, -R18 ;  /* 0x000000010505b824 */ /* 0x000fe200078e0a12 */
[----:B------:R0:W3:Y:S01]  /*05f0*/  LDG.E.U16 R20, desc[UR8][R2.64] ;  /* 0x0000000802147981 */ /* 0x0000e2000c1e1500 */
[----:B------:R-:W-:-:S03]  /*0600*/  IMAD R29, R18, R28, R29 ;  /* 0x0000001c121d7224 */ /* 0x000fc600078e021d */
[----:B------:R-:W-:Y:S02]  /*0610*/  ISETP.GE.U32.AND P4, PT, R5, R14, PT ;  /* 0x0000000e0500720c */ /* 0x000fe40003f86070 */
[----:B------:R-:W-:Y:S02]  /*0620*/  LEA.HI.X.SX32 R5, R9, UR11, 0x1, P2 ;  /* 0x0000000b09057c11 */ /* 0x000fe400090f0eff */
[----:B------:R-:W-:Y:S01]  /*0630*/  ISETP.GT.U32.AND P2, PT, R14, R29, PT ;  /* 0x0000001d0e00720c */ /* 0x000fe20003f44070 */
[----:B------:R-:W-:Y:S01]  /*0640*/  @!P3 VIADD R24, R24, 0x1 ;  /* 0x000000011818b836 */ /* 0x000fe20000000000 */
[----:B0-----:R-:W-:-:S07]  /*0650*/  LOP3.LUT R2, R25, R0, RZ, 0x3c, !PT ;  /* 0x0000000019027212 */ /* 0x001fce00078e3cff */
[----:B------:R-:W-:-:S04]  /*0660*/  @P4 VIADD R24, R24, 0x1 ;  /* 0x0000000118184836 */ /* 0x000fc80000000000 */
[----:B------:R-:W-:Y:S01]  /*0670*/  @!P2 IMAD.IADD R29, R29, 0x1, -R18 ;  /* 0x000000011d1da824 */ /* 0x000fe200078e0a12 */
[----:B------:R-:W-:-:S04]  /*0680*/  ISETP.GE.AND P4, PT, R2, RZ, PT ;  /* 0x000000ff0200720c */ /* 0x000fc80003f86270 */
[----:B------:R-:W-:Y:S01]  /*0690*/  ISETP.GE.U32.AND P3, PT, R29, R14, PT ;  /* 0x0000000e1d00720c */ /* 0x000fe20003f66070 */
[----:B------:R-:W-:-:S12]  /*06a0*/  @!P2 VIADD R22, R22, 0x1 ;  /* 0x000000011616a836 */ /* 0x000fd80000000000 */
[----:B------:R-:W-:-:S04]  /*06b0*/  @P3 VIADD R22, R22, 0x1 ;  /* 0x0000000116163836 */ /* 0x000fc80000000000 */
[----:B------:R-:W-:Y:S02]  /*06c0*/  @!P4 IMAD.MOV R22, RZ, RZ, -R22 ;  /* 0x000000ffff16c224 */ /* 0x000fe400078e0a16 */
[----:B--2---:R-:W-:-:S05]  /*06d0*/  HADD2.F32 R4, -RZ, R4.H0_H0 ;  /* 0x20000004ff047230 */ /* 0x004fca0000004100 */
[----:B------:R0:W-:Y:S02]  /*06e0*/  STS [R27], R4 ;  /* 0x000000041b007388 */ /* 0x0001e40000000800 */
[----:B0-----:R-:W-:-:S04]  /*06f0*/  LEA R4, P5, R26, UR12, 0x1 ;  /* 0x0000000c1a047c11 */ /* 0x001fc8000f8a08ff */
[----:B------:R-:W-:Y:S02]  /*0700*/  LEA.HI.X R5, R26, UR13, R5, 0x1, P5 ;  /* 0x0000000d1a057c11 */ /* 0x000fe4000a8f0c05 */
[----:B------:R-:W-:Y:S01]  /*0710*/  LOP3.LUT R26, R23, R0, RZ, 0x3c, !PT ;  /* 0x00000000171a7212 */ /* 0x000fe200078e3cff */
[----:B------:R-:W-:Y:S02]  /*0720*/  IMAD.IADD R27, R25, 0x1, R10 ;  /* 0x00000001191b7824 */ /* 0x000fe400078e020a */
[----:B------:R0:W2:Y:S01]  /*0730*/  LDG.E.U16 R4, desc[UR8][R4.64] ;  /* 0x0000000804047981 */ /* 0x0000a2000c1e1500 */
[----:B------:R-:W-:Y:S02]  /*0740*/  ISETP.GE.AND P5, PT, R26, RZ, PT ;  /* 0x000000ff1a00720c */ /* 0x000fe40003fa6270 */
[----:B------:R-:W-:-:S11]  /*0750*/  IABS R29, R27 ;  /* 0x0000001b001d7213 */ /* 0x000fd60000000000 */
[----:B------:R-:W-:-:S05]  /*0760*/  @!P5 IMAD.MOV R24, RZ, RZ, -R24 ;  /* 0x000000ffff18d224 */ /* 0x000fca00078e0a18 */
[----:B------:R-:W-:Y:S01]  /*0770*/  SEL R3, R16, R24, !P1 ;  /* 0x0000001810037207 */ /* 0x000fe20004800000 */
[----:B0-----:R-:W-:-:S04]  /*0780*/  IMAD.HI.U32 R5, R6, R29, RZ ;  /* 0x0000001d06057227 */ /* 0x001fc800078e00ff */
[----:B------:R-:W-:-:S04]  /*0790*/  IMAD.MOV R2, RZ, RZ, -R3 ;  /* 0x000000ffff027224 */ /* 0x000fc800078e0a03 */
[----:B------:R-:W-:Y:S02]  /*07a0*/  IMAD R2, R0, R2, R23 ;  /* 0x0000000200027224 */ /* 0x000fe400078e0217 */
[----:B------:R-:W-:-:S04]  /*07b0*/  IMAD.MOV R23, RZ, RZ, -R5 ;  /* 0x000000ffff177224 */ /* 0x000fc800078e0a05 */
[----:B------:R-:W-:Y:S01]  /*07c0*/  IMAD R29, R18, R23, R29 ;  /* 0x00000017121d7224 */ /* 0x000fe200078e021d */
[----:B------:R-:W-:Y:S01]  /*07d0*/  SEL R23, R16, R22, !P1 ;  /* 0x0000001610177207 */ /* 0x000fe20004800000 */
[----:B------:R-:W-:Y:S01]  /*07e0*/  IMAD R22, R8, R3, R2 ;  /* 0x0000000308167224 */ /* 0x000fe200078e0202 */
[----:B------:R-:W-:-:S04]  /*07f0*/  IADD3 R3, P4, PT, R11, UR5, RZ ;  /* 0x000000050b037c10 */ /* 0x000fc8000ff9e0ff */
[----:B------:R-:W-:Y:S02]  /*0800*/  LEA.HI.X.SX32 R26, R11, UR11, 0x1, P4 ;  /* 0x0000000b0b1a7c11 */ /* 0x000fe4000a0f0eff */
[----:B------:R-:W-:-:S04]  /*0810*/  LEA R2, P4, R3, UR12, 0x1 ;  /* 0x0000000c03027c11 */ /* 0x000fc8000f8808ff */
[----:B------:R-:W-:-:S05]  /*0820*/  LEA.HI.X R3, R3, UR13, R26, 0x1, P4 ;  /* 0x0000000d03037c11 */ /* 0x000fca000a0f0c1a */
[----:B------:R0:W4:Y:S01]  /*0830*/  LDG.E.U16 R2, desc[UR8][R2.64] ;  /* 0x0000000802027981 */ /* 0x000122000c1e1500 */
[----:B------:R-:W-:Y:S01]  /*0840*/  ISETP.GT.U32.AND P2, PT, R14, R29, PT ;  /* 0x0000001d0e00720c */ /* 0x000fe20003f44070 */
[----:B------:R-:W-:-:S04]  /*0850*/  IMAD.MOV R24, RZ, RZ, -R23 ;  /* 0x000000ffff187224 */ /* 0x000fc800078e0a17 */
[----:B------:R-:W-:Y:S01]  /*0860*/  IMAD R24, R0, R24, R25 ;  /* 0x0000001800187224 */ /* 0x000fe200078e0219 */
[----:B------:R-:W-:-:S07]  /*0870*/  LOP3.LUT R25, R27, R0, RZ, 0x3c, !PT ;  /* 0x000000001b197212 */ /* 0x000fce00078e3cff */
[----:B------:R-:W-:Y:S01]  /*0880*/  @!P2 IMAD.IADD R29, R29, 0x1, -R18 ;  /* 0x000000011d1da824 */ /* 0x000fe200078e0a12 */
[----:B------:R-:W-:-:S04]  /*0890*/  ISETP.GE.AND P4, PT, R25, RZ, PT ;  /* 0x000000ff1900720c */ /* 0x000fc80003f86270 */
[----:B------:R-:W-:Y:S01]  /*08a0*/  ISETP.GE.U32.AND P3, PT, R29, R14, PT ;  /* 0x0000000e1d00720c */ /* 0x000fe20003f66070 */
[----:B------:R-:W-:-:S12]  /*08b0*/  @!P2 VIADD R5, R5, 0x1 ;  /* 0x000000010505a836 */ /* 0x000fd80000000000 */
[----:B------:R-:W-:-:S04]  /*08c0*/  @P3 VIADD R5, R5, 0x1 ;  /* 0x0000000105053836 */ /* 0x000fc80000000000 */
[----:B------:R-:W-:-:S05]  /*08d0*/  @!P4 IMAD.MOV R5, RZ, RZ, -R5 ;  /* 0x000000ffff05c224 */ /* 0x000fca00078e0a05 */
[----:B------:R-:W-:Y:S01]  /*08e0*/  SEL R25, R16, R5, !P1 ;  /* 0x0000000510197207 */ /* 0x000fe20004800000 */
[----:B------:R-:W-:Y:S02]  /*08f0*/  IMAD R5, R8, R23, R24 ;  /* 0x0000001708057224 */ /* 0x000fe400078e0218 */
[----:B------:R-:W-:Y:S02]  /*0900*/  IMAD.IADD R23, R27, 0x1, R10 ;  /* 0x000000011b177824 */ /* 0x000fe400078e020a */
[----:B------:R-:W-:-:S03]  /*0910*/  IMAD.MOV R24, RZ, RZ, -R25 ;  /* 0x000000ffff187224 */ /* 0x000fc600078e0a19 */
[----:B0-----:R-:W-:Y:S01]  /*0920*/  IABS R3, R23 ;  /* 0x0000001700037213 */ /* 0x001fe20000000000 */
[----:B------:R-:W-:Y:S01]  /*0930*/  IMAD R27, R0, R24, R27 ;  /* 0x00000018001b7224 */ /* 0x000fe200078e021b */
[----:B------:R-:W-:-:S03]  /*0940*/  LEA R29, R22, UR6, 0x2 ;  /* 0x00000006161d7c11 */ /* 0x000fc6000f8e10ff */
[----:B------:R-:W-:-:S04]  /*0950*/  IMAD.HI.U32 R22, R6, R3, RZ ;  /* 0x0000000306167227 */ /* 0x000fc800078e00ff */
[----:B------:R-:W-:Y:S01]  /*0960*/  IMAD R27, R8, R25, R27 ;  /* 0x00000019081b7224 */ /* 0x000fe200078e021b */
[----:B------:R-:W-:Y:S01]  /*0970*/  LEA R25, R5, UR6, 0x2 ;  /* 0x0000000605197c11 */ /* 0x000fe2000f8e10ff */
[----:B------:R-:W-:Y:S02]  /*0980*/  IMAD.MOV R5, RZ, RZ, -R22 ;  /* 0x000000ffff057224 */ /* 0x000fe400078e0a16 */
[----:B---3--:R-:W-:Y:S01]  /*0990*/  HADD2.F32 R20, -RZ, R20.H0_H0 ;  /* 0x20000014ff147230 */ /* 0x008fe20000004100 */
[----:B------:R-:W-:Y:S01]  /*09a0*/  LEA R28, R27, UR6, 0x2 ;  /* 0x000000061b1c7c11 */ /* 0x000fe2000f8e10ff */
[----:B------:R-:W-:Y:S02]  /*09b0*/  IMAD R5, R18, R5, R3 ;  /* 0x0000000512057224 */ /* 0x000fe400078e0203 */
[----:B------:R-:W-:Y:S01]  /*09c0*/  IMAD.IADD R27, R23, 0x1, R10 ;  /* 0x00000001171b7824 */ /* 0x000fe200078e020a */
[----:B------:R0:W-:Y:S02]  /*09d0*/  STS [R29], R20 ;  /* 0x000000141d007388 */ /* 0x0001e40000000800 */
[----:B------:R-:W-:-:S02]  /*09e0*/  ISETP.GT.U32.AND P3, PT, R14, R5, PT ;  /* 0x000000050e00720c */ /* 0x000fc40003f64070 */
[----:B0-----:R-:W-:-:S11]  /*09f0*/  IABS R29, R27 ;  /* 0x0000001b001d7213 */ /* 0x001fd60000000000 */
[----:B------:R-:W-:-:S05]  /*0a00*/  @!P3 IMAD.IADD R5, R5, 0x1, -R18 ;  /* 0x000000010505b824 */ /* 0x000fca00078e0a12 */
[----:B------:R-:W-:Y:S01]  /*0a10*/  ISETP.GE.U32.AND P4, PT, R5, R14, PT ;  /* 0x0000000e0500720c */ /* 0x000fe20003f86070 */
[----:B------:R-:W-:-:S12]  /*0a20*/  @!P3 VIADD R22, R22, 0x1 ;  /* 0x000000011616b836 */ /* 0x000fd80000000000 */
[----:B------:R-:W-:Y:S02]  /*0a30*/  @P4 VIADD R22, R22, 0x1 ;  /* 0x0000000116164836 */ /* 0x000fe40000000000 */
[----:B--2---:R-:W-:Y:S01]  /*0a40*/  HADD2.F32 R24, -RZ, R4.H0_H0 ;  /* 0x20000004ff187230 */ /* 0x004fe20000004100 */
[----:B------:R-:W-:-:S04]  /*0a50*/  IADD3 R4, P2, PT, R13, UR5, RZ ;  /* 0x000000050d047c10 */ /* 0x000fc8000ff5e0ff */
[----:B------:R-:W-:Y:S01]  /*0a60*/  LEA.HI.X.SX32 R3, R13, UR11, 0x1, P2 ;  /* 0x0000000b0d037c11 */ /* 0x000fe200090f0eff */
[----:B------:R0:W-:Y:S02]  /*0a70*/  STS [R25], R24 ;  /* 0x0000001819007388 */ /* 0x0001e40000000800 */
[----:B0-----:R-:W-:-:S04]  /*0a80*/  IMAD.HI.U32 R24, R6, R29, RZ ;  /* 0x0000001d06187227 */ /* 0x001fc800078e00ff */
[----:B----4-:R-:W-:Y:S01]  /*0a90*/  HADD2.F32 R26, -RZ, R2.H0_H0 ;  /* 0x20000002ff1a7230 */ /* 0x010fe20000004100 */
[----:B------:R-:W-:-:S04]  /*0aa0*/  LEA R2, P2, R4, UR12, 0x1 ;  /* 0x0000000c04027c11 */ /* 0x000fc8000f8408ff */
[----:B------:R-:W-:Y:S01]  /*0ab0*/  LEA.HI.X R3, R4, UR13, R3, 0x1, P2 ;  /* 0x0000000d04037c11 */ /* 0x000fe200090f0c03 */
[----:B------:R-:W-:Y:S01]  /*0ac0*/  IMAD.MOV R4, RZ, RZ, -R24 ;  /* 0x000000ffff047224 */ /* 0x000fe200078e0a18 */
[----:B------:R-:W-:Y:S01]  /*0ad0*/  IADD3 R25, P2, PT, R15, UR5, RZ ;  /* 0x000000050f197c10 */ /* 0x000fe2000ff5e0ff */
[----:B------:R0:W-:Y:S02]  /*0ae0*/  STS [R28], R26 ;  /* 0x0000001a1c007388 */ /* 0x0001e40000000800 */
[----:B------:R-:W-:Y:S01]  /*0af0*/  IMAD R29, R18, R4, R29 ;  /* 0x00000004121d7224 */ /* 0x000fe200078e021d */
[----:B------:R-:W-:Y:S01]  /*0b00*/  LEA R4, P5, R25, UR12, 0x1 ;  /* 0x0000000c19047c11 */ /* 0x000fe2000f8a08ff */
[----:B------:R1:W2:Y:S01]  /*0b10*/  LDG.E.U16 R20, desc[UR8][R2.64] ;  /* 0x0000000802147981 */ /* 0x0002a2000c1e1500 */
[----:B0-----:R-:W-:-:S04]  /*0b20*/  LEA.HI.X.SX32 R26, R15, UR11, 0x1, P2 ;  /* 0x0000000b0f1a7c11 */ /* 0x001fc800090f0eff */
[----:B------:R-:W-:Y:S02]  /*0b30*/  LEA.HI.X R5, R25, UR13, R26, 0x1, P5 ;  /* 0x0000000d19057c11 */ /* 0x000fe4000a8f0c1a */
[----:B------:R-:W-:Y:S02]  /*0b40*/  LOP3.LUT R25, R23, R0, RZ, 0x3c, !PT ;  /* 0x0000000017197212 */ /* 0x000fe400078e3cff */
[----:B------:R-:W-:Y:S01]  /*0b50*/  ISETP.GT.U32.AND P2, PT, R14, R29, PT ;  /* 0x0000001d0e00720c */ /* 0x000fe20003f44070 */
[----:B------:R0:W3:Y:S01]  /*0b60*/  LDG.E.U16 R4, desc[UR8][R4.64] ;  /* 0x0000000804047981 */ /* 0x0000e2000c1e1500 */
[----:B------:R-:W-:Y:S01]  /*0b70*/  ISETP.GE.AND P5, PT, R25, RZ, PT ;  /* 0x000000ff1900720c */ /* 0x000fe20003fa6270 */
[----:B------:R-:W-:-:S10]  /*0b80*/  IMAD.IADD R25, R27, 0x1, R10 ;  /* 0x000000011b197824 */ /* 0x000fd400078e020a */
[----:B------:R-:W-:Y:S02]  /*0b90*/  @!P2 IMAD.IADD R29, R29, 0x1, -R18 ;  /* 0x000000011d1da824 */ /* 0x000fe400078e0a12 */
[----:B------:R-:W-:-:S03]  /*0ba0*/  @!P5 IMAD.MOV R22, RZ, RZ, -R22 ;  /* 0x000000ffff16d224 */ /* 0x000fc600078e0a16 */
[----:B------:R-:W-:Y:S02]  /*0bb0*/  ISETP.GE.U32.AND P3, PT, R29, R14, PT ;  /* 0x0000000e1d00720c */ /* 0x000fe40003f66070 */
[----:B-1----:R-:W-:Y:S02]  /*0bc0*/  SEL R3, R16, R22, !P1 ;  /* 0x0000001610037207 */ /* 0x002fe40004800000 */
[----:B------:R-:W-:-:S03]  /*0bd0*/  IABS R29, R25 ;  /* 0x00000019001d7213 */ /* 0x000fc60000000000 */
[----:B0-----:R-:W-:Y:S02]  /*0be0*/  IMAD.MOV R5, RZ, RZ, -R3 ;  /* 0x000000ffff057224 */ /* 0x001fe400078e0a03 */
[----:B------:R-:W-:-:S04]  /*0bf0*/  IMAD.HI.U32 R22, R6, R29, RZ ;  /* 0x0000001d06167227 */ /* 0x000fc800078e00ff */
[----:B------:R-:W-:Y:S02]  /*0c00*/  IMAD R5, R0, R5, R23 ;  /* 0x0000000500057224 */ /* 0x000fe400078e0217 */
[----:B------:R-:W-:Y:S01]  /*0c10*/  IMAD.MOV R23, RZ, RZ, -R22 ;  /* 0x000000ffff177224 */ /* 0x000fe200078e0a16 */
[----:B------:R-:W-:-:S03]  /*0c20*/  LOP3.LUT R2, R27, R0, RZ, 0x3c, !PT ;  /* 0x000000001b027212 */ /* 0x000fc600078e3cff */
[----:B------:R-:W-:Y:S02]  /*0c30*/  IMAD R23, R18, R23, R29 ;  /* 0x0000001712177224 */ /* 0x000fe400078e021d */
[----:B------:R-:W-:Y:S01]  /*0c40*/  @!P2 VIADD R24, R24, 0x1 ;  /* 0x000000011818a836 */ /* 0x000fe20000000000 */
[----:B------:R-:W-:Y:S02]  /*0c50*/  ISETP.GE.AND P4, PT, R2, RZ, PT ;  /* 0x000000ff0200720c */ /* 0x000fe40003f86270 */
[----:B------:R-:W-:Y:S01]  /*0c60*/  ISETP.GT.U32.AND P2, PT, R14, R23, PT ;  /* 0x000000170e00720c */ /* 0x000fe20003f44070 */
[----:B------:R-:W-:Y:S02]  /*0c70*/  @P3 VIADD R24, R24, 0x1 ;  /* 0x0000000118183836 */ /* 0x000fe40000000000 */
[----:B------:R-:W-:-:S08]  /*0c80*/  IMAD R5, R8, R3, R5 ;  /* 0x0000000308057224 */ /* 0x000fd000078e0205 */
[----:B------:R-:W-:Y:S02]  /*0c90*/  @!P4 IMAD.MOV R24, RZ, RZ, -R24 ;  /* 0x000000ffff18c224 */ /* 0x000fe400078e0a18 */
[----:B------:R-:W-:Y:S01]  /*0ca0*/  @!P2 IMAD.IADD R23, R23, 0x1, -R18 ;  /* 0x000000011717a824 */ /* 0x000fe200078e0a12 */
[----:B------:R-:W-:-:S04]  /*0cb0*/  IADD3 R3, P4, PT, R17, UR5, RZ ;  /* 0x0000000511037c10 */ /* 0x000fc8000ff9e0ff */
[----:B------:R-:W-:Y:S02]  /*0cc0*/  ISETP.GE.U32.AND P3, PT, R23, R14, PT ;  /* 0x0000000e1700720c */ /* 0x000fe40003f66070 */
[----:B------:R-:W-:Y:S02]  /*0cd0*/  LEA.HI.X.SX32 R26, R17, UR11, 0x1, P4 ;  /* 0x0000000b111a7c11 */ /* 0x000fe4000a0f0eff */
[----:B------:R-:W-:Y:S02]  /*0ce0*/  LEA R2, P4, R3, UR12, 0x1 ;  /* 0x0000000c03027c11 */ /* 0x000fe4000f8808ff */
[----:B------:R-:W-:Y:S02]  /*0cf0*/  LOP3.LUT R23, R25, R0, RZ, 0x3c, !PT ;  /* 0x0000000019177212 */ /* 0x000fe400078e3cff */
[----:B------:R-:W-:Y:S02]  /*0d00*/  SEL R29, R16, R24, !P1 ;  /* 0x00000018101d7207 */ /* 0x000fe40004800000 */
[----:B------:R-:W-:Y:S01]  /*0d10*/  LEA.HI.X R3, R3, UR13, R26, 0x1, P4 ;  /* 0x0000000d03037c11 */ /* 0x000fe2000a0f0c1a */
[----:B------:R-:W-:Y:S01]  /*0d20*/  @!P2 VIADD R22, R22, 0x1 ;  /* 0x000000011616a836 */ /* 0x000fe20000000000 */
[----:B------:R-:W-:Y:S01]  /*0d30*/  ISETP.GE.AND P4, PT, R23, RZ, PT ;  /* 0x000000ff1700720c */ /* 0x000fe20003f86270 */
[----:B------:R-:W-:-:S02]  /*0d40*/  IMAD.MOV R24, RZ, RZ, -R29 ;  /* 0x000000ffff187224 */ /* 0x000fc400078e0a1d */
[----:B------:R-:W-:Y:S02]  /*0d50*/  @P3 VIADD R22, R22, 0x1 ;  /* 0x0000000116163836 */ /* 0x000fe40000000000 */
[----:B------:R-:W-:Y:S02]  /*0d60*/  IMAD R24, R0, R24, R27 ;  /* 0x0000001800187224 */ /* 0x000fe400078e021b */
[----:B------:R-:W-:Y:S02]  /*0d70*/  IMAD.MOV.U32 R27, RZ, RZ, R22 ;  /* 0x000000ffff1b7224 */ /* 0x000fe400078e0016 */
[----:B------:R-:W-:Y:S01]  /*0d80*/  IMAD.IADD R23, R25, 0x1, R10 ;  /* 0x0000000119177824 */ /* 0x000fe200078e020a */
[----:B------:R0:W4:Y:S03]  /*0d90*/  LDG.E.U16 R22, desc[UR8][R2.64] ;  /* 0x0000000802167981 */ /* 0x000126000c1e1500 */
[----:B------:R-:W-:Y:S01]  /*0da0*/  @!P4 IMAD.MOV R27, RZ, RZ, -R27 ;  /* 0x000000ffff1bc224 */ /* 0x000fe200078e0a1b */
[----:B------:R-:W-:Y:S01]  /*0db0*/  IABS R26, R23 ;  /* 0x00000017001a7213 */ /* 0x000fe20000000000 */
[----:B------:R-:W-:-:S03]  /*0dc0*/  IMAD R24, R8, R29, R24 ;  /* 0x0000001d08187224 */ /* 0x000fc600078e0218 */
[----:B------:R-:W-:Y:S01]  /*0dd0*/  SEL R29, R16, R27, !P1 ;  /* 0x0000001b101d7207 */ /* 0x000fe20004800000 */
[----:B------:R-:W-:-:S04]  /*0de0*/  IMAD.MOV.U32 R27, RZ, RZ, R26 ;  /* 0x000000ffff1b7224 */ /* 0x000fc800078e001a */
[----:B------:R-:W-:-:S04]  /*0df0*/  IMAD.MOV R26, RZ, RZ, -R29 ;  /* 0x000000ffff1a7224 */ /* 0x000fc800078e0a1d */
[----:B------:R-:W-:Y:S02]  /*0e00*/  IMAD R25, R0, R26, R25 ;  /* 0x0000001a00197224 */ /* 0x000fe400078e0219 */
[----:B------:R-:W-:-:S04]  /*0e10*/  IMAD.HI.U32 R26, R6, R27, RZ ;  /* 0x0000001b061a7227 */ /* 0x000fc800078e00ff */
[----:B0-----:R-:W-:-:S04]  /*0e20*/  IMAD.MOV R2, RZ, RZ, -R26 ;  /* 0x000000ffff027224 */ /* 0x001fc800078e0a1a */
[----:B------:R-:W-:-:S05]  /*0e30*/  IMAD R27, R18, R2, R27 ;  /* 0x00000002121b7224 */ /* 0x000fca00078e021b */
[----:B------:R-:W-:Y:S02]  /*0e40*/  ISETP.GT.U32.AND P3, PT, R14, R27, PT ;  /* 0x0000001b0e00720c */ /* 0x000fe40003f64070 */
[----:B------:R-:W-:Y:S02]  /*0e50*/  LOP3.LUT R2, R23, R0, RZ, 0x3c, !PT ;  /* 0x0000000017027212 */ /* 0x000fe400078e3cff */
[----:B------:R-:W-:Y:S02]  /*0e60*/  IADD3 R3, P5, PT, R19, UR5, RZ ;  /* 0x0000000513037c10 */ /* 0x000fe4000ffbe0ff */
[----:B------:R-:W-:-:S07]  /*0e70*/  ISETP.GE.AND P4, PT, R2, RZ, PT ;  /* 0x000000ff0200720c */ /* 0x000fce0003f86270 */
[----:B------:R-:W-:Y:S01]  /*0e80*/  @!P3 IMAD.IADD R27, R27, 0x1, -R18 ;  /* 0x000000011b1bb824 */ /* 0x000fe200078e0a12 */
[----:B------:R-:W-:Y:S02]  /*0e90*/  LEA.HI.X.SX32 R18, R19, UR11, 0x1, P5 ;  /* 0x0000000b13127c11 */ /* 0x000fe4000a8f0eff */
[----:B------:R-:W-:-:S04]  /*0ea0*/  LEA R2, P5, R3, UR12, 0x1 ;  /* 0x0000000c03027c11 */ /* 0x000fc8000f8a08ff */
[----:B------:R-:W-:-:S05]  /*0eb0*/  LEA.HI.X R3, R3, UR13, R18, 0x1, P5 ;  /* 0x0000000d03037c11 */ /* 0x000fca000a8f0c12 */
[----:B------:R0:W5:Y:S01]  /*0ec0*/  LDG.E.U16 R2, desc[UR8][R2.64] ;  /* 0x0000000802027981 */ /* 0x000162000c1e1500 */
[----:B------:R-:W-:Y:S01]  /*0ed0*/  ISETP.GE.U32.AND P2, PT, R27, R14, PT ;  /* 0x0000000e1b00720c */ /* 0x000fe20003f46070 */
[----:B------:R-:W-:-:S12]  /*0ee0*/  @!P3 VIADD R26, R26, 0x1 ;  /* 0x000000011a1ab836 */ /* 0x000fd80000000000 */
[----:B------:R-:W-:-:S04]  /*0ef0*/  @P2 VIADD R26, R26, 0x1 ;  /* 0x000000011a1a2836 */ /* 0x000fc80000000000 */
[----:B------:R-:W-:-:S05]  /*0f00*/  @!P4 IMAD.MOV R26, RZ, RZ, -R26 ;  /* 0x000000ffff1ac224 */ /* 0x000fca00078e0a1a */
[----:B------:R-:W-:-:S05]  /*0f10*/  SEL R27, R16, R26, !P1 ;  /* 0x0000001a101b7207 */ /* 0x000fca0004800000 */
[----:B------:R-:W-:-:S04]  /*0f20*/  IMAD.MOV R16, RZ, RZ, -R27 ;  /* 0x000000ffff107224 */ /* 0x000fc800078e0a1b */
[----:B------:R-:W-:Y:S02]  /*0f30*/  IMAD R16, R0, R16, R23 ;  /* 0x0000001000107224 */ /* 0x000fe400078e0217 */
[C---:B------:R-:W-:Y:S02]  /*0f40*/  IMAD R25, R8.reuse, R29, R25 ;  /* 0x0000001d08197224 */ /* 0x040fe400078e0219 */
[----:B------:R-:W-:Y:S01]  /*0f50*/  IMAD R16, R8, R27, R16 ;  /* 0x0000001b08107224 */ /* 0x000fe200078e0210 */
[----:B------:R-:W-:Y:S02]  /*0f60*/  LEA R5, R5, UR6, 0x2 ;  /* 0x0000000605057c11 */ /* 0x000fe4000f8e10ff */
[----:B0-----:R-:W-:Y:S02]  /*0f70*/  LEA R3, R24, UR6, 0x2 ;  /* 0x0000000618037c11 */ /* 0x001fe4000f8e10ff */
[----:B------:R-:W-:Y:S02]  /*0f80*/  LEA R25, R25, UR6, 0x2 ;  /* 0x0000000619197c11 */ /* 0x000fe4000f8e10ff */
[----:B------:R-:W-:Y:S01]  /*0f90*/  LEA R27, R16, UR6, 0x2 ;  /* 0x00000006101b7c11 */ /* 0x000fe2000f8e10ff */
[----:B------:R-:W-:-:S05]  /*0fa0*/  VIADD R12, R12, 0x8 ;  /* 0x000000080c0c7836 */ /* 0x000fca0000000000 */
[----:B------:R-:W-:Y:S01]  /*0fb0*/  ISETP.NE.AND P1, PT, R12, RZ, PT ;  /* 0x000000ff0c00720c */ /* 0x000fe20003f25270 */
[C---:B------:R-:W-:Y:S02]  /*0fc0*/  IMAD R9, R10.reuse, 0x8, R9 ;  /* 0x000000080a097824 */ /* 0x040fe400078e0209 */
[C---:B------:R-:W-:Y:S02]  /*0fd0*/  IMAD R11, R10.reuse, 0x8, R11 ;  /* 0x000000080a0b7824 */ /* 0x040fe400078e020b */
[C---:B------:R-:W-:Y:S02]  /*0fe0*/  IMAD R13, R10.reuse, 0x8, R13 ;  /* 0x000000080a0d7824 */ /* 0x040fe400078e020d */
[C---:B------:R-:W-:Y:S02]  /*0ff0*/  IMAD R15, R10.reuse, 0x8, R15 ;  /* 0x000000080a0f7824 */ /* 0x040fe400078e020f */
[C---:B------:R-:W-:Y:S02]  /*1000*/  IMAD R17, R10.reuse, 0x8, R17 ;  /* 0x000000080a117824 */ /* 0x040fe400078e0211 */
[----:B------:R-:W-:-:S02]  /*1010*/  IMAD R19, R10, 0x8, R19 ;  /* 0x000000080a137824 */ /* 0x000fc400078e0213 */
[----:B------:R-:W-:Y:S02]  /*1020*/  IMAD R21, R10, 0x8, R21 ;  /* 0x000000080a157824 */ /* 0x000fe400078e0215 */
[----:B--2---:R-:W-:-:S05]  /*1030*/  HADD2.F32 R20, -RZ, R20.H0_H0 ;  /* 0x20000014ff147230 */ /* 0x004fca0000004100 */
[----:B------:R0:W-:Y:S01]  /*1040*/  STS [R5], R20 ;  /* 0x0000001405007388 */ /* 0x0001e20000000800 */
[----:B---3--:R-:W-:-:S05]  /*1050*/  HADD2.F32 R4, -RZ, R4.H0_H0 ;  /* 0x20000004ff047230 */ /* 0x008fca0000004100 */
[----:B------:R1:W-:Y:S01]  /*1060*/  STS [R3], R4 ;  /* 0x0000000403007388 */ /* 0x0003e20000000800 */
[----:B0-----:R-:W-:Y:S02]  /*1070*/  IMAD.IADD R5, R23, 0x1, R10 ;  /* 0x0000000117057824 */ /* 0x001fe400078e020a */
[----:B----4-:R-:W-:-:S05]  /*1080*/  HADD2.F32 R22, -RZ, R22.H0_H0 ;  /* 0x20000016ff167230 */ /* 0x010fca0000004100 */
[----:B------:R1:W-:Y:S01]  /*1090*/  STS [R25], R22 ;  /* 0x0000001619007388 */ /* 0x0003e20000000800 */
[----:B-----5:R-:W-:-:S05]  /*10a0*/  HADD2.F32 R2, -RZ, R2.H0_H0 ;  /* 0x20000002ff027230 */ /* 0x020fca0000004100 */
[----:B------:R1:W-:Y:S01]  /*10b0*/  STS [R27], R2 ;  /* 0x000000021b007388 */ /* 0x0003e20000000800 */
[----:B------:R-:W-:Y:S05]  /*10c0*/  @P1 BRA `(.L_x_42) ;  /* 0xfffffff0006c1947 */ /* 0x000fea000383ffff */
.L_x_41:
[----:B------:R-:W-:Y:S05]  /*10d0*/  @!P0 BRA `(.L_x_40) ;  /* 0x0000000c00a88947 */ /* 0x000fea0003800000 */
[----:B------:R-:W-:Y:S02]  /*10e0*/  ISETP.GE.U32.AND P1, PT, R7, 0x4, PT ;  /* 0x000000040700780c */ /* 0x000fe40003f26070 */
[----:B------:R-:W-:-:S04]  /*10f0*/  LOP3.LUT R19, R0, 0x3, RZ, 0xc0, !PT ;  /* 0x0000000300137812 */ /* 0x000fc800078ec0ff */
[----:B------:R-:W-:-:S07]  /*1100*/  ISETP.NE.AND P0, PT, R19, RZ, PT ;  /* 0x000000ff1300720c */ /* 0x000fce0003f05270 */
[----:B------:R-:W-:Y:S06]  /*1110*/  @!P1 BRA `(.L_x_43) ;  /* 0x0000000400d89947 */ /* 0x000fec0003800000 */
[----:B------:R-:W0:Y:S01]  /*1120*/  LDCU UR12, c[0x0][0x3a0] ;  /* 0x00007400ff0c77ac */ /* 0x000e220008000800 */
[C---:B-12---:R-:W-:Y:S01]  /*1130*/  IADD3 R2, P1, PT, R5.reuse, UR5, RZ ;  /* 0x0000000505027c10 */ /* 0x046fe2000ff3e0ff */
[----:B------:R-:W1:Y:S03]  /*1140*/  LDCU.64 UR6, c[0x0][0x388] ;  /* 0x00007100ff0677ac */ /* 0x000e660008000a00 */
[C---:B------:R-:W-:Y:S01]  /*1150*/  LEA.HI.X.SX32 R3, R5.reuse, UR11, 0x1, P1 ;  /* 0x0000000b05037c11 */ /* 0x040fe200088f0eff */
[----:B0-----:R-:W-:Y:S01]  /*1160*/  VIADD R9, R5, UR12 ;  /* 0x0000000c05097c36 */ /* 0x001fe20008000000 */
[----:B-1----:R-:W-:-:S03]  /*1170*/  LEA R16, P1, R2, UR6, 0x1 ;  /* 0x0000000602107c11 */ /* 0x002fc6000f8208ff */
[C---:B------:R-:W-:Y:S01]  /*1180*/  VIADD R7, R9.reuse, UR12 ;  /* 0x0000000c09077c36 */ /* 0x040fe20008000000 */
[----:B------:R-:W-:Y:S02]  /*1190*/  IADD3 R6, P2, PT, R9, UR5, RZ ;  /* 0x0000000509067c10 */ /* 0x000fe4000ff5e0ff */
[----:B------:R-:W-:Y:S01]  /*11a0*/  LEA.HI.X R17, R2, UR7, R3, 0x1, P1 ;  /* 0x0000000702117c11 */ /* 0x000fe200088f0c03 */
[C---:B------:R-:W-:Y:S01]  /*11b0*/  VIADD R3, R7.reuse, UR12 ;  /* 0x0000000c07037c36 */ /* 0x040fe20008000000 */
[----:B------:R-:W-:Y:S02]  /*11c0*/  IADD3 R2, P3, PT, R7, UR5, RZ ;  /* 0x0000000507027c10 */ /* 0x000fe4000ff7e0ff */
[----:B------:R-:W-:Y:S02]  /*11d0*/  LEA.HI.X.SX32 R11, R9, UR11, 0x1, P2 ;  /* 0x0000000b090b7c11 */ /* 0x000fe400090f0eff */
[----:B------:R-:W-:Y:S02]  /*11e0*/  LEA R14, P1, R6, UR6, 0x1 ;  /* 0x00000006060e7c11 */ /* 0x000fe4000f8208ff */
[----:B------:R-:W-:-:S02]  /*11f0*/  IADD3 R4, P4, PT, R3, UR5, RZ ;  /* 0x0000000503047c10 */ /* 0x000fc4000ff9e0ff */
[----:B------:R-:W-:Y:S02]  /*1200*/  LEA.HI.X.SX32 R13, R7, UR11, 0x1, P3 ;  /* 0x0000000b070d7c11 */ /* 0x000fe400098f0eff */
[----:B------:R-:W-:Y:S02]  /*1210*/  LEA R12, P2, R2, UR6, 0x1 ;  /* 0x00000006020c7c11 */ /* 0x000fe4000f8408ff */
[----:B------:R-:W-:Y:S02]  /*1220*/  LEA.HI.X R15, R6, UR7, R11, 0x1, P1 ;  /* 0x00000007060f7c11 */ /* 0x000fe400088f0c0b */
[----:B------:R-:W-:Y:S02]  /*1230*/  LEA.HI.X.SX32 R11, R3, UR11, 0x1, P4 ;  /* 0x0000000b030b7c11 */ /* 0x000fe4000a0f0eff */
[----:B------:R-:W-:Y:S02]  /*1240*/  LEA R10, P1, R4, UR6, 0x1 ;  /* 0x00000006040a7c11 */ /* 0x000fe4000f8208ff */
[----:B------:R-:W-:-:S02]  /*1250*/  LEA.HI.X R13, R2, UR7, R13, 0x1, P2 ;  /* 0x00000007020d7c11 */ /* 0x000fc400090f0c0d */
[----:B------:R-:W-:Y:S01]  /*1260*/  LEA.HI.X R11, R4, UR7, R11, 0x1, P1 ;  /* 0x00000007040b7c11 */ /* 0x000fe200088f0c0b */
[----:B------:R-:W2:Y:S04]  /*1270*/  LDG.E.U16 R2, desc[UR8][R16.64] ;  /* 0x0000000810027981 */ /* 0x000ea8000c1e1500 */
[----:B------:R-:W3:Y:S04]  /*1280*/  LDG.E.U16 R4, desc[UR8][R14.64] ;  /* 0x000000080e047981 */ /* 0x000ee8000c1e1500 */
[----:B------:R0:W4:Y:S04]  /*1290*/  LDG.E.U16 R6, desc[UR8][R12.64] ;  /* 0x000000080c067981 */ /* 0x000128000c1e1500 */
[----:B------:R1:W5:Y:S01]  /*12a0*/  LDG.E.U16 R10, desc[UR8][R10.64] ;  /* 0x000000080a0a7981 */ /* 0x000362000c1e1500 */
[----:B------:R-:W-:Y:S01]  /*12b0*/  IABS R18, R0 ;  /* 0x0000000000127213 */ /* 0x000fe20000000000 */
[----:B------:R-:W1:Y:S01]  /*12c0*/  S2UR UR7, SR_CgaCtaId ;  /* 0x00000000000779c3 */ /* 0x000e620000008800 */
[----:B------:R-:W-:Y:S01]  /*12d0*/  IABS R23, R3 ;  /* 0x0000000300177213 */ /* 0x000fe20000000000 */
[----:B------:R-:W-:Y:S01]  /*12e0*/  UMOV UR6, 0x400 ;  /* 0x0000040000067882 */ /* 0x000fe20000000000 */
[----:B------:R-:W1:Y:S01]  /*12f0*/  I2F.RP R22, R18 ;  /* 0x0000001200167306 */ /* 0x000e620000209400 */
[----:B0-----:R-:W-:-:S07]  /*1300*/  IABS R12, R5 ;  /* 0x00000005000c7213 */ /* 0x001fce0000000000 */
[----:B-1----:R-:W0:Y:S01]  /*1310*/  MUFU.RCP R22, R22 ;  /* 0x0000001600167308 */ /* 0x002e220000001000 */
[----:B------:R-:W-:Y:S01]  /*1320*/  ULEA UR6, UR7, UR6, 0x18 ;  /* 0x0000000607067291 */ /* 0x000fe2000f8ec0ff */
[----:B0-----:R-:W-:-:S06]  /*1330*/  VIADD R20, R22, 0xffffffe ;  /* 0x0ffffffe16147836 */ /* 0x001fcc0000000000 */
[----:B------:R0:W1:Y:S02]  /*1340*/  F2I.FTZ.U32.TRUNC.NTZ R21, R20 ;  /* 0x0000001400157305 */ /* 0x000064000021f000 */
[----:B0-----:R-:W-:Y:S02]  /*1350*/  IMAD.MOV.U32 R20, RZ, RZ, RZ ;  /* 0x000000ffff147224 */ /* 0x001fe400078e00ff */
[----:B-1----:R-:W-:-:S04]  /*1360*/  IMAD.MOV R17, RZ, RZ, -R21 ;  /* 0x000000ffff117224 */ /* 0x002fc800078e0a15 */
[----:B------:R-:W-:Y:S01]  /*1370*/  IMAD R15, R17, R18, RZ ;  /* 0x00000012110f7224 */ /* 0x000fe200078e02ff */
[----:B------:R-:W-:-:S03]  /*1380*/  IABS R17, R9 ;  /* 0x0000000900117213 */ /* 0x000fc60000000000 */
[----:B------:R-:W-:Y:S01]  /*1390*/  IMAD.HI.U32 R24, R21, R15, R20 ;  /* 0x0000000f15187227 */ /* 0x000fe200078e0014 */
[----:B------:R-:W-:-:S03]  /*13a0*/  IABS R21, R7 ;  /* 0x0000000700157213 */ /* 0x000fc60000000000 */
[----:B------:R-:W-:Y:S02]  /*13b0*/  IMAD.MOV.U32 R15, RZ, RZ, R12 ;  /* 0x000000ffff0f7224 */ /* 0x000fe400078e000c */
[----:B------:R-:W-:-:S04]  /*13c0*/  IMAD.HI.U32 R11, R24, R17, RZ ;  /* 0x00000011180b7227 */ /* 0x000fc800078e00ff */
[----:B------:R-:W-:-:S04]  /*13d0*/  IMAD.HI.U32 R14, R24, R15, RZ ;  /* 0x0000000f180e7227 */ /* 0x000fc800078e00ff */
[----:B------:R-:W-:Y:S02]  /*13e0*/  IMAD.MOV R12, RZ, RZ, -R14 ;  /* 0x000000ffff0c7224 */ /* 0x000fe400078e0a0e */
[----:B------:R-:W-:-:S04]  /*13f0*/  IMAD.HI.U32 R13, R24, R21, RZ ;  /* 0x00000015180d7227 */ /* 0x000fc800078e00ff */
[C---:B------:R-:W-:Y:S02]  /*1400*/  IMAD R15, R18.reuse, R12, R15 ;  /* 0x0000000c120f7224 */ /* 0x040fe400078e020f */
[----:B------:R-:W-:Y:S02]  /*1410*/  IMAD.MOV R16, RZ, RZ, -R11 ;  /* 0x000000ffff107224 */ /* 0x000fe400078e0a0b */
[----:B------:R-:W-:Y:S01]  /*1420*/  IMAD.MOV R20, RZ, RZ, -R13 ;  /* 0x000000ffff147224 */ /* 0x000fe200078e0a0d */
[C---:B------:R-:W-:Y:S01]  /*1430*/  ISETP.GT.U32.AND P4, PT, R18.reuse, R15, PT ;  /* 0x0000000f1200720c */ /* 0x040fe20003f84070 */
[C---:B------:R-:W-:Y:S02]  /*1440*/  IMAD R17, R18.reuse, R16, R17 ;  /* 0x0000001012117224 */ /* 0x040fe400078e0211 */
[----:B------:R-:W-:Y:S02]  /*1450*/  IMAD R21, R18, R20, R21 ;  /* 0x0000001412157224 */ /* 0x000fe400078e0215 */
[----:B------:R-:W-:Y:S01]  /*1460*/  IMAD.HI.U32 R12, R24, R23, RZ ;  /* 0x00000017180c7227 */ /* 0x000fe200078e00ff */
[----:B------:R-:W-:-:S02]  /*1470*/  ISETP.GT.U32.AND P6, PT, R18, R17, PT ;  /* 0x000000111200720c */ /* 0x000fc40003fc4070 */
[----:B------:R-:W-:Y:S01]  /*1480*/  ISETP.GT.U32.AND P1, PT, R18, R21, PT ;  /* 0x000000151200720c */ /* 0x000fe20003f24070 */
[----:B------:R-:W-:-:S04]  /*1490*/  IMAD.MOV R16, RZ, RZ, -R12 ;  /* 0x000000ffff107224 */ /* 0x000fc800078e0a0c */
[----:B------:R-:W-:Y:S01]  /*14a0*/  IMAD R23, R18, R16, R23 ;  /* 0x0000001012177224 */ /* 0x000fe200078e0217 */
[----:B------:R-:W-:Y:S01]  /*14b0*/  LOP3.LUT R16, R7, R0, RZ, 0x3c, !PT ;  /* 0x0000000007107212 */ /* 0x000fe200078e3cff */
[--C-:B------:R-:W-:Y:S02]  /*14c0*/  @!P4 IMAD.IADD R15, R15, 0x1, -R18.reuse ;  /* 0x000000010f0fc824 */ /* 0x100fe400078e0a12 */
[----:B------:R-:W-:Y:S01]  /*14d0*/  @!P4 VIADD R14, R14, 0x1 ;  /* 0x000000010e0ec836 */ /* 0x000fe20000000000 */
[----:B------:R-:W-:Y:S01]  /*14e0*/  ISETP.GT.U32.AND P2, PT, R18, R23, PT ;  /* 0x000000171200720c */ /* 0x000fe20003f44070 */
[--C-:B------:R-:W-:Y:S01]  /*14f0*/  @!P6 IMAD.IADD R17, R17, 0x1, -R18.reuse ;  /* 0x000000011111e824 */ /* 0x100fe200078e0a12 */
[----:B------:R-:W-:Y:S01]  /*1500*/  ISETP.GE.U32.AND P5, PT, R15, R18, PT ;  /* 0x000000120f00720c */ /* 0x000fe20003fa6070 */
[----:B------:R-:W-:Y:S01]  /*1510*/  @!P1 IMAD.IADD R21, R21, 0x1, -R18 ;  /* 0x0000000115159824 */ /* 0x000fe200078e0a12 */
[----:B------:R-:W-:Y:S01]  /*1520*/  LOP3.LUT R15, R5, R0, RZ, 0x3c, !PT ;  /* 0x00000000050f7212 */ /* 0x000fe200078e3cff */
[----:B------:R-:W-:Y:S01]  /*1530*/  @!P6 VIADD R11, R11, 0x1 ;  /* 0x000000010b0be836 */ /* 0x000fe20000000000 */
[-C--:B------:R-:W-:Y:S01]  /*1540*/  ISETP.GE.U32.AND P3, PT, R17, R18.reuse, PT ;  /* 0x000000121100720c */ /* 0x080fe20003f66070 */
[----:B------:R-:W-:Y:S01]  /*1550*/  @!P1 VIADD R13, R13, 0x1 ;  /* 0x000000010d0d9836 */ /* 0x000fe20000000000 */
[----:B------:R-:W-:-:S02]  /*1560*/  ISETP.GE.U32.AND P4, PT, R21, R18, PT ;  /* 0x000000121500720c */ /* 0x000fc40003f86070 */
[-C--:B------:R-:W-:Y:S02]  /*1570*/  LOP3.LUT R17, R3, R0.reuse, RZ, 0x3c, !PT ;  /* 0x0000000003117212 */ /* 0x080fe400078e3cff */
[----:B------:R-:W-:Y:S01]  /*1580*/  ISETP.GE.AND P1, PT, R16, RZ, PT ;  /* 0x000000ff1000720c */ /* 0x000fe20003f26270 */
[----:B------:R-:W-:Y:S02]  /*1590*/  @!P2 IMAD.IADD R23, R23, 0x1, -R18 ;  /* 0x000000011717a824 */ /* 0x000fe400078e0a12 */
[----:B------:R-:W-:Y:S01]  /*15a0*/  @P5 VIADD R14, R14, 0x1 ;  /* 0x000000010e0e5836 */ /* 0x000fe20000000000 */
[----:B------:R-:W-:Y:S01]  /*15b0*/  ISETP.GE.AND P5, PT, R15, RZ, PT ;  /* 0x000000ff0f00720c */ /* 0x000fe20003fa6270 */
[----:B------:R-:W-:Y:S01]  /*15c0*/  @!P2 VIADD R12, R12, 0x1 ;  /* 0x000000010c0ca836 */ /* 0x000fe20000000000 */
[----:B------:R-:W-:Y:S01]  /*15d0*/  LOP3.LUT R15, R9, R0, RZ, 0x3c, !PT ;  /* 0x00000000090f7212 */ /* 0x000fe200078e3cff */
[----:B------:R-:W-:Y:S01]  /*15e0*/  @P3 VIADD R11, R11, 0x1 ;  /* 0x000000010b0b3836 */ /* 0x000fe20000000000 */
[----:B------:R-:W-:Y:S01]  /*15f0*/  ISETP.GE.U32.AND P6, PT, R23, R18, PT ;  /* 0x000000121700720c */ /* 0x000fe20003fc6070 */
[----:B------:R-:W-:Y:S01]  /*1600*/  @P4 VIADD R13, R13, 0x1 ;  /* 0x000000010d0d4836 */ /* 0x000fe20000000000 */
[----:B------:R-:W-:Y:S01]  /*1610*/  ISETP.GE.AND P3, PT, R15, RZ, PT ;  /* 0x000000ff0f00720c */ /* 0x000fe20003f66270 */
[----:B------:R-:W-:Y:S01]  /*1620*/  IMAD.MOV.U32 R15, RZ, RZ, R11 ;  /* 0x000000ffff0f7224 */ /* 0x000fe200078e000b */
[----:B------:R-:W-:Y:S01]  /*1630*/  ISETP.GE.AND P4, PT, R17, RZ, PT ;  /* 0x000000ff1100720c */ /* 0x000fe20003f86270 */
[----:B------:R-:W-:Y:S01]  /*1640*/  @!P1 IMAD.MOV R13, RZ, RZ, -R13 ;  /* 0x000000ffff0d9224 */ /* 0x000fe200078e0a0d */
[----:B------:R-:W-:-:S02]  /*1650*/  ISETP.NE.AND P2, PT, R0, RZ, PT ;  /* 0x000000ff0000720c */ /* 0x000fc40003f45270 */
[----:B------:R-:W-:Y:S01]  /*1660*/  LOP3.LUT R17, RZ, R0, RZ, 0x33, !PT ;  /* 0x00000000ff117212 */ /* 0x000fe200078e33ff */
[----:B------:R-:W-:-:S03]  /*1670*/  @!P5 IMAD.MOV R14, RZ, RZ, -R14 ;  /* 0x000000ffff0ed224 */ /* 0x000fc600078e0a0e */
[C---:B------:R-:W-:Y:S01]  /*1680*/  SEL R13, R17.reuse, R13, !P2 ;  /* 0x0000000d110d7207 */ /* 0x040fe20005000000 */
[----:B------:R-:W-:Y:S01]  /*1690*/  @P6 VIADD R12, R12, 0x1 ;  /* 0x000000010c0c6836 */ /* 0x000fe20000000000 */
[C---:B------:R-:W-:Y:S01]  /*16a0*/  SEL R11, R17.reuse, R14, !P2 ;  /* 0x0000000e110b7207 */ /* 0x040fe20005000000 */
[----:B------:R-:W-:Y:S02]  /*16b0*/  @!P3 IMAD.MOV R15, RZ, RZ, -R15 ;  /* 0x000000ffff0fb224 */ /* 0x000fe400078e0a0f */
[----:B------:R-:W-:Y:S02]  /*16c0*/  @!P4 IMAD.MOV R12, RZ, RZ, -R12 ;  /* 0x000000ffff0cc224 */ /* 0x000fe400078e0a0c */
[----:B------:R-:W-:Y:S01]  /*16d0*/  IMAD.MOV R14, RZ, RZ, -R11 ;  /* 0x000000ffff0e7224 */ /* 0x000fe200078e0a0b */
[C---:B------:R-:W-:Y:S02]  /*16e0*/  SEL R15, R17.reuse, R15, !P2 ;  /* 0x0000000f110f7207 */ /* 0x040fe40005000000 */
[----:B------:R-:W-:Y:S01]  /*16f0*/  SEL R17, R17, R12, !P2 ;  /* 0x0000000c11117207 */ /* 0x000fe20005000000 */
[----:B------:R-:W-:-:S02]  /*1700*/  IMAD.MOV R12, RZ, RZ, -R13 ;  /* 0x000000ffff0c7224 */ /* 0x000fc400078e0a0d */
[----:B------:R-:W-:Y:S02]  /*1710*/  IMAD.MOV R16, RZ, RZ, -R15 ;  /* 0x000000ffff107224 */ /* 0x000fe400078e0a0f */
[C---:B------:R-:W-:Y:S02]  /*1720*/  IMAD R5, R0.reuse, R14, R5 ;  /* 0x0000000e00057224 */ /* 0x040fe400078e0205 */
[----:B------:R-:W-:Y:S02]  /*1730*/  IMAD.MOV R14, RZ, RZ, -R17 ;  /* 0x000000ffff0e7224 */ /* 0x000fe400078e0a11 */
[C---:B------:R-:W-:Y:S02]  /*1740*/  IMAD R9, R0.reuse, R16, R9 ;  /* 0x0000001000097224 */ /* 0x040fe400078e0209 */
[----:B------:R-:W-:Y:S02]  /*1750*/  IMAD R7, R0, R12, R7 ;  /* 0x0000000c00077224 */ /* 0x000fe400078e0207 */
[----:B------:R-:W-:-:S02]  /*1760*/  IMAD R5, R8, R11, R5 ;  /* 0x0000000b08057224 */ /* 0x000fc400078e0205 */
[----:B------:R-:W-:Y:S02]  /*1770*/  IMAD R11, R0, R14, R3 ;  /* 0x0000000e000b7224 */ /* 0x000fe400078e0203 */
[C---:B------:R-:W-:Y:S02]  /*1780*/  IMAD R9, R8.reuse, R15, R9 ;  /* 0x0000000f08097224 */ /* 0x040fe400078e0209 */
[C---:B------:R-:W-:Y:S01]  /*1790*/  IMAD R13, R8.reuse, R13, R7 ;  /* 0x0000000d080d7224 */ /* 0x040fe200078e0207 */
[----:B------:R-:W-:Y:S01]  /*17a0*/  LEA R7, R5, UR6, 0x2 ;  /* 0x0000000605077c11 */ /* 0x000fe2000f8e10ff */
[----:B------:R-:W-:Y:S01]  /*17b0*/  IMAD R11, R8, R17, R11 ;  /* 0x00000011080b7224 */ /* 0x000fe200078e020b */
[----:B------:R-:W-:Y:S01]  /*17c0*/  LEA R9, R9, UR6, 0x2 ;  /* 0x0000000609097c11 */ /* 0x000fe2000f8e10ff */
[----:B------:R-:W-:Y:S01]  /*17d0*/  VIADD R5, R3, UR12 ;  /* 0x0000000c03057c36 */ /* 0x000fe20008000000 */
[----:B------:R-:W-:Y:S02]  /*17e0*/  LEA R13, R13, UR6, 0x2 ;  /* 0x000000060d0d7c11 */ /* 0x000fe4000f8e10ff */
[----:B------:R-:W-:Y:S01]  /*17f0*/  LEA R11, R11, UR6, 0x2 ;  /* 0x000000060b0b7c11 */ /* 0x000fe2000f8e10ff */
[----:B--2---:R-:W-:-:S02]  /*1800*/  HADD2.F32 R2, -RZ, R2.H0_H0 ;  /* 0x20000002ff027230 */ /* 0x004fc40000004100 */
[----:B---3--:R-:W-:-:S03]  /*1810*/  HADD2.F32 R4, -RZ, R4.H0_H0 ;  /* 0x20000004ff047230 */ /* 0x008fc60000004100 */
[----:B------:R0:W-:Y:S01]  /*1820*/  STS [R7], R2 ;  /* 0x0000000207007388 */ /* 0x0001e20000000800 */
[----:B----4-:R-:W-:-:S03]  /*1830*/  HADD2.F32 R6, -RZ, R6.H0_H0 ;  /* 0x20000006ff067230 */ /* 0x010fc60000004100 */
[----:B------:R0:W-:Y:S01]  /*1840*/  STS [R9], R4 ;  /* 0x0000000409007388 */ /* 0x0001e20000000800 */
[----:B-----5:R-:W-:-:S03]  /*1850*/  HADD2.F32 R10, -RZ, R10.H0_H0 ;  /* 0x2000000aff0a7230 */ /* 0x020fc60000004100 */
[----:B------:R0:W-:Y:S04]  /*1860*/  STS [R13], R6 ;  /* 0x000000060d007388 */ /* 0x0001e80000000800 */
[----:B------:R0:W-:Y:S02]  /*1870*/  STS [R11], R10 ;  /* 0x0000000a0b007388 */ /* 0x0001e40000000800 */
.L_x_43:
[----:B------:R-:W-:Y:S05]  /*1880*/  @!P0 BRA `(.L_x_40) ;  /* 0x0000000400bc8947 */ /* 0x000fea0003800000 */
[----:B------:R-:W-:Y:S02]  /*1890*/  ISETP.NE.AND P1, PT, R19, 0x1, PT ;  /* 0x000000011300780c */ /* 0x000fe40003f25270 */
[----:B01----:R-:W-:-:S04]  /*18a0*/  LOP3.LUT R2, R0, 0x1, RZ, 0xc0, !PT ;  /* 0x0000000100027812 */ /* 0x003fc800078ec0ff */
[----:B------:R-:W-:-:S07]  /*18b0*/  ISETP.NE.U32.AND P0, PT, R2, 0x1, PT ;  /* 0x000000010200780c */ /* 0x000fce0003f05070 */
[----:B------:R-:W-:Y:S06]  /*18c0*/  @!P1 BRA `(.L_x_44) ;  /* 0x0000000400109947 */ /* 0x000fec0003800000 */
[----:B------:R-:W0:Y:S01]  /*18d0*/  LDCU UR12, c[0x0][0x3a0] ;  /* 0x00007400ff0c77ac */ /* 0x000e220008000800 */
[C---:B--2---:R-:W-:Y:S01]  /*18e0*/  IADD3 R4, P2, PT, R5.reuse, UR5, RZ ;  /* 0x0000000505047c10 */ /* 0x044fe2000ff5e0ff */
[----:B------:R-:W1:Y:S03]  /*18f0*/  LDCU.64 UR6, c[0x0][0x388] ;  /* 0x00007100ff0677ac */ /* 0x000e660008000a00 */
[C---:B------:R-:W-:Y:S01]  /*1900*/  LEA.HI.X.SX32 R9, R5.reuse, UR11, 0x1, P2 ;  /* 0x0000000b05097c11 */ /* 0x040fe200090f0eff */
[----:B0-----:R-:W-:Y:S01]  /*1910*/  VIADD R3, R5, UR12 ;  /* 0x0000000c05037c36 */ /* 0x001fe20008000000 */
[----:B-1----:R-:W-:-:S04]  /*1920*/  LEA R10, P2, R4, UR6, 0x1 ;  /* 0x00000006040a7c11 */ /* 0x002fc8000f8408ff */
[C---:B------:R-:W-:Y:S02]  /*1930*/  IADD3 R2, P1, PT, R3.reuse, UR5, RZ ;  /* 0x0000000503027c10 */ /* 0x040fe4000ff3e0ff */
[----:B------:R-:W-:Y:S02]  /*1940*/  LEA.HI.X R11, R4, UR7, R9, 0x1, P2 ;  /* 0x00000007040b7c11 */ /* 0x000fe400090f0c09 */
[----:B------:R-:W-:Y:S02]  /*1950*/  LEA.HI.X.SX32 R7, R3, UR11, 0x1, P1 ;  /* 0x0000000b03077c11 */ /* 0x000fe400088f0eff */
[----:B------:R-:W-:-:S04]  /*1960*/  LEA R6, P1, R2, UR6, 0x1 ;  /* 0x0000000602067c11 */ /* 0x000fc8000f8208ff */
[----:B------:R-:W-:Y:S02]  /*1970*/  LEA.HI.X R7, R2, UR7, R7, 0x1, P1 ;  /* 0x0000000702077c11 */ /* 0x000fe400088f0c07 */
[----:B------:R0:W2:Y:S04]  /*1980*/  LDG.E.U16 R2, desc[UR8][R10.64] ;  /* 0x000000080a027981 */ /* 0x0000a8000c1e1500 */
[----:B------:R1:W3:Y:S01]  /*1990*/  LDG.E.U16 R4, desc[UR8][R6.64] ;  /* 0x0000000806047981 */ /* 0x0002e2000c1e1500 */
[----:B------:R-:W-:Y:S01]  /*19a0*/  IABS R15, R0 ;  /* 0x00000000000f7213 */ /* 0x000fe20000000000 */
[----:B------:R-:W4:Y:S01]  /*19b0*/  S2UR UR7, SR_CgaCtaId ;  /* 0x00000000000779c3 */ /* 0x000f220000008800 */
[----:B------:R-:W-:Y:S02]  /*19c0*/  UMOV UR6, 0x400 ;  /* 0x0000040000067882 */ /* 0x000fe40000000000 */
[----:B------:R-:W5:Y:S01]  /*19d0*/  I2F.RP R9, R15 ;  /* 0x0000000f00097306 */ /* 0x000f620000209400 */
[----:B0-----:R-:W-:-:S02]  /*19e0*/  IABS R10, R5 ;  /* 0x00000005000a7213 */ /* 0x001fc40000000000 */
[----:B-1----:R-:W-:-:S05]  /*19f0*/  IABS R6, R3 ;  /* 0x0000000300067213 */ /* 0x002fca0000000000 */
[----:B-----5:R-:W0:Y:S01]  /*1a00*/  MUFU.RCP R9, R9 ;  /* 0x0000000900097308 */ /* 0x020e220000001000 */
[----:B----4-:R-:W-:Y:S01]  /*1a10*/  ULEA UR6, UR7, UR6, 0x18 ;  /* 0x0000000607067291 */ /* 0x010fe2000f8ec0ff */
[----:B0-----:R-:W-:-:S06]  /*1a20*/  VIADD R12, R9, 0xffffffe ;  /* 0x0ffffffe090c7836 */ /* 0x001fcc0000000000 */
[----:B------:R0:W1:Y:S02]  /*1a30*/  F2I.FTZ.U32.TRUNC.NTZ R13, R12 ;  /* 0x0000000c000d7305 */ /* 0x000064000021f000 */
[----:B0-----:R-:W-:Y:S02]  /*1a40*/  IMAD.MOV.U32 R12, RZ, RZ, RZ ;  /* 0x000000ffff0c7224 */ /* 0x001fe400078e00ff */
[----:B-1----:R-:W-:-:S04]  /*1a50*/  IMAD.MOV R14, RZ, RZ, -R13 ;  /* 0x000000ffff0e7224 */ /* 0x002fc800078e0a0d */
[----:B------:R-:W-:-:S04]  /*1a60*/  IMAD R17, R14, R15, RZ ;  /* 0x0000000f0e117224 */ /* 0x000fc800078e02ff */
[----:B------:R-:W-:-:S06]  /*1a70*/  IMAD.HI.U32 R17, R13, R17, R12 ;  /* 0x000000110d117227 */ /* 0x000fcc00078e000c */
[----:B------:R-:W-:-:S04]  /*1a80*/  IMAD.HI.U32 R11, R17, R10, RZ ;  /* 0x0000000a110b7227 */ /* 0x000fc800078e00ff */
[----:B------:R-:W-:-:S04]  /*1a90*/  IMAD.HI.U32 R7, R17, R6, RZ ;  /* 0x0000000611077227 */ /* 0x000fc800078e00ff */
[----:B------:R-:W-:Y:S02]  /*1aa0*/  IMAD.MOV R12, RZ, RZ, -R11 ;  /* 0x000000ffff0c7224 */ /* 0x000fe400078e0a0b */
[----:B------:R-:W-:Y:S02]  /*1ab0*/  IMAD.MOV R9, RZ, RZ, -R7 ;  /* 0x000000ffff097224 */ /* 0x000fe400078e0a07 */
[C---:B------:R-:W-:Y:S02]  /*1ac0*/  IMAD R10, R15.reuse, R12, R10 ;  /* 0x0000000c0f0a7224 */ /* 0x040fe400078e020a */
[----:B------:R-:W-:Y:S01]  /*1ad0*/  IMAD R6, R15, R9, R6 ;  /* 0x000000090f067224 */ /* 0x000fe200078e0206 */
[----:B------:R-:W-:Y:S02]  /*1ae0*/  LOP3.LUT R9, R5, R0, RZ, 0x3c, !PT ;  /* 0x0000000005097212 */ /* 0x000fe400078e3cff */
[C---:B------:R-:W-:Y:S02]  /*1af0*/  ISETP.GT.U32.AND P4, PT, R15.reuse, R10, PT ;  /* 0x0000000a0f00720c */ /* 0x040fe40003f84070 */
[----:B------:R-:W-:-:S02]  /*1b00*/  ISETP.GT.U32.AND P3, PT, R15, R6, PT ;  /* 0x000000060f00720c */ /* 0x000fc40003f64070 */
[----:B------:R-:W-:-:S09]  /*1b10*/  ISETP.GE.AND P1, PT, R9, RZ, PT ;  /* 0x000000ff0900720c */ /* 0x000fd20003f26270 */
[--C-:B------:R-:W-:Y:S02]  /*1b20*/  @!P4 IMAD.IADD R10, R10, 0x1, -R15.reuse ;  /* 0x000000010a0ac824 */ /* 0x100fe400078e0a0f */
[----:B------:R-:W-:Y:S02]  /*1b30*/  @!P3 IMAD.IADD R6, R6, 0x1, -R15 ;  /* 0x000000010606b824 */ /* 0x000fe400078e0a0f */
[----:B------:R-:W-:Y:S01]  /*1b40*/  @!P4 VIADD R11, R11, 0x1 ;  /* 0x000000010b0bc836 */ /* 0x000fe20000000000 */
[-C--:B------:R-:W-:Y:S01]  /*1b50*/  ISETP.GE.U32.AND P5, PT, R10, R15.reuse, PT ;  /* 0x0000000f0a00720c */ /* 0x080fe20003fa6070 */
[----:B------:R-:W-:Y:S01]  /*1b60*/  @!P3 VIADD R7, R7, 0x1 ;  /* 0x000000010707b836 */ /* 0x000fe20000000000 */
[----:B------:R-:W-:Y:S02]  /*1b70*/  ISETP.GE.U32.AND P2, PT, R6, R15, PT ;  /* 0x0000000f0600720c */ /* 0x000fe40003f46070 */
[-C--:B------:R-:W-:Y:S02]  /*1b80*/  LOP3.LUT R6, R3, R0.reuse, RZ, 0x3c, !PT ;  /* 0x0000000003067212 */ /* 0x080fe400078e3cff */
[----:B------:R-:W-:-:S02]  /*1b90*/  LOP3.LUT R10, RZ, R0, RZ, 0x33, !PT ;  /* 0x00000000ff0a7212 */ /* 0x000fc400078e33ff */
[----:B------:R-:W-:-:S05]  /*1ba0*/  ISETP.GE.AND P4, PT, R6, RZ, PT ;  /* 0x000000ff0600720c */ /* 0x000fca0003f86270 */
[----:B------:R-:W-:Y:S02]  /*1bb0*/  @P5 VIADD R11, R11, 0x1 ;  /* 0x000000010b0b5836 */ /* 0x000fe40000000000 */
[----:B------:R-:W-:Y:S01]  /*1bc0*/  @P2 VIADD R7, R7, 0x1 ;  /* 0x0000000107072836 */ /* 0x000fe20000000000 */
[----:B------:R-:W-:Y:S01]  /*1bd0*/  ISETP.NE.AND P2, PT, R0, RZ, PT ;  /* 0x000000ff0000720c */ /* 0x000fe20003f45270 */
[----:B------:R-:W-:Y:S02]  /*1be0*/  IMAD.MOV.U32 R6, RZ, RZ, R11 ;  /* 0x000000ffff067224 */ /* 0x000fe400078e000b */
[----:B------:R-:W-:Y:S02]  /*1bf0*/  IMAD.MOV.U32 R9, RZ, RZ, R7 ;  /* 0x000000ffff097224 */ /* 0x000fe400078e0007 */
[----:B------:R-:W-:Y:S02]  /*1c00*/  @!P1 IMAD.MOV R6, RZ, RZ, -R6 ;  /* 0x000000ffff069224 */ /* 0x000fe400078e0a06 */
[----:B------:R-:W-:-:S03]  /*1c10*/  @!P4 IMAD.MOV R9, RZ, RZ, -R9 ;  /* 0x000000ffff09c224 */ /* 0x000fc600078e0a09 */
[C---:B------:R-:W-:Y:S02]  /*1c20*/  SEL R7, R10.reuse, R6, !P2 ;  /* 0x000000060a077207 */ /* 0x040fe40005000000 */
[----:B------:R-:W-:-:S03]  /*1c30*/  SEL R9, R10, R9, !P2 ;  /* 0x000000090a097207 */ /* 0x000fc60005000000 */
[----:B------:R-:W-:Y:S02]  /*1c40*/  IMAD.MOV R6, RZ, RZ, -R7 ;  /* 0x000000ffff067224 */ /* 0x000fe400078e0a07 */
[----:B------:R-:W-:Y:S02]  /*1c50*/  IMAD.MOV R10, RZ, RZ, -R9 ;  /* 0x000000ffff0a7224 */ /* 0x000fe400078e0a09 */
[C---:B------:R-:W-:Y:S02]  /*1c60*/  IMAD R5, R0.reuse, R6, R5 ;  /* 0x0000000600057224 */ /* 0x040fe400078e0205 */
[----:B------:R-:W-:Y:S02]  /*1c70*/  IMAD R6, R0, R10, R3 ;  /* 0x0000000a00067224 */ /* 0x000fe400078e0203 */
[C---:B------:R-:W-:Y:S02]  /*1c80*/  IMAD R5, R8.reuse, R7, R5 ;  /* 0x0000000708057224 */ /* 0x040fe400078e0205 */
[----:B------:R-:W-:-:S05]  /*1c90*/  IMAD R6, R8, R9, R6 ;  /* 0x0000000908067224 */ /* 0x000fca00078e0206 */
[----:B------:R-:W-:Y:S01]  /*1ca0*/  LEA R7, R6, UR6, 0x2 ;  /* 0x0000000606077c11 */ /* 0x000fe2000f8e10ff */
[----:B--2---:R-:W-:Y:S01]  /*1cb0*/  HADD2.F32 R9, -RZ, R2.H0_H0 ;  /* 0x20000002ff097230 */ /* 0x004fe20000004100 */
[----:B------:R-:W-:Y:S01]  /*1cc0*/  LEA R2, R5, UR6, 0x2 ;  /* 0x0000000605027c11 */ /* 0x000fe2000f8e10ff */
[----:B------:R-:W-:Y:S02]  /*1cd0*/  VIADD R5, R3, UR12 ;  /* 0x0000000c03057c36 */ /* 0x000fe40008000000 */
[----:B---3--:R-:W-:Y:S02]  /*1ce0*/  HADD2.F32 R4, -RZ, R4.H0_H0 ;  /* 0x20000004ff047230 */ /* 0x008fe40000004100 */
[----:B------:R0:W-:Y:S04]  /*1cf0*/  STS [R2], R9 ;  /* 0x0000000902007388 */ /* 0x0001e80000000800 */
[----:B------:R0:W-:Y:S02]  /*1d00*/  STS [R7], R4 ;  /* 0x0000000407007388 */ /* 0x0001e40000000800 */
.L_x_44:
[----:B------:R-:W-:Y:S05]  /*1d10*/  @P0 BRA `(.L_x_40) ;  /* 0x0000000000980947 */ /* 0x000fea0003800000 */
[----:B------:R-:W1:Y:S01]  /*1d20*/  LDCU.64 UR6, c[0x0][0x388] ;  /* 0x00007100ff0677ac */ /* 0x000e620008000a00 */
[----:B--2---:R-:W-:-:S04]  /*1d30*/  IADD3 R3, P0, PT, R5, UR5, RZ ;  /* 0x0000000505037c10 */ /* 0x004fc8000ff1e0ff */
[----:B0-----:R-:W-:Y:S02]  /*1d40*/  LEA.HI.X.SX32 R4, R5, UR11, 0x1, P0 ;  /* 0x0000000b05047c11 */ /* 0x001fe400080f0eff */
[----:B-1----:R-:W-:-:S04]  /*1d50*/  LEA R2, P0, R3, UR6, 0x1 ;  /* 0x0000000603027c11 */ /* 0x002fc8000f8008ff */
[----:B------:R-:W-:-:S05]  /*1d60*/  LEA.HI.X R3, R3, UR7, R4, 0x1, P0 ;  /* 0x0000000703037c11 */ /* 0x000fca00080f0c04 */
[----:B------:R0:W2:Y:S01]  /*1d70*/  LDG.E.U16 R4, desc[UR8][R2.64] ;  /* 0x0000000802047981 */ /* 0x0000a2000c1e1500 */
[----:B------:R-:W-:Y:S01]  /*1d80*/  IABS R10, R0 ;  /* 0x00000000000a7213 */ /* 0x000fe20000000000 */
[----:B------:R-:W-:Y:S01]  /*1d90*/  IMAD.MOV.U32 R6, RZ, RZ, RZ ;  /* 0x000000ffff067224 */ /* 0x000fe200078e00ff */
[----:B------:R-:W1:Y:S01]  /*1da0*/  S2UR UR6, SR_CgaCtaId ;  /* 0x00000000000679c3 */ /* 0x000e620000008800 */
[----:B------:R-:W-:Y:S01]  /*1db0*/  UMOV UR5, 0x400 ;  /* 0x0000040000057882 */ /* 0x000fe20000000000 */
[----:B------:R-:W3:Y:S01]  /*1dc0*/  I2F.RP R9, R10 ;  /* 0x0000000a00097306 */ /* 0x000ee20000209400 */
[----:B0-----:R-:W-:-:S07]  /*1dd0*/  IABS R3, R5 ;  /* 0x0000000500037213 */ /* 0x001fce0000000000 */
[----:B---3--:R-:W0:Y:S01]  /*1de0*/  MUFU.RCP R9, R9 ;  /* 0x0000000900097308 */ /* 0x008e220000001000 */
[----:B-1----:R-:W-:Y:S01]  /*1df0*/  ULEA UR5, UR6, UR5, 0x18 ;  /* 0x0000000506057291 */ /* 0x002fe2000f8ec0ff */
[----:B0-----:R-:W-:-:S06]  /*1e00*/  VIADD R7, R9, 0xffffffe ;  /* 0x0ffffffe09077836 */ /* 0x001fcc0000000000 */
[----:B------:R-:W0:Y:S02]  /*1e10*/  F2I.FTZ.U32.TRUNC.NTZ R7, R7 ;  /* 0x0000000700077305 */ /* 0x000e24000021f000 */
[----:B0-----:R-:W-:-:S04]  /*1e20*/  IMAD.MOV R11, RZ, RZ, -R7 ;  /* 0x000000ffff0b7224 */ /* 0x001fc800078e0a07 */
[----:B------:R-:W-:-:S04]  /*1e30*/  IMAD R11, R11, R10, RZ ;  /* 0x0000000a0b0b7224 */ /* 0x000fc800078e02ff */
[----:B------:R-:W-:-:S06]  /*1e40*/  IMAD.HI.U32 R2, R7, R11, R6 ;  /* 0x0000000b07027227 */ /* 0x000fcc00078e0006 */
[----:B------:R-:W-:-:S04]  /*1e50*/  IMAD.HI.U32 R2, R2, R3, RZ ;  /* 0x0000000302027227 */ /* 0x000fc800078e00ff */
[----:B------:R-:W-:-:S04]  /*1e60*/  IMAD.MOV R6, RZ, RZ, -R2 ;  /* 0x000000ffff067224 */ /* 0x000fc800078e0a02 */
[----:B------:R-:W-:-:S05]  /*1e70*/  IMAD R3, R10, R6, R3 ;  /* 0x000000060a037224 */ /* 0x000fca00078e0203 */
[----:B------:R-:W-:-:S13]  /*1e80*/  ISETP.GT.U32.AND P1, PT, R10, R3, PT ;  /* 0x000000030a00720c */ /* 0x000fda0003f24070 */
[----:B------:R-:W-:Y:S02]  /*1e90*/  @!P1 IMAD.IADD R3, R3, 0x1, -R10 ;  /* 0x0000000103039824 */ /* 0x000fe400078e0a0a */
[----:B------:R-:W-:Y:S01]  /*1ea0*/  @!P1 VIADD R2, R2, 0x1 ;  /* 0x0000000102029836 */ /* 0x000fe20000000000 */
[----:B------:R-:W-:Y:S02]  /*1eb0*/  ISETP.NE.AND P1, PT, R0, RZ, PT ;  /* 0x000000ff0000720c */ /* 0x000fe40003f25270 */
[----:B------:R-:W-:Y:S02]  /*1ec0*/  ISETP.GE.U32.AND P0, PT, R3, R10, PT ;  /* 0x0000000a0300720c */ /* 0x000fe40003f06070 */
[----:B------:R-:W-:-:S04]  /*1ed0*/  LOP3.LUT R3, R5, R0, RZ, 0x3c, !PT ;  /* 0x0000000005037212 */ /* 0x000fc800078e3cff */
[----:B------:R-:W-:-:S07]  /*1ee0*/  ISETP.GE.AND P2, PT, R3, RZ, PT ;  /* 0x000000ff0300720c */ /* 0x000fce0003f46270 */
[----:B------:R-:W-:-:S06]  /*1ef0*/  @P0 VIADD R2, R2, 0x1 ;  /* 0x0000000102020836 */ /* 0x000fcc0000000000 */
[----:B------:R-:W-:Y:S01]  /*1f00*/  @!P2 IMAD.MOV R2, RZ, RZ, -R2 ;  /* 0x000000ffff02a224 */ /* 0x000fe200078e0a02 */
[----:B------:R-:W-:-:S05]  /*1f10*/  @!P1 LOP3.LUT R2, RZ, R0, RZ, 0x33, !PT ;  /* 0x00000000ff029212 */ /* 0x000fca00078e33ff */
[----:B------:R-:W-:-:S04]  /*1f20*/  IMAD.MOV R3, RZ, RZ, -R2 ;  /* 0x000000ffff037224 */ /* 0x000fc800078e0a02 */
[----:B------:R-:W-:-:S04]  /*1f30*/  IMAD R5, R0, R3, R5 ;  /* 0x0000000300057224 */ /* 0x000fc800078e0205 */
[----:B------:R-:W-:-:S05]  /*1f40*/  IMAD R5, R8, R2, R5 ;  /* 0x0000000208057224 */ /* 0x000fca00078e0205 */
[----:B------:R-:W-:Y:S01]  /*1f50*/  LEA R5, R5, UR5, 0x2 ;  /* 0x0000000505057c11 */ /* 0x000fe2000f8e10ff */
[----:B--2---:R-:W-:-:S05]  /*1f60*/  HADD2.F32 R4, -RZ, R4.H0_H0 ;  /* 0x20000004ff047230 */ /* 0x004fca0000004100 */
[----:B------:R3:W-:Y:S02]  /*1f70*/  STS [R5], R4 ;  /* 0x0000000405007388 */ /* 0x0007e40000000800 */
.L_x_40:
[----:B--23--:R-:W0:Y:S01]  /*1f80*/  S2R R5, SR_TID.X ;  /* 0x0000000000057919 */ /* 0x00ce220000002100 */
[----:B-1----:R-:W4:Y:S08]  /*1f90*/  LDC R3, c[0x0][0x3a0] ;  /* 0x0000e800ff037b82 */ /* 0x002f300000000800 */
[----:B------:R-:W-:Y:S01]  /*1fa0*/  BAR.SYNC.DEFER_BLOCKING 0x0 ;  /* 0x0000000000007b1d */ /* 0x000fe20000010000 */
[----:B------:R-:W-:Y:S01]  /*1fb0*/  ISETP.GE.AND P0, PT, R0, 0x1, PT ;  /* 0x000000010000780c */ /* 0x000fe20003f06270 */
[----:B0-----:R-:W-:-:S04]  /*1fc0*/  VIADD R2, R5, UR4 ;  /* 0x0000000405027c36 */ /* 0x001fc80008000000 */
[----:B----4-:R-:W-:-:S08]  /*1fd0*/  IMAD R2, R3, UR10, R2 ;  /* 0x0000000a03027c24 */ /* 0x010fd0000f8e0202 */
[----:B------:R-:W-:Y:S05]  /*1fe0*/  @!P0 EXIT ;  /* 0x000000000000894d */ /* 0x000fea0003800000 */
[C---:B------:R-:W-:Y:S01]  /*1ff0*/  VIADD R4, R0.reuse, 0xffffffff ;  /* 0xffffffff00047836 */ /* 0x040fe20000000000 */
[----:B------:R-:W-:Y:S01]  /*2000*/  LOP3.LUT R3, R0, 0x7, RZ, 0xc0, !PT ;  /* 0x0000000700037812 */ /* 0x000fe200078ec0ff */
[----:B------:R-:W-:Y:S02]  /*2010*/  IMAD.MOV.U32 R12, RZ, RZ, RZ ;  /* 0x000000ffff0c7224 */ /* 0x000fe400078e00ff */
[----:B------:R-:W-:Y:S01]  /*2020*/  IMAD.MOV.U32 R7, RZ, RZ, RZ ;  /* 0x000000ffff077224 */ /* 0x000fe200078e00ff */
[----:B------:R-:W-:Y:S01]  /*2030*/  ISETP.GE.U32.AND P1, PT, R4, 0x7, PT ;  /* 0x000000070400780c */ /* 0x000fe20003f26070 */
[----:B------:R-:W-:Y:S01]  /*2040*/  IMAD R4, R5, R0, R5 ;  /* 0x0000000005047224 */ /* 0x000fe200078e0205 */
[----:B------:R-:W-:Y:S02]  /*2050*/  ISETP.NE.AND P0, PT, R3, RZ, PT ;  /* 0x000000ff0300720c */ /* 0x000fe40003f05270 */
[----:B------:R-:W-:-:S09]  /*2060*/  SHF.R.S32.HI R5, RZ, 0x1f, R2 ;  /* 0x0000001fff057819 */ /* 0x000fd20000011402 */
[----:B------:R-:W-:Y:S05]  /*2070*/  @!P1 BRA `(.L_x_45) ;  /* 0x0000000400749947 */ /* 0x000fea0003800000 */
[----:B------:R-:W0:Y:S01]  /*2080*/  S2UR UR5, SR_CgaCtaId ;  /* 0x00000000000579c3 */ /* 0x000e220000008800 */
[----:B------:R-:W-:Y:S01]  /*2090*/  UMOV UR4, 0x400 ;  /* 0x0000040000047882 */ /* 0x000fe20000000000 */
[----:B------:R-:W-:Y:S01]  /*20a0*/  LOP3.LUT R7, R0, 0x7ffffff8, RZ, 0xc0, !PT ;  /* 0x7ffffff800077812 */ /* 0x000fe200078ec0ff */
[----:B------:R-:W-:Y:S01]  /*20b0*/  IMAD.MOV.U32 R12, RZ, RZ, RZ ;  /* 0x000000ffff0c7224 */ /* 0x000fe200078e00ff */
[----:B------:R-:W1:Y:S03]  /*20c0*/  LDCU.64 UR6, c[0x0][0x380] ;  /* 0x00007000ff0677ac */ /* 0x000e660008000a00 */
[----:B------:R-:W-:Y:S01]  /*20d0*/  IMAD.MOV R10, RZ, RZ, -R7 ;  /* 0x000000ffff0a7224 */ /* 0x000fe200078e0a07 */
[----:B------:R-:W2:Y:S08]  /*20e0*/  LDC R8, c[0x0][0x39c] ;  /* 0x0000e700ff087b82 */ /* 0x000eb00000000800 */
[----:B------:R-:W3:Y:S01]  /*20f0*/  LDC R29, c[0x0][0x39c] ;  /* 0x0000e700ff1d7b82 */ /* 0x000ee20000000800 */
[----:B0-----:R-:W-:-:S06]  /*2100*/  ULEA UR4, UR5, UR4, 0x18 ;  /* 0x0000000405047291 */ /* 0x001fcc000f8ec0ff */
[----:B------:R-:W-:Y:S01]  /*2110*/  LEA R6, R4, UR4, 0x2 ;  /* 0x0000000404067c11 */ /* 0x000fe2000f8e10ff */
[C---:B--2---:R-:W-:Y:S02]  /*2120*/  IMAD.SHL.U32 R9, R8.reuse, 0x2, RZ ;  /* 0x0000000208097824 */ /* 0x044fe400078e00ff */
[C---:B------:R-:W-:Y:S02]  /*2130*/  IMAD R11, R8.reuse, 0x3, RZ ;  /* 0x00000003080b7824 */ /* 0x040fe400078e02ff */
[C---:B------:R-:W-:Y:S02]  /*2140*/  IMAD.SHL.U32 R13, R8.reuse, 0x4, RZ ;  /* 0x00000004080d7824 */ /* 0x040fe400078e00ff */
[C---:B------:R-:W-:Y:S02]  /*2150*/  IMAD R23, R8.reuse, 0x5, RZ ;  /* 0x0000000508177824 */ /* 0x040fe400078e02ff */
[C---:B------:R-:W-:Y:S02]  /*2160*/  IMAD R25, R8.reuse, 0x6, RZ ;  /* 0x0000000608197824 */ /* 0x040fe400078e02ff */
[----:B------:R-:W-:-:S02]  /*2170*/  IMAD R27, R8, 0x7, RZ ;  /* 0x00000007081b7824 */ /* 0x000fc400078e02ff */
[----:B-1-3--:R-:W-:-:S07]  /*2180*/  VIADD R6, R6, 0x10 ;  /* 0x0000001006067836 */ /* 0x00afce0000000000 */
.L_x_46:
[----:B0-----:R-:W0:Y:S01]  /*2190*/  LDS R14, [R6+-0x10] ;  /* 0xfffff000060e7984 */ /* 0x001e220000000800 */
[----:B------:R-:W-:Y:S01]  /*21a0*/  IADD3 R15, P1, PT, R2, R12, RZ ;  /* 0x0000000c020f7210 */ /* 0x000fe20007f3e0ff */
[----:B------:R-:W-:Y:S02]  /*21b0*/  VIADD R10, R10, 0x8 ;  /* 0x000000080a0a7836 */ /* 0x000fe40000000000 */
[----:B------:R-:W1:Y:S01]  /*21c0*/  LDS R18, [R6+-0x8] ;  /* 0xfffff80006127984 */ /* 0x000e620000000800 */
[----:B------:R-:W-:Y:S02]  /*21d0*/  LEA.HI.X.SX32 R20, R12, R5, 0x1, P1 ;  /* 0x000000050c147211 */ /* 0x000fe400008f0eff */
[C---:B------:R-:W-:Y:S01]  /*21e0*/  LEA R16, P1, R15.reuse, UR6, 0x1 ;  /* 0x000000060f107c11 */ /* 0x040fe2000f8208ff */
[----:B------:R-:W2:Y:S03]  /*21f0*/  LDS R22, [R6+-0xc] ;  /* 0xfffff40006167984 */ /* 0x000ea60000000800 */
[----:B------:R-:W-:Y:S01]  /*2200*/  LEA.HI.X R17, R15, UR7, R20, 0x1, P1 ;  /* 0x000000070f117c11 */ /* 0x000fe200088f0c14 */
[----:B------:R-:W-:Y:S01]  /*2210*/  LDS R19, [R6+-0x4] ;  /* 0xfffffc0006137984 */ /* 0x000fe20000000800 */
[----:B------:R-:W-:-:S03]  /*2220*/  IADD3 R15, P1, PT, R2, R29, RZ ;  /* 0x0000001d020f7210 */ /* 0x000fc60007f3e0ff */
[----:B------:R-:W3:Y:S01]  /*2230*/  LDS R24, [R6+0x4] ;  /* 0x0000040006187984 */ /* 0x000ee20000000800 */
[----:B------:R-:W-:Y:S01]  /*2240*/  LEA.HI.X.SX32 R20, R29, R5, 0x1, P1 ;  /* 0x000000051d147211 */ /* 0x000fe200008f0eff */
[----:B------:R-:W-:Y:S01]  /*2250*/  IMAD R29, R8, 0x8, R29 ;  /* 0x00000008081d7824 */ /* 0x000fe200078e021d */
[----:B0-----:R-:W-:-:S04]  /*2260*/  F2FP.F16.F32.PACK_AB R14, RZ, R14 ;  /* 0x0000000eff0e723e */ /* 0x001fc800000000ff */
[----:B------:R-:W-:Y:S02]  /*2270*/  PRMT R28, R14, 0x7610, R28 ;  /* 0x000076100e1c7816 */ /* 0x000fe4000000001c */
[C---:B------:R-:W-:Y:S02]  /*2280*/  LEA R14, P1, R15.reuse, UR6, 0x1 ;  /* 0x000000060f0e7c11 */ /* 0x040fe4000f8208ff */
[----:B-1----:R-:W-:Y:S01]  /*2290*/  F2FP.F16.F32.PACK_AB R18, RZ, R18 ;  /* 0x00000012ff12723e */ /* 0x002fe200000000ff */
[----:B------:R0:W-:Y:S01]  /*22a0*/  STG.E.U16 desc[UR8][R16.64], R28 ;  /* 0x0000001c10007986 */ /* 0x0001e2000c101508 */
[----:B------:R-:W-:Y:S02]  /*22b0*/  LEA.HI.X R15, R15, UR7, R20, 0x1, P1 ;  /* 0x000000070f0f7c11 */ /* 0x000fe400088f0c14 */
[----:B------:R-:W-:Y:S01]  /*22c0*/  IADD3 R21, P1, PT, R2, R9, RZ ;  /* 0x0000000902157210 */ /* 0x000fe20007f3e0ff */
[----:B------:R-:W1:Y:S01]  /*22d0*/  LDS R20, [R6] ;  /* 0x0000000006147984 */ /* 0x000e620000000800 */
[----:B--2---:R-:W-:-:S02]  /*22e0*/  F2FP.F16.F32.PACK_AB R22, RZ, R22 ;  /* 0x00000016ff16723e */ /* 0x004fc400000000ff */
[----:B------:R-:W-:Y:S01]  /*22f0*/  LEA.HI.X.SX32 R26, R9, R5, 0x1, P1 ;  /* 0x00000005091a7211 */ /* 0x000fe200008f0eff */
[----:B------:R-:W-:Y:S01]  /*2300*/  IMAD R9, R8, 0x8, R9 ;  /* 0x0000000808097824 */ /* 0x000fe200078e0209 */
[----:B---3--:R-:W-:Y:S01]  /*2310*/  F2FP.F16.F32.PACK_AB R24, RZ, R24 ;  /* 0x00000018ff18723e */ /* 0x008fe200000000ff */
[----:B------:R2:W-:Y:S01]  /*2320*/  STG.E.U16 desc[UR8][R14.64], R22 ;  /* 0x000000160e007986 */ /* 0x0005e2000c101508 */
[----:B0-----:R-:W-:-:S03]  /*2330*/  LEA R16, P1, R21, UR6, 0x1 ;  /* 0x0000000615107c11 */ /* 0x001fc6000f8208ff */
[----:B------:R-:W0:Y:S01]  /*2340*/  LDS R22, [R6+0xc] ;  /* 0x00000c0006167984 */ /* 0x000e220000000800 */
[----:B------:R-:W-:Y:S02]  /*2350*/  LEA.HI.X R17, R21, UR7, R26, 0x1, P1 ;  /* 0x0000000715117c11 */ /* 0x000fe400088f0c1a */
[----:B------:R-:W-:Y:S02]  /*2360*/  PRMT R21, R18, 0x7610, R21 ;  /* 0x0000761012157816 */ /* 0x000fe40000000015 */
[----:B------:R-:W-:Y:S02]  /*2370*/  IADD3 R26, P1, PT, R2, R11, RZ ;  /* 0x0000000b021a7210 */ /* 0x000fe40007f3e0ff */
[----:B--2---:R-:W-:Y:S01]  /*2380*/  F2FP.F16.F32.PACK_AB R15, RZ, R19 ;  /* 0x00000013ff0f723e */ /* 0x004fe200000000ff */
[----:B------:R-:W-:Y:S01]  /*2390*/  STG.E.U16 desc[UR8][R16.64], R21 ;  /* 0x0000001510007986 */ /* 0x000fe2000c101508 */
[----:B------:R-:W-:Y:S01]  /*23a0*/  LEA.HI.X.SX32 R28, R11, R5, 0x1, P1 ;  /* 0x000000050b1c7211 */ /* 0x000fe200008f0eff */
[----:B------:R-:W-:Y:S01]  /*23b0*/  IMAD R11, R8, 0x8, R11 ;  /* 0x00000008080b7824 */ /* 0x000fe200078e020b */
[C---:B------:R-:W-:Y:S01]  /*23c0*/  LEA R18, P1, R26.reuse, UR6, 0x1 ;  /* 0x000000061a127c11 */ /* 0x040fe2000f8208ff */
[----:B------:R2:W3:Y:S03]  /*23d0*/  LDS R21, [R6+0x8] ;  /* 0x0000080006157984 */ /* 0x0004e60000000800 */
[----:B------:R-:W-:-:S02]  /*23e0*/  LEA.HI.X R19, R26, UR7, R28, 0x1, P1 ;  /* 0x000000071a137c11 */ /* 0x000fc400088f0c1c */
[----:B------:R-:W-:Y:S02]  /*23f0*/  IADD3 R26, P1, PT, R2, R13, RZ ;  /* 0x0000000d021a7210 */ /* 0x000fe40007f3e0ff */
[----:B------:R-:W-:Y:S01]  /*2400*/  PRMT R28, R15, 0x7610, R28 ;  /* 0x000076100f1c7816 */ /* 0x000fe2000000001c */
[----:B--2---:R-:W-:Y:S01]  /*2410*/  VIADD R6, R6, 0x20 ;  /* 0x0000002006067836 */ /* 0x004fe20000000000 */
[----:B------:R-:W-:Y:S01]  /*2420*/  LEA.HI.X.SX32 R15, R13, R5, 0x1, P1 ;  /* 0x000000050d0f7211 */ /* 0x000fe200008f0eff */
[----:B------:R-:W-:Y:S01]  /*2430*/  IMAD R13, R8, 0x8, R13 ;  /* 0x00000008080d7824 */ /* 0x000fe200078e020d */
[----:B------:R-:W-:Y:S01]  /*2440*/  LEA R14, P1, R26, UR6, 0x1 ;  /* 0x000000061a0e7c11 */ /* 0x000fe2000f8208ff */
[----:B------:R2:W-:Y:S01]  /*2450*/  STG.E.U16 desc[UR8][R18.64], R28 ;  /* 0x0000001c12007986 */ /* 0x0005e2000c101508 */
[----:B------:R-:W-:Y:S02]  /*2460*/  IADD3 R17, P2, PT, R2, R23, RZ ;  /* 0x0000001702117210 */ /* 0x000fe40007f5e0ff */
[----:B------:R-:W-:-:S02]  /*2470*/  LEA.HI.X R15, R26, UR7, R15, 0x1, P1 ;  /* 0x000000071a0f7c11 */ /* 0x000fc400088f0c0f */
[----:B------:R-:W-:Y:S01]  /*2480*/  LEA.HI.X.SX32 R26, R23, R5, 0x1, P2 ;  /* 0x00000005171a7211 */ /* 0x000fe200010f0eff */
[----:B------:R-:W-:Y:S01]  /*2490*/  IMAD R23, R8, 0x8, R23 ;  /* 0x0000000808177824 */ /* 0x000fe200078e0217 */
[C---:B------:R-:W-:Y:S02]  /*24a0*/  LEA R16, P1, R17.reuse, UR6, 0x1 ;  /* 0x0000000611107c11 */ /* 0x040fe4000f8208ff */
[----:B-1----:R-:W-:Y:S02]  /*24b0*/  F2FP.F16.F32.PACK_AB R20, RZ, R20 ;  /* 0x00000014ff14723e */ /* 0x002fe400000000ff */
[--C-:B------:R-:W-:Y:S02]  /*24c0*/  LEA.HI.X R17, R17, UR7, R26.reuse, 0x1, P1 ;  /* 0x0000000711117c11 */ /* 0x100fe400088f0c1a */
[----:B--2---:R-:W-:Y:S01]  /*24d0*/  IADD3 R19, P1, PT, R2, R25, RZ ;  /* 0x0000001902137210 */ /* 0x004fe20007f3e0ff */
[----:B------:R3:W-:Y:S01]  /*24e0*/  STG.E.U16 desc[UR8][R14.64], R20 ;  /* 0x000000140e007986 */ /* 0x0007e2000c101508 */
[----:B------:R-:W-:-:S02]  /*24f0*/  PRMT R26, R24, 0x7610, R26 ;  /* 0x00007610181a7816 */ /* 0x000fc4000000001a */
[----:B------:R-:W-:Y:S01]  /*2500*/  LEA.HI.X.SX32 R28, R25, R5, 0x1, P1 ;  /* 0x00000005191c7211 */ /* 0x000fe200008f0eff */
[----:B------:R-:W-:Y:S01]  /*2510*/  IMAD R25, R8, 0x8, R25 ;  /* 0x0000000808197824 */ /* 0x000fe200078e0219 */
[C---:B------:R-:W-:Y:S01]  /*2520*/  LEA R18, P1, R19.reuse, UR6, 0x1 ;  /* 0x0000000613127c11 */ /* 0x040fe2000f8208ff */
[----:B------:R1:W-:Y:S01]  /*2530*/  STG.E.U16 desc[UR8][R16.64], R26 ;  /* 0x0000001a10007986 */ /* 0x0003e2000c101508 */
[----:B------:R-:W-:Y:S02]  /*2540*/  IADD3 R24, P2, PT, R2, R27, RZ ;  /* 0x0000001b02187210 */ /* 0x000fe40007f5e0ff */
[----:B------:R-:W-:Y:S02]  /*2550*/  LEA.HI.X R19, R19, UR7, R28, 0x1, P1 ;  /* 0x0000000713137c11 */ /* 0x000fe400088f0c1c */
[----:B------:R-:W-:Y:S02]  /*2560*/  ISETP.NE.AND P1, PT, R10, RZ, PT ;  /* 0x000000ff0a00720c */ /* 0x000fe40003f25270 */
[----:B0-----:R-:W-:-:S02]  /*2570*/  F2FP.F16.F32.PACK_AB R22, RZ, R22 ;  /* 0x00000016ff16723e */ /* 0x001fc400000000ff */
[----:B---3--:R-:W-:Y:S02]  /*2580*/  F2FP.F16.F32.PACK_AB R15, RZ, R21 ;  /* 0x00000015ff0f723e */ /* 0x008fe400000000ff */
[----:B-1----:R-:W-:Y:S01]  /*2590*/  LEA.HI.X.SX32 R26, R27, R5, 0x1, P2 ;  /* 0x000000051b1a7211 */ /* 0x002fe200010f0eff */
[C---:B------:R-:W-:Y:S01]  /*25a0*/  IMAD R27, R8.reuse, 0x8, R27 ;  /* 0x00000008081b7824 */ /* 0x040fe200078e021b */
[----:B------:R-:W-:Y:S01]  /*25b0*/  PRMT R14, R15, 0x7610, R14 ;  /* 0x000076100f0e7816 */ /* 0x000fe2000000000e */
[----:B------:R-:W-:Y:S01]  /*25c0*/  IMAD R15, R8, 0x2, R12 ;  /* 0x00000002080f7824 */ /* 0x000fe200078e020c */
[----:B------:R-:W-:-:S03]  /*25d0*/  LEA R20, P2, R24, UR6, 0x1 ;  /* 0x0000000618147c11 */ /* 0x000fc6000f8408ff */
[----:B------:R-:W-:Y:S01]  /*25e0*/  IMAD R15, R8, 0x2, R15 ;  /* 0x00000002080f7824 */ /* 0x000fe200078e020f */
[----:B------:R-:W-:Y:S01]  /*25f0*/  LEA.HI.X R21, R24, UR7, R26, 0x1, P2 ;  /* 0x0000000718157c11 */ /* 0x000fe200090f0c1a */
[----:B------:R0:W-:Y:S02]  /*2600*/  STG.E.U16 desc[UR8][R18.64], R14 ;  /* 0x0000000e12007986 */ /* 0x0001e4000c101508 */
[C---:B------:R-:W-:Y:S02]  /*2610*/  IMAD R15, R8.reuse, 0x2, R15 ;  /* 0x00000002080f7824 */ /* 0x040fe400078e020f */
[----:B------:R0:W-:Y:S02]  /*2620*/  STG.E.U16 desc[UR8][R20.64], R22 ;  /* 0x0000001614007986 */ /* 0x0001e4000c101508 */
[----:B------:R-:W-:Y:S01]  /*2630*/  IMAD R12, R8, 0x2, R15 ;  /* 0x00000002080c7824 */ /* 0x000fe200078e020f */
[----:B------:R-:W-:Y:S06]  /*2640*/  @P1 BRA `(.L_x_46) ;  /* 0xfffffff800d01947 */ /* 0x000fec000383ffff */
.L_x_45:
[----:B------:R-:W-:Y:S05]  /*2650*/  @!P0 EXIT ;  /* 0x000000000000894d */ /* 0x000fea0003800000 */
[----:B------:R-:W-:Y:S02]  /*2660*/  ISETP.GE.U32.AND P1, PT, R3, 0x4, PT ;  /* 0x000000040300780c */ /* 0x000fe40003f26070 */
[----:B0-----:R-:W-:-:S04]  /*2670*/  LOP3.LUT R18, R0, 0x3, RZ, 0xc0, !PT ;  /* 0x0000000300127812 */ /* 0x001fc800078ec0ff */
[----:B------:R-:W-:-:S07]  /*2680*/  ISETP.NE.AND P0, PT, R18, RZ, PT ;  /* 0x000000ff1200720c */ /* 0x000fce0003f05270 */
[----:B------:R-:W-:Y:S06]  /*2690*/  @!P1 BRA `(.L_x_47) ;  /* 0x0000000000a09947 */ /* 0x000fec0003800000 */
[----:B------:R-:W0:Y:S01]  /*26a0*/  S2UR UR5, SR_CgaCtaId ;  /* 0x00000000000579c3 */ /* 0x000e220000008800 */
[----:B------:R-:W-:Y:S01]  /*26b0*/  UMOV UR4, 0x400 ;  /* 0x0000040000047882 */ /* 0x000fe20000000000 */
[----:B------:R-:W-:Y:S01]  /*26c0*/  IMAD.IADD R3, R4, 0x1, R7 ;  /* 0x0000000104037824 */ /* 0x000fe200078e0207 */
[----:B------:R-:W-:Y:S01]  /*26d0*/  IADD3 R9, P1, PT, R2, R12, RZ ;  /* 0x0000000c02097210 */ /* 0x000fe20007f3e0ff */
[----:B------:R-:W-:-:S03]  /*26e0*/  VIADD R7, R7, 0x4 ;  /* 0x0000000407077836 */ /* 0x000fc60000000000 */
[----:B------:R-:W-:Y:S01]  /*26f0*/  LEA.HI.X.SX32 R14, R12, R5, 0x1, P1 ;  /* 0x000000050c0e7211 */ /* 0x000fe200008f0eff */
[----:B0-----:R-:W-:-:S06]  /*2700*/  ULEA UR4, UR5, UR4, 0x18 ;  /* 0x0000000405047291 */ /* 0x001fcc000f8ec0ff */
[----:B------:R-:W-:Y:S02]  /*2710*/  LEA R10, R3, UR4, 0x2 ;  /* 0x00000004030a7c11 */ /* 0x000fe4000f8e10ff */
[----:B------:R-:W0:Y:S03]  /*2720*/  LDC R3, c[0x0][0x39c] ;  /* 0x0000e700ff037b82 */ /* 0x000e260000000800 */
[----:B------:R-:W1:Y:S01]  /*2730*/  LDS R11, [R10] ;  /* 0x000000000a0b7984 */ /* 0x000e620000000800 */
[----:B------:R-:W2:Y:S03]  /*2740*/  LDCU.64 UR4, c[0x0][0x380] ;  /* 0x00007000ff0477ac */ /* 0x000ea60008000a00 */
[----:B------:R-:W-:Y:S04]  /*2750*/  LDS R16, [R10+0x4] ;  /* 0x000004000a107984 */ /* 0x000fe80000000800 */
[----:B------:R-:W3:Y:S04]  /*2760*/  LDS R6, [R10+0x8] ;  /* 0x000008000a067984 */ /* 0x000ee80000000800 */
[----:B------:R4:W5:Y:S01]  /*2770*/  LDS R13, [R10+0xc] ;  /* 0x00000c000a0d7984 */ /* 0x0009620000000800 */
[----:B--2---:R-:W-:Y:S01]  /*2780*/  LEA R8, P1, R9, UR4, 0x1 ;  /* 0x0000000409087c11 */ /* 0x004fe2000f8208ff */
[----:B0-----:R-:W-:-:S03]  /*2790*/  IMAD.IADD R12, R12, 0x1, R3 ;  /* 0x000000010c0c7824 */ /* 0x001fc600078e0203 */
[----:B------:R-:W-:Y:S01]  /*27a0*/  LEA.HI.X R9, R9, UR5, R14, 0x1, P1 ;  /* 0x0000000509097c11 */ /* 0x000fe200088f0c0e */
[----:B------:R-:W-:Y:S01]  /*27b0*/  IMAD.IADD R14, R12, 0x1, R3 ;  /* 0x000000010c0e7824 */ /* 0x000fe200078e0203 */
[----:B------:R-:W-:-:S04]  /*27c0*/  IADD3 R19, P1, PT, R2, R12, RZ ;  /* 0x0000000c02137210 */ /* 0x000fc80007f3e0ff */
[-C--:B------:R-:W-:Y:S01]  /*27d0*/  LEA.HI.X.SX32 R22, R12, R5.reuse, 0x1, P1 ;  /* 0x000000050c167211 */ /* 0x080fe200008f0eff */
[----:B------:R-:W-:Y:S01]  /*27e0*/  IMAD.IADD R12, R14, 0x1, R3 ;  /* 0x000000010e0c7824 */ /* 0x000fe200078e0203 */
[----:B------:R-:W-:Y:S02]  /*27f0*/  IADD3 R15, P2, PT, R2, R14, RZ ;  /* 0x0000000e020f7210 */ /* 0x000fe40007f5e0ff */
[----:B----4-:R-:W-:Y:S02]  /*2800*/  LEA R10, P1, R19, UR4, 0x1 ;  /* 0x00000004130a7c11 */ /* 0x010fe4000f8208ff */
[----:B------:R-:W-:Y:S02]  /*2810*/  LEA.HI.X.SX32 R20, R14, R5, 0x1, P2 ;  /* 0x000000050e147211 */ /* 0x000fe400010f0eff */
[----:B------:R-:W-:Y:S02]  /*2820*/  LEA R14, P2, R15, UR4, 0x1 ;  /* 0x000000040f0e7c11 */ /* 0x000fe4000f8408ff */
[----:B-1----:R-:W-:-:S02]  /*2830*/  F2FP.F16.F32.PACK_AB R11, RZ, R11 ;  /* 0x0000000bff0b723e */ /* 0x002fc400000000ff */
[----:B------:R-:W-:Y:S02]  /*2840*/  IADD3 R17, P3, PT, R2, R12, RZ ;  /* 0x0000000c02117210 */ /* 0x000fe40007f7e0ff */
[----:B------:R-:W-:Y:S01]  /*2850*/  LEA.HI.X R15, R15, UR5, R20, 0x1, P2 ;  /* 0x000000050f0f7c11 */ /* 0x000fe200090f0c14 */
[----:B------:R0:W-:Y:S01]  /*2860*/  STG.E.U16 desc[UR8][R8.64], R11 ;  /* 0x0000000b08007986 */ /* 0x0001e2000c101508 */
[C---:B------:R-:W-:Y:S01]  /*2870*/  LEA.HI.X.SX32 R20, R12.reuse, R5, 0x1, P3 ;  /* 0x000000050c147211 */ /* 0x040fe200018f0eff */
[----:B------:R-:W-:Y:S01]  /*2880*/  IMAD.IADD R12, R12, 0x1, R3 ;  /* 0x000000010c0c7824 */ /* 0x000fe200078e0203 */
[----:B---3--:R-:W-:Y:S02]  /*2890*/  F2FP.F16.F32.PACK_AB R6, RZ, R6 ;  /* 0x00000006ff06723e */ /* 0x008fe400000000ff */
[----:B-----5:R-:W-:Y:S02]  /*28a0*/  F2FP.F16.F32.PACK_AB R13, RZ, R13 ;  /* 0x0000000dff0d723e */ /* 0x020fe400000000ff */
[----:B0-----:R-:W-:-:S02]  /*28b0*/  LEA.HI.X R11, R19, UR5, R22, 0x1, P1 ;  /* 0x00000005130b7c11 */ /* 0x001fc400088f0c16 */
[----:B------:R-:W-:Y:S02]  /*28c0*/  F2FP.F16.F32.PACK_AB R9, RZ, R16 ;  /* 0x00000010ff09723e */ /* 0x000fe400000000ff */
[----:B------:R-:W-:-:S03]  /*28d0*/  LEA R16, P1, R17, UR4, 0x1 ;  /* 0x0000000411107c11 */ /* 0x000fc6000f8208ff */
[----:B------:R0:W-:Y:S01]  /*28e0*/  STG.E.U16 desc[UR8][R10.64], R9 ;  /* 0x000000090a007986 */ /* 0x0001e2000c101508 */
[----:B------:R-:W-:-:S03]  /*28f0*/  LEA.HI.X R17, R17, UR5, R20, 0x1, P1 ;  /* 0x0000000511117c11 */ /* 0x000fc600088f0c14 */
[----:B------:R0:W-:Y:S04]  /*2900*/  STG.E.U16 desc[UR8][R14.64], R6 ;  /* 0x000000060e007986 */ /* 0x0001e8000c101508 */
[----:B------:R0:W-:Y:S02]  /*2910*/  STG.E.U16 desc[UR8][R16.64], R13 ;  /* 0x0000000d10007986 */ /* 0x0001e4000c101508 */
.L_x_47:
[----:B------:R-:W-:Y:S05]  /*2920*/  @!P0 EXIT ;  /* 0x000000000000894d */ /* 0x000fea0003800000 */
[----:B------:R-:W-:Y:S02]  /*2930*/  ISETP.NE.AND P0, PT, R18, 0x1, PT ;  /* 0x000000011200780c */ /* 0x000fe40003f05270 */
[----:B------:R-:W-:-:S04]  /*2940*/  LOP3.LUT R0, R0, 0x1, RZ, 0xc0, !PT ;  /* 0x0000000100007812 */ /* 0x000fc800078ec0ff */
[----:B------:R-:W-:-:S07]  /*2950*/  ISETP.NE.U32.AND P2, PT, R0, 0x1, PT ;  /* 0x000000010000780c */ /* 0x000fce0003f45070 */
[----:B------:R-:W-:Y:S06]  /*2960*/  @!P0 BRA `(.L_x_48) ;  /* 0x0000000000608947 */ /* 0x000fec0003800000 */
[----:B------:R-:W1:Y:S01]  /*2970*/  S2UR UR5, SR_CgaCtaId ;  /* 0x00000000000579c3 */ /* 0x000e620000008800 */
[----:B------:R-:W-:Y:S01]  /*2980*/  UMOV UR4, 0x400 ;  /* 0x0000040000047882 */ /* 0x000fe20000000000 */
[----:B------:R-:W-:Y:S01]  /*2990*/  IMAD.IADD R0, R4, 0x1, R7 ;  /* 0x0000000104007824 */ /* 0x000fe200078e0207 */
[----:B0-----:R-:W-:Y:S01]  /*29a0*/  IADD3 R6, P0, PT, R2, R12, RZ ;  /* 0x0000000c02067210 */ /* 0x001fe20007f1e0ff */
[----:B------:R-:W-:-:S03]  /*29b0*/  VIADD R7, R7, 0x2 ;  /* 0x0000000207077836 */ /* 0x000fc60000000000 */
[----:B------:R-:W-:Y:S01]  /*29c0*/  LEA.HI.X.SX32 R9, R12, R5, 0x1, P0 ;  /* 0x000000050c097211 */ /* 0x000fe200000f0eff */
[----:B------:R-:W0:Y:S01]  /*29d0*/  LDC R13, c[0x0][0x39c] ;  /* 0x0000e700ff0d7b82 */ /* 0x000e220000000800 */
[----:B-1----:R-:W-:-:S06]  /*29e0*/  ULEA UR4, UR5, UR4, 0x18 ;  /* 0x0000000405047291 */ /* 0x002fcc000f8ec0ff */
[----:B------:R-:W-:Y:S01]  /*29f0*/  LEA R0, R0, UR4, 0x2 ;  /* 0x0000000400007c11 */ /* 0x000fe2000f8e10ff */
[----:B0-----:R-:W-:-:S04]  /*2a00*/  IMAD.IADD R14, R12, 0x1, R13 ;  /* 0x000000010c0e7824 */ /* 0x001fc800078e020d */
[----:B------:R-:W0:Y:S01]  /*2a10*/  LDS R3, [R0] ;  /* 0x0000000000037984 */ /* 0x000e220000000800 */
[----:B------:R-:W1:Y:S01]  /*2a20*/  LDCU.64 UR4, c[0x0][0x380] ;  /* 0x00007000ff0477ac */ /* 0x000e620008000a00 */
[----:B------:R-:W-:Y:S02]  /*2a30*/  IADD3 R15, P1, PT, R2, R14, RZ ;  /* 0x0000000e020f7210 */ /* 0x000fe40007f3e0ff */
[----:B------:R-:W2:Y:S02]  /*2a40*/  LDS R11, [R0+0x4] ;  /* 0x00000400000b7984 */ /* 0x000ea40000000800 */
[----:B------:R-:W-:Y:S02]  /*2a50*/  LEA.HI.X.SX32 R12, R14, R5, 0x1, P1 ;  /* 0x000000050e0c7211 */ /* 0x000fe400008f0eff */
[----:B-1----:R-:W-:Y:S02]  /*2a60*/  LEA R8, P0, R6, UR4, 0x1 ;  /* 0x0000000406087c11 */ /* 0x002fe4000f8008ff */
[----:B------:R-:W-:-:S02]  /*2a70*/  LEA R10, P1, R15, UR4, 0x1 ;  /* 0x000000040f0a7c11 */ /* 0x000fc4000f8208ff */
[----:B------:R-:W-:Y:S02]  /*2a80*/  LEA.HI.X R9, R6, UR5, R9, 0x1, P0 ;  /* 0x0000000506097c11 */ /* 0x000fe400080f0c09 */
[----:B0-----:R-:W-:Y:S02]  /*2a90*/  F2FP.F16.F32.PACK_AB R3, RZ, R3 ;  /* 0x00000003ff03723e */ /* 0x001fe400000000ff */
[----:B--2---:R-:W-:-:S03]  /*2aa0*/  F2FP.F16.F32.PACK_AB R0, RZ, R11 ;  /* 0x0000000bff00723e */ /* 0x004fc600000000ff */
[----:B------:R1:W-:Y:S01]  /*2ab0*/  STG.E.U16 desc[UR8][R8.64], R3 ;  /* 0x0000000308007986 */ /* 0x0003e2000c101508 */
[----:B------:R-:W-:Y:S01]  /*2ac0*/  LEA.HI.X R11, R15, UR5, R12, 0x1, P1 ;  /* 0x000000050f0b7c11 */ /* 0x000fe200088f0c0c */
[----:B------:R-:W-:-:S04]  /*2ad0*/  IMAD.IADD R12, R14, 0x1, R13 ;  /* 0x000000010e0c7824 */ /* 0x000fc800078e020d */
[----:B------:R1:W-:Y:S03]  /*2ae0*/  STG.E.U16 desc[UR8][R10.64], R0 ;  /* 0x000000000a007986 */ /* 0x0003e6000c101508 */
.L_x_48:
[----:B------:R-:W-:Y:S05]  /*2af0*/  @P2 EXIT ;  /* 0x000000000000294d */ /* 0x000fea0003800000 */
[----:B------:R-:W2:Y:S01]  /*2b00*/  S2UR UR5, SR_CgaCtaId ;  /* 0x00000000000579c3 */ /* 0x000ea20000008800 */
[----:B------:R-:W-:Y:S01]  /*2b10*/  UMOV UR4, 0x400 ;  /* 0x0000040000047882 */ /* 0x000fe20000000000 */
[----:B------:R-:W-:Y:S01]  /*2b20*/  IMAD.IADD R4, R4, 0x1, R7 ;  /* 0x0000000104047824 */ /* 0x000fe200078e0207 */
[----:B-1----:R-:W-:-:S04]  /*2b30*/  IADD3 R3, P0, PT, R2, R12, RZ ;  /* 0x0000000c02037210 */ /* 0x002fc80007f1e0ff */
[----:B------:R-:W-:Y:S01]  /*2b40*/  LEA.HI.X.SX32 R12, R12, R5, 0x1, P0 ;  /* 0x000000050c0c7211 */ /* 0x000fe200000f0eff */
[----:B--2---:R-:W-:-:S06]  /*2b50*/  ULEA UR4, UR5, UR4, 0x18 ;  /* 0x0000000405047291 */ /* 0x004fcc000f8ec0ff */
[----:B------:R-:W-:-:S05]  /*2b60*/  LEA R4, R4, UR4, 0x2 ;  /* 0x0000000404047c11 */ /* 0x000fca000f8e10ff */
[----:B------:R-:W1:Y:S01]  /*2b70*/  LDCU.64 UR4, c[0x0][0x380] ;  /* 0x00007000ff0477ac */ /* 0x000e620008000a00 */
[----:B------:R-:W2:Y:S01]  /*2b80*/  LDS R4, [R4] ;  /* 0x0000000004047984 */ /* 0x000ea20000000800 */
[----:B-1----:R-:W-:-:S04]  /*2b90*/  LEA R2, P0, R3, UR4, 0x1 ;  /* 0x0000000403027c11 */ /* 0x002fc8000f8008ff */
[----:B------:R-:W-:Y:S02]  /*2ba0*/  LEA.HI.X R3, R3, UR5, R12, 0x1, P0 ;  /* 0x0000000503037c11 */ /* 0x000fe400080f0c0c */
[----:B--2---:R-:W-:-:S05]  /*2bb0*/  F2FP.F16.F32.PACK_AB R0, RZ, R4 ;  /* 0x00000004ff00723e */ /* 0x004fca00000000ff */
[----:B------:R-:W-:Y:S01]  /*2bc0*/  STG.E.U16 desc[UR8][R2.64], R0 ;  /* 0x0000000002007986 */ /* 0x000fe2000c101508 */
[----:B------:R-:W-:Y:S05]  /*2bd0*/  EXIT ;  /* 0x000000000000794d */ /* 0x000fea0003800000 */
.L_x_49:
        /* <DEDUP_REMOVED lines=10> */
.L_x_82:


//--------------------- .text._ZN17fastertransformer12transpose201IfEEvPT_PKS1_iiiii --------------------------
	.section	.text._ZN17fastertransformer12transpose201IfEEvPT_PKS1_iiiii,"ax",@progbits
	.align	128
        .global         _ZN17fastertransformer12transpose201IfEEvPT_PKS1_iiiii
        .type           _ZN17fastertransformer12transpose201IfEEvPT_PKS1_iiiii,@function
        .size           _ZN17fastertransformer12transpose201IfEEvPT_PKS1_iiiii,(.L_x_83 - _ZN17fastertransformer12transpose201IfEEvPT_PKS1_iiiii)
        .other          _ZN17fastertransformer12transpose201IfEEvPT_PKS1_iiiii,@"STO_CUDA_ENTRY STV_DEFAULT"
_ZN17fastertransformer12transpose201IfEEvPT_PKS1_iiiii:
.text._ZN17fastertransformer12transpose201IfEEvPT_PKS1_iiiii:
        /* <DEDUP_REMOVED lines=40> */
.L_x_52:
[----:B------:R-:W-:-:S04]  /*0280*/  IADD3 R0, P1, PT, R5, UR5, RZ ;  /* 0x0000000505007c10 */ /* 0x000fc8000ff3e0ff */
[----:B0-----:R-:W-:Y:S02]  /*0290*/  LEA.HI.X.SX32 R3, R5, UR11, 0x1, P1 ;  /* 0x0000000b05037c11 */ /* 0x001fe400088f0eff */
[----:B------:R-:W-:-:S04]  /*02a0*/  LEA R2, P1, R0, UR12, 0x2 ;  /* 0x0000000c00027c11 */ /* 0x000fc8000f8210ff */
[----:B------:R-:W-:Y:S02]  /*02b0*/  LEA.HI.X R3, R0, UR13, R3, 0x2, P1 ;  /* 0x0000000d00037c11 */ /* 0x000fe400088f1403 */
[----:B------:R-:W0:Y:S03]  /*02c0*/  LDC R0, c[0x0][0x398] ;  /* 0x0000e600ff007b82 */ /* 0x000e260000000800 */
[----:B------:R1:W2:Y:S01]  /*02d0*/  LDG.E R4, desc[UR8][R2.64] ;  /* 0x0000000802047981 */ /* 0x0002a2000c1e1900 */
        /* <DEDUP_REMOVED lines=49> */
[----:B------:R0:W3:Y:S01]  /*05f0*/  LDG.E R20, desc[UR8][R2.64] ;  /* 0x0000000802147981 */ /* 0x0000e2000c1e1900 */
        /* <DEDUP_REMOVED lines=12> */
[----:B------:R-:W-:Y:S01]  /*06c0*/  @!P4 IMAD.MOV R22, RZ, RZ, -R22 ;  /* 0x000000ffff16c224 */ /* 0x000fe200078e0a16 */
[----:B--2---:R0:W-:Y:S02]  /*06d0*/  STS [R27], R4 ;  /* 0x000000041b007388 */ /* 0x0041e40000000800 */
[----:B0-----:R-:W-:-:S04]  /*06e0*/  LEA R4, P5, R26, UR12, 0x2 ;  /* 0x0000000c1a047c11 */ /* 0x001fc8000f8a10ff */
[----:B------:R-:W-:Y:S02]  /*06f0*/  LEA.HI.X R5, R26, UR13, R5, 0x2, P5 ;  /* 0x0000000d1a057c11 */ /* 0x000fe4000a8f1405 */
[----:B------:R-:W-:Y:S01]  /*0700*/  LOP3.LUT R26, R23, R0, RZ, 0x3c, !PT ;  /* 0x00000000171a7212 */ /* 0x000fe200078e3cff */
[----:B------:R-:W-:Y:S02]  /*0710*/  IMAD.IADD R27, R25, 0x1, R10 ;  /* 0x00000001191b7824 */ /* 0x000fe400078e020a */
[----:B------:R0:W2:Y:S01]  /*0720*/  LDG.E R4, desc[UR8][R4.64] ;  /* 0x0000000804047981 */ /* 0x0000a2000c1e1900 */
        /* <DEDUP_REMOVED lines=11> */
[----:B------:R-:W-:-:S03]  /*07e0*/  IADD3 R3, P4, PT, R11, UR5, RZ ;  /* 0x000000050b037c10 */ /* 0x000fc6000ff9e0ff */
[----:B------:R-:W-:Y:S01]  /*07f0*/  IMAD.MOV R2, RZ, RZ, -R23 ;  /* 0x000000ffff027224 */ /* 0x000fe200078e0a17 */
[----:B------:R-:W-:-:S03]  /*0800*/  LEA.HI.X.SX32 R24, R11, UR11, 0x1, P4 ;  /* 0x0000000b0b187c11 */ /* 0x000fc6000a0f0eff */
[----:B------:R-:W-:Y:S01]  /*0810*/  IMAD R25, R0, R2, R25 ;  /* 0x0000000200197224 */ /* 0x000fe200078e0219 */
[----:B------:R-:W-:-:S04]  /*0820*/  LEA R2, P4, R3, UR12, 0x2 ;  /* 0x0000000c03027c11 */ /* 0x000fc8000f8810ff */
[----:B------:R-:W-:-:S05]  /*0830*/  LEA.HI.X R3, R3, UR13, R24, 0x2, P4 ;  /* 0x0000000d03037c11 */ /* 0x000fca000a0f1418 */
[----:B------:R0:W4:Y:S01]  /*0840*/  LDG.E R26, desc[UR8][R2.64] ;  /* 0x00000008021a7981 */ /* 0x000122000c1e1900 */
[----:B------:R-:W-:Y:S02]  /*0850*/  ISETP.GT.U32.AND P2, PT, R14, R29, PT ;  /* 0x0000001d0e00720c */ /* 0x000fe40003f44070 */
[----:B------:R-:W-:-:S11]  /*0860*/  LOP3.LUT R24, R27, R0, RZ, 0x3c, !PT ;  /* 0x000000001b187212 */ /* 0x000fd600078e3cff */
        /* <DEDUP_REMOVED lines=11> */
[----:B------:R-:W-:-:S04]  /*0920*/  IMAD R27, R0, R24, R27 ;  /* 0x00000018001b7224 */ /* 0x000fc800078e021b */
[----:B------:R-:W-:Y:S01]  /*0930*/  IMAD R5, R8, R5, R27 ;  /* 0x0000000508057224 */ /* 0x000fe200078e021b */
[----:B------:R-:W-:Y:S01]  /*0940*/  LEA R27, R22, UR6, 0x2 ;  /* 0x00000006161b7c11 */ /* 0x000fe2000f8e10ff */
[----:B------:R-:W-:-:S04]  /*0950*/  IMAD.HI.U32 R22, R6, R3, RZ ;  /* 0x0000000306167227 */ /* 0x000fc800078e00ff */
[----:B------:R-:W-:Y:S01]  /*0960*/  IMAD.MOV R2, RZ, RZ, -R22 ;  /* 0x000000ffff027224 */ /* 0x000fe200078e0a16 */
[----:B------:R-:W-:-:S03]  /*0970*/  LEA R28, R5, UR6, 0x2 ;  /* 0x00000006051c7c11 */ /* 0x000fc6000f8e10ff */
[----:B------:R-:W-:Y:S01]  /*0980*/  IMAD R5, R18, R2, R3 ;  /* 0x0000000212057224 */ /* 0x000fe200078e0203 */
[----:B------:R-:W-:-:S04]  /*0990*/  LEA R29, R25, UR6, 0x2 ;  /* 0x00000006191d7c11 */ /* 0x000fc8000f8e10ff */
[----:B------:R-:W-:Y:S01]  /*09a0*/  ISETP.GT.U32.AND P3, PT, R14, R5, PT ;  /* 0x000000050e00720c */ /* 0x000fe20003f64070 */
[----:B------:R-:W-:Y:S01]  /*09b0*/  IMAD.IADD R25, R23, 0x1, R10 ;  /* 0x0000000117197824 */ /* 0x000fe200078e020a */
[C---:B------:R-:W-:Y:S01]  /*09c0*/  IADD3 R24, P2, PT, R13.reuse, UR5, RZ ;  /* 0x000000050d187c10 */ /* 0x040fe2000ff5e0ff */
[----:B---3--:R0:W-:Y:S03]  /*09d0*/  STS [R27], R20 ;  /* 0x000000141b007388 */ /* 0x0081e60000000800 */
[----:B------:R-:W-:Y:S02]  /*09e0*/  LEA.HI.X.SX32 R3, R13, UR11, 0x1, P2 ;  /* 0x0000000b0d037c11 */ /* 0x000fe400090f0eff */
[----:B------:R-:W-:Y:S02]  /*09f0*/  LEA R2, P2, R24, UR12, 0x2 ;  /* 0x0000000c18027c11 */ /* 0x000fe4000f8410ff */
[----:B0-----:R-:W-:-:S03]  /*0a00*/  IABS R27, R25 ;  /* 0x00000019001b7213 */ /* 0x001fc60000000000 */
[----:B------:R-:W-:Y:S01]  /*0a10*/  @!P3 IMAD.IADD R5, R5, 0x1, -R18 ;  /* 0x000000010505b824 */ /* 0x000fe200078e0a12 */
[----:B------:R-:W-:Y:S01]  /*0a20*/  LEA.HI.X R3, R24, UR13, R3, 0x2, P2 ;  /* 0x0000000d18037c11 */ /* 0x000fe200090f1403 */
[----:B------:R-:W-:-:S03]  /*0a30*/  IMAD.HI.U32 R24, R6, R27, RZ ;  /* 0x0000001b06187227 */ /* 0x000fc600078e00ff */
[----:B------:R-:W-:Y:S01]  /*0a40*/  ISETP.GE.U32.AND P4, PT, R5, R14, PT ;  /* 0x0000000e0500720c */ /* 0x000fe20003f86070 */
[----:B------:R0:W3:Y:S01]  /*0a50*/  LDG.E R20, desc[UR8][R2.64] ;  /* 0x0000000802147981 */ /* 0x0000e2000c1e1900 */
[----:B------:R-:W-:-:S11]  /*0a60*/  @!P3 VIADD R22, R22, 0x1 ;  /* 0x000000011616b836 */ /* 0x000fd60000000000 */
[----:B------:R-:W-:Y:S01]  /*0a70*/  @P4 VIADD R22, R22, 0x1 ;  /* 0x0000000116164836 */ /* 0x000fe20000000000 */
[----:B0-----:R-:W-:-:S04]  /*0a80*/  LOP3.LUT R2, R25, R0, RZ, 0x3c, !PT ;  /* 0x0000000019027212 */ /* 0x001fc800078e3cff */
[----:B------:R-:W-:Y:S01]  /*0a90*/  ISETP.GE.AND P4, PT, R2, RZ, PT ;  /* 0x000000ff0200720c */ /* 0x000fe20003f86270 */
[----:B--2---:R0:W-:Y:S02]  /*0aa0*/  STS [R29], R4 ;  /* 0x000000041d007388 */ /* 0x0041e40000000800 */
[----:B0-----:R-:W-:-:S04]  /*0ab0*/  IMAD.MOV R29, RZ, RZ, -R24 ;  /* 0x000000ffff1d7224 */ /* 0x001fc800078e0a18 */
[----:B------:R-:W-:Y:S02]  /*0ac0*/  IMAD R29, R18, R29, R27 ;  /* 0x0000001d121d7224 */ /* 0x000fe400078e021b */
[----:B------:R-:W-:Y:S01]  /*0ad0*/  IMAD.IADD R27, R25, 0x1, R10 ;  /* 0x00000001191b7824 */ /* 0x000fe200078e020a */
[----:B----4-:R0:W-:Y:S02]  /*0ae0*/  STS [R28], R26 ;  /* 0x0000001a1c007388 */ /* 0x0101e40000000800 */
[----:B0-----:R-:W-:-:S04]  /*0af0*/  IADD3 R26, P2, PT, R15, UR5, RZ ;  /* 0x000000050f1a7c10 */ /* 0x001fc8000ff5e0ff */
[----:B------:R-:W-:Y:S02]  /*0b00*/  LEA.HI.X.SX32 R5, R15, UR11, 0x1, P2 ;  /* 0x0000000b0f057c11 */ /* 0x000fe400090f0eff */
[----:B------:R-:W-:-:S04]  /*0b10*/  LEA R4, P5, R26, UR12, 0x2 ;  /* 0x0000000c1a047c11 */ /* 0x000fc8000f8a10ff */
[----:B------:R-:W-:Y:S02]  /*0b20*/  LEA.HI.X R5, R26, UR13, R5, 0x2, P5 ;  /* 0x0000000d1a057c11 */ /* 0x000fe4000a8f1405 */
[----:B------:R-:W-:Y:S02]  /*0b30*/  LOP3.LUT R26, R23, R0, RZ, 0x3c, !PT ;  /* 0x00000000171a7212 */ /* 0x000fe400078e3cff */
[----:B------:R-:W-:Y:S01]  /*0b40*/  ISETP.GT.U32.AND P2, PT, R14, R29, PT ;  /* 0x0000001d0e00720c */ /* 0x000fe20003f44070 */
[----:B------:R0:W2:Y:S01]  /*0b50*/  LDG.E R4, desc[UR8][R4.64] ;  /* 0x0000000804047981 */ /* 0x0000a2000c1e1900 */
[----:B------:R-:W-:-:S11]  /*0b60*/  ISETP.GE.AND P5, PT, R26, RZ, PT ;  /* 0x000000ff1a00720c */ /* 0x000fd60003fa6270 */
[----:B------:R-:W-:Y:S02]  /*0b70*/  @!P2 IMAD.IADD R29, R29, 0x1, -R18 ;  /* 0x000000011d1da824 */ /* 0x000fe400078e0a12 */
[----:B------:R-:W-:-:S03]  /*0b80*/  @!P5 IMAD.MOV R22, RZ, RZ, -R22 ;  /* 0x000000ffff16d224 */ /* 0x000fc600078e0a16 */
[----:B------:R-:W-:Y:S02]  /*0b90*/  ISETP.GE.U32.AND P3, PT, R29, R14, PT ;  /* 0x0000000e1d00720c */ /* 0x000fe40003f66070 */
[----:B------:R-:W-:Y:S02]  /*0ba0*/  SEL R3, R16, R22, !P1 ;  /* 0x0000001610037207 */ /* 0x000fe40004800000 */
[----:B------:R-:W-:-:S03]  /*0bb0*/  IABS R29, R27 ;  /* 0x0000001b001d7213 */ /* 0x000fc60000000000 */
[----:B0-----:R-:W-:Y:S02]  /*0bc0*/  IMAD.MOV R5, RZ, RZ, -R3 ;  /* 0x000000ffff057224 */ /* 0x001fe400078e0a03 */
[----:B------:R-:W-:-:S04]  /*0bd0*/  IMAD.HI.U32 R22, R6, R29, RZ ;  /* 0x0000001d06167227 */ /* 0x000fc800078e00ff */
[----:B------:R-:W-:Y:S02]  /*0be0*/  IMAD R5, R0, R5, R23 ;  /* 0x0000000500057224 */ /* 0x000fe400078e0217 */
[----:B------:R-:W-:-:S04]  /*0bf0*/  IMAD.MOV R23, RZ, RZ, -R22 ;  /* 0x000000ffff177224 */ /* 0x000fc800078e0a16 */
[----:B------:R-:W-:Y:S02]  /*0c00*/  IMAD R23, R18, R23, R29 ;  /* 0x0000001712177224 */ /* 0x000fe400078e021d */
[----:B------:R-:W-:-:S03]  /*0c10*/  @!P2 VIADD R24, R24, 0x1 ;  /* 0x000000011818a836 */ /* 0x000fc60000000000 */
[----:B------:R-:W-:Y:S01]  /*0c20*/  ISETP.GT.U32.AND P2, PT, R14, R23, PT ;  /* 0x000000170e00720c */ /* 0x000fe20003f44070 */
[----:B------:R-:W-:-:S04]  /*0c30*/  @P3 VIADD R24, R24, 0x1 ;  /* 0x0000000118183836 */ /* 0x000fc80000000000 */
[----:B------:R-:W-:-:S05]  /*0c40*/  @!P4 IMAD.MOV R24, RZ, RZ, -R24 ;  /* 0x000000ffff18c224 */ /* 0x000fca00078e0a18 */
[----:B------:R-:W-:Y:S01]  /*0c50*/  SEL R29, R16, R24, !P1 ;  /* 0x00000018101d7207 */ /* 0x000fe20004800000 */
[----:B------:R-:W-:Y:S02]  /*0c60*/  IMAD R5, R8, R3, R5 ;  /* 0x0000000308057224 */ /* 0x000fe400078e0205 */
[----:B------:R-:W-:Y:S01]  /*0c70*/  @!P2 IMAD.IADD R23, R23, 0x1, -R18 ;  /* 0x000000011717a824 */ /* 0x000fe200078e0a12 */
[----:B------:R-:W-:Y:S01]  /*0c80*/  IADD3 R3, P4, PT, R17, UR5, RZ ;  /* 0x0000000511037c10 */ /* 0x000fe2000ff9e0ff */
[----:B------:R-:W-:-:S03]  /*0c90*/  IMAD.MOV R2, RZ, RZ, -R29 ;  /* 0x000000ffff027224 */ /* 0x000fc600078e0a1d */
[----:B------:R-:W-:Y:S01]  /*0ca0*/  ISETP.GE.U32.AND P3, PT, R23, R14, PT ;  /* 0x0000000e1700720c */ /* 0x000fe20003f66070 */
[----:B------:R-:W-:Y:S01]  /*0cb0*/  IMAD R25, R0, R2, R25 ;  /* 0x0000000200197224 */ /* 0x000fe200078e0219 */
[----:B------:R-:W-:Y:S02]  /*0cc0*/  LEA.HI.X.SX32 R24, R17, UR11, 0x1, P4 ;  /* 0x0000000b11187c11 */ /* 0x000fe4000a0f0eff */
[----:B------:R-:W-:Y:S02]  /*0cd0*/  LEA R2, P4, R3, UR12, 0x2 ;  /* 0x0000000c03027c11 */ /* 0x000fe4000f8810ff */
[----:B------:R-:W-:Y:S02]  /*0ce0*/  LOP3.LUT R23, R27, R0, RZ, 0x3c, !PT ;  /* 0x000000001b177212 */ /* 0x000fe400078e3cff */
[----:B------:R-:W-:Y:S01]  /*0cf0*/  LEA.HI.X R3, R3, UR13, R24, 0x2, P4 ;  /* 0x0000000d03037c11 */ /* 0x000fe2000a0f1418 */
[----:B------:R-:W-:Y:S01]  /*0d00*/  @!P2 VIADD R22, R22, 0x1 ;  /* 0x000000011616a836 */ /* 0x000fe20000000000 */
[----:B------:R-:W-:-:S03]  /*0d10*/  ISETP.GE.AND P4, PT, R23, RZ, PT ;  /* 0x000000ff1700720c */ /* 0x000fc60003f86270 */
[----:B------:R-:W-:-:S04]  /*0d20*/  @P3 VIADD R22, R22, 0x1 ;  /* 0x0000000116163836 */ /* 0x000fc80000000000 */
[----:B------:R-:W-:Y:S02]  /*0d30*/  IMAD.MOV.U32 R24, RZ, RZ, R22 ;  /* 0x000000ffff187224 */ /* 0x000fe400078e0016 */
[----:B------:R-:W-:Y:S01]  /*0d40*/  IMAD.IADD R23, R27, 0x1, R10 ;  /* 0x000000011b177824 */ /* 0x000fe200078e020a */
[----:B------:R0:W4:Y:S03]  /*0d50*/  LDG.E R22, desc[UR8][R2.64] ;  /* 0x0000000802167981 */ /* 0x000126000c1e1900 */
[----:B------:R-:W-:-:S05]  /*0d60*/  @!P4 IMAD.MOV R24, RZ, RZ, -R24 ;  /* 0x000000ffff18c224 */ /* 0x000fca00078e0a18 */
[----:B------:R-:W-:Y:S01]  /*0d70*/  SEL R24, R16, R24, !P1 ;  /* 0x0000001810187207 */ /* 0x000fe20004800000 */
[----:B------:R-:W-:Y:S01]  /*0d80*/  IMAD R29, R8, R29, R25 ;  /* 0x0000001d081d7224 */ /* 0x000fe200078e0219 */
[----:B------:R-:W-:-:S03]  /*0d90*/  IABS R26, R23 ;  /* 0x00000017001a7213 */ /* 0x000fc60000000000 */
[----:B------:R-:W-:-:S04]  /*0da0*/  IMAD.MOV R25, RZ, RZ, -R24 ;  /* 0x000000ffff197224 */ /* 0x000fc800078e0a18 */
[----:B------:R-:W-:Y:S02]  /*0db0*/  IMAD R27, R0, R25, R27 ;  /* 0x00000019001b7224 */ /* 0x000fe400078e021b */
[----:B------:R-:W-:-:S04]  /*0dc0*/  IMAD.HI.U32 R25, R6, R26, RZ ;  /* 0x0000001a06197227 */ /* 0x000fc800078e00ff */
[----:B0-----:R-:W-:-:S04]  /*0dd0*/  IMAD.MOV R3, RZ, RZ, -R25 ;  /* 0x000000ffff037224 */ /* 0x001fc800078e0a19 */
[----:B------:R-:W-:-:S05]  /*0de0*/  IMAD R3, R18, R3, R26 ;  /* 0x0000000312037224 */ /* 0x000fca00078e021a */
[----:B------:R-:W-:Y:S02]  /*0df0*/  ISETP.GT.U32.AND P3, PT, R14, R3, PT ;  /* 0x000000030e00720c */ /* 0x000fe40003f64070 */
[----:B------:R-:W-:-:S11]  /*0e00*/  LOP3.LUT R2, R23, R0, RZ, 0x3c, !PT ;  /* 0x0000000017027212 */ /* 0x000fd600078e3cff */
[----:B------:R-:W-:-:S05]  /*0e10*/  @!P3 IMAD.IADD R3, R3, 0x1, -R18 ;  /* 0x000000010303b824 */ /* 0x000fca00078e0a12 */
[----:B------:R-:W-:Y:S02]  /*0e20*/  ISETP.GE.U32.AND P2, PT, R3, R14, PT ;  /* 0x0000000e0300720c */ /* 0x000fe40003f46070 */
[C---:B------:R-:W-:Y:S02]  /*0e30*/  IADD3 R3, P5, PT, R19.reuse, UR5, RZ ;  /* 0x0000000513037c10 */ /* 0x040fe4000ffbe0ff */
[----:B------:R-:W-:Y:S02]  /*0e40*/  ISETP.GE.AND P4, PT, R2, RZ, PT ;  /* 0x000000ff0200720c */ /* 0x000fe40003f86270 */
[----:B------:R-:W-:Y:S02]  /*0e50*/  LEA.HI.X.SX32 R18, R19, UR11, 0x1, P5 ;  /* 0x0000000b13127c11 */ /* 0x000fe4000a8f0eff */
[----:B------:R-:W-:-:S04]  /*0e60*/  LEA R2, P5, R3, UR12, 0x2 ;  /* 0x0000000c03027c11 */ /* 0x000fc8000f8a10ff */
[----:B------:R-:W-:-:S05]  /*0e70*/  LEA.HI.X R3, R3, UR13, R18, 0x2, P5 ;  /* 0x0000000d03037c11 */ /* 0x000fca000a8f1412 */
[----:B------:R0:W5:Y:S01]  /*0e80*/  LDG.E R2, desc[UR8][R2.64] ;  /* 0x0000000802027981 */ /* 0x000162000c1e1900 */
[----:B------:R-:W-:-:S04]  /*0e90*/  @!P3 VIADD R25, R25, 0x1 ;  /* 0x000000011919b836 */ /* 0x000fc80000000000 */
        /* <DEDUP_REMOVED lines=8> */
[----:B------:R-:W-:Y:S02]  /*0f20*/  LEA R29, R29, UR6, 0x2 ;  /* 0x000000061d1d7c11 */ /* 0x000fe4000f8e10ff */
[----:B0-----:R-:W-:Y:S02]  /*0f30*/  LEA R3, R24, UR6, 0x2 ;  /* 0x0000000618037c11 */ /* 0x001fe4000f8e10ff */
[----:B------:R-:W-:Y:S01]  /*0f40*/  LEA R25, R16, UR6, 0x2 ;  /* 0x0000000610197c11 */ /* 0x000fe2000f8e10ff */
[----:B---3--:R0:W-:Y:S01]  /*0f50*/  STS [R5], R20 ;  /* 0x0000001405007388 */ /* 0x0081e20000000800 */
        /* <DEDUP_REMOVED lines=9> */
[----:B0-----:R-:W-:Y:S01]  /*0ff0*/  IMAD.IADD R5, R23, 0x1, R10 ;  /* 0x0000000117057824 */ /* 0x001fe200078e020a */
[----:B--2---:R0:W-:Y:S04]  /*1000*/  STS [R29], R4 ;  /* 0x000000041d007388 */ /* 0x0041e80000000800 */
[----:B----4-:R0:W-:Y:S04]  /*1010*/  STS [R3], R22 ;  /* 0x0000001603007388 */ /* 0x0101e80000000800 */
[----:B-----5:R0:W-:Y:S01]  /*1020*/  STS [R25], R2 ;  /* 0x0000000219007388 */ /* 0x0201e20000000800 */
[----:B------:R-:W-:Y:S05]  /*1030*/  @P1 BRA `(.L_x_52) ;  /* 0xfffffff000901947 */ /* 0x000fea000383ffff */
.L_x_51:
[----:B------:R-:W-:Y:S05]  /*1040*/  @!P0 BRA `(.L_x_50) ;  /* 0x0000000c008c8947 */ /* 0x000fea0003800000 */
[----:B------:R-:W-:Y:S02]  /*1050*/  ISETP.GE.U32.AND P1, PT, R7, 0x4, PT ;  /* 0x000000040700780c */ /* 0x000fe40003f26070 */
[----:B------:R-:W-:-:S04]  /*1060*/  LOP3.LUT R19, R0, 0x3, RZ, 0xc0, !PT ;  /* 0x0000000300137812 */ /* 0x000fc800078ec0ff */
[----:B------:R-:W-:-:S07]  /*1070*/  ISETP.NE.AND P0, PT, R19, RZ, PT ;  /* 0x000000ff1300720c */ /* 0x000fce0003f05270 */
[----:B------:R-:W-:Y:S06]  /*1080*/  @!P1 BRA `(.L_x_53) ;  /* 0x0000000400c89947 */ /* 0x000fec0003800000 */
[----:B------:R-:W1:Y:S01]  /*1090*/  LDCU UR12, c[0x0][0x3a0] ;  /* 0x00007400ff0c77ac */ /* 0x000e620008000800 */
[C---:B0-2---:R-:W-:Y:S01]  /*10a0*/  IADD3 R2, P1, PT, R5.reuse, UR5, RZ ;  /* 0x0000000505027c10 */ /* 0x045fe2000ff3e0ff */
[----:B------:R-:W0:Y:S03]  /*10b0*/  LDCU.64 UR6, c[0x0][0x388] ;  /* 0x00007100ff0677ac */ /* 0x000e260008000a00 */
[C---:B------:R-:W-:Y:S01]  /*10c0*/  LEA.HI.X.SX32 R3, R5.reuse, UR11, 0x1, P1 ;  /* 0x0000000b05037c11 */ /* 0x040fe200088f0eff */
[----:B-1----:R-:W-:Y:S01]  /*10d0*/  VIADD R7, R5, UR12 ;  /* 0x0000000c05077c36 */ /* 0x002fe20008000000 */
[----:B0-----:R-:W-:-:S03]  /*10e0*/  LEA R16, P1, R2, UR6, 0x2 ;  /* 0x0000000602107c11 */ /* 0x001fc6000f8210ff */
        /* <DEDUP_REMOVED lines=15> */
[----:B------:R-:W2:Y:S04]  /*11e0*/  LDG.E R2, desc[UR8][R16.64] ;  /* 0x0000000810027981 */ /* 0x000ea8000c1e1900 */
[----:B------:R-:W3:Y:S04]  /*11f0*/  LDG.E R4, desc[UR8][R14.64] ;  /* 0x000000080e047981 */ /* 0x000ee8000c1e1900 */
[----:B------:R0:W4:Y:S04]  /*1200*/  LDG.E R6, desc[UR8][R12.64] ;  /* 0x000000080c067981 */ /* 0x000128000c1e1900 */
[----:B------:R1:W5:Y:S01]  /*1210*/  LDG.E R10, desc[UR8][R10.64] ;  /* 0x000000080a0a7981 */ /* 0x000362000c1e1900 */
        /* <DEDUP_REMOVED lines=67> */
[C---:B------:R-:W-:Y:S01]  /*1650*/  SEL R15, R17.reuse, R15, !P2 ;  /* 0x0000000f110f7207 */ /* 0x040fe20005000000 */
[----:B------:R-:W-:Y:S01]  /*1660*/  IMAD.MOV R16, RZ, RZ, -R13 ;  /* 0x000000ffff107224 */ /* 0x000fe200078e0a0d */
[----:B------:R-:W-:Y:S01]  /*1670*/  SEL R17, R17, R12, !P2 ;  /* 0x0000000c11117207 */ /* 0x000fe20005000000 */
[----:B------:R-:W-:-:S02]  /*1680*/  IMAD R5, R0, R14, R5 ;  /* 0x0000000e00057224 */ /* 0x000fc400078e0205 */
[----:B------:R-:W-:Y:S02]  /*1690*/  IMAD.MOV R12, RZ, RZ, -R15 ;  /* 0x000000ffff0c7224 */ /* 0x000fe400078e0a0f */
[----:B------:R-:W-:Y:S02]  /*16a0*/  IMAD.MOV R14, RZ, RZ, -R17 ;  /* 0x000000ffff0e7224 */ /* 0x000fe400078e0a11 */
[C---:B------:R-:W-:Y:S02]  /*16b0*/  IMAD R7, R0.reuse, R12, R7 ;  /* 0x0000000c00077224 */ /* 0x040fe400078e0207 */
[C---:B------:R-:W-:Y:S02]  /*16c0*/  IMAD R9, R0.reuse, R16, R9 ;  /* 0x0000001000097224 */ /* 0x040fe400078e0209 */
[----:B------:R-:W-:Y:S02]  /*16d0*/  IMAD R12, R0, R14, R3 ;  /* 0x0000000e000c7224 */ /* 0x000fe400078e0203 */
[----:B------:R-:W-:-:S02]  /*16e0*/  IMAD R5, R8, R11, R5 ;  /* 0x0000000b08057224 */ /* 0x000fc400078e0205 */
        /* <DEDUP_REMOVED lines=8> */
[----:B--2---:R1:W-:Y:S04]  /*1770*/  STS [R7], R2 ;  /* 0x0000000207007388 */ /* 0x0043e80000000800 */
[----:B---3--:R1:W-:Y:S04]  /*1780*/  STS [R15], R4 ;  /* 0x000000040f007388 */ /* 0x0083e80000000800 */
[----:B----4-:R1:W-:Y:S04]  /*1790*/  STS [R9], R6 ;  /* 0x0000000609007388 */ /* 0x0103e80000000800 */
[----:B-----5:R1:W-:Y:S02]  /*17a0*/  STS [R11], R10 ;  /* 0x0000000a0b007388 */ /* 0x0203e40000000800 */
.L_x_53:
        /* <DEDUP_REMOVED lines=16> */
[----:B------:R0:W2:Y:S04]  /*18b0*/  LDG.E R2, desc[UR8][R10.64] ;  /* 0x000000080a027981 */ /* 0x0000a8000c1e1900 */
[----:B------:R1:W3:Y:S01]  /*18c0*/  LDG.E R4, desc[UR8][R6.64] ;  /* 0x0000000806047981 */ /* 0x0002e2000c1e1900 */
        /* <DEDUP_REMOVED lines=47> */
[----:B------:R-:W-:-:S03]  /*1bc0*/  IMAD R6, R8, R9, R6 ;  /* 0x0000000908067224 */ /* 0x000fc600078e0206 */
[----:B------:R-:W-:Y:S01]  /*1bd0*/  LEA R7, R5, UR6, 0x2 ;  /* 0x0000000605077c11 */ /* 0x000fe2000f8e10ff */
[----:B------:R-:W-:Y:S01]  /*1be0*/  VIADD R5, R3, UR12 ;  /* 0x0000000c03057c36 */ /* 0x000fe20008000000 */
[----:B------:R-:W-:-:S03]  /*1bf0*/  LEA R9, R6, UR6, 0x2 ;  /* 0x0000000606097c11 */ /* 0x000fc6000f8e10ff */
[----:B--2---:R0:W-:Y:S04]  /*1c00*/  STS [R7], R2 ;  /* 0x0000000207007388 */ /* 0x0041e80000000800 */
[----:B---3--:R0:W-:Y:S02]  /*1c10*/  STS [R9], R4 ;  /* 0x0000000409007388 */ /* 0x0081e40000000800 */
.L_x_54:
[----:B------:R-:W-:Y:S05]  /*1c20*/  @P0 BRA `(.L_x_50) ;  /* 0x0000000000940947 */ /* 0x000fea0003800000 */
[----:B------:R-:W1:Y:S01]  /*1c30*/  LDCU.64 UR6, c[0x0][0x388] ;  /* 0x00007100ff0677ac */ /* 0x000e620008000a00 */
[----:B--2---:R-:W-:-:S04]  /*1c40*/  IADD3 R3, P0, PT, R5, UR5, RZ ;  /* 0x0000000505037c10 */ /* 0x004fc8000ff1e0ff */
[----:B0-----:R-:W-:Y:S02]  /*1c50*/  LEA.HI.X.SX32 R4, R5, UR11, 0x1, P0 ;  /* 0x0000000b05047c11 */ /* 0x001fe400080f0eff */
[----:B-1----:R-:W-:-:S04]  /*1c60*/  LEA R2, P0, R3, UR6, 0x2 ;  /* 0x0000000603027c11 */ /* 0x002fc8000f8010ff */
[----:B------:R-:W-:-:S05]  /*1c70*/  LEA.HI.X R3, R3, UR7, R4, 0x2, P0 ;  /* 0x0000000703037c11 */ /* 0x000fca00080f1404 */
[----:B------:R0:W2:Y:S01]  /*1c80*/  LDG.E R4, desc[UR8][R2.64] ;  /* 0x0000000802047981 */ /* 0x0000a2000c1e1900 */
        /* <DEDUP_REMOVED lines=29> */
[----:B------:R-:W-:-:S05]  /*1e60*/  LEA R5, R5, UR5, 0x2 ;  /* 0x0000000505057c11 */ /* 0x000fca000f8e10ff */
[----:B--2---:R3:W-:Y:S02]  /*1e70*/  STS [R5], R4 ;  /* 0x0000000405007388 */ /* 0x0047e40000000800 */
.L_x_50:
[----:B--23--:R-:W1:Y:S01]  /*1e80*/  S2R R5, SR_TID.X ;  /* 0x0000000000057919 */ /* 0x00ce620000002100 */
[----:B0-----:R-:W4:Y:S08]  /*1e90*/  LDC R3, c[0x0][0x3a0] ;  /* 0x0000e800ff037b82 */ /* 0x001f300000000800 */
[----:B------:R-:W-:Y:S01]  /*1ea0*/  BAR.SYNC.DEFER_BLOCKING 0x0 ;  /* 0x0000000000007b1d */ /* 0x000fe20000010000 */
[----:B------:R-:W-:Y:S01]  /*1eb0*/  ISETP.GE.AND P0, PT, R0, 0x1, PT ;  /* 0x000000010000780c */ /* 0x000fe20003f06270 */
[----:B-1----:R-:W-:-:S04]  /*1ec0*/  VIADD R2, R5, UR4 ;  /* 0x0000000405027c36 */ /* 0x002fc80008000000 */
        /* <DEDUP_REMOVED lines=28> */
.L_x_56:
[----:B--2---:R-:W0:Y:S01]  /*2090*/  LDS R24, [R6+-0x10] ;  /* 0xfffff00006187984 */ /* 0x004e220000000800 */
[----:B------:R-:W-:Y:S01]  /*20a0*/  IADD3 R14, P1, PT, R2, R12, RZ ;  /* 0x0000000c020e7210 */ /* 0x000fe20007f3e0ff */
[----:B------:R-:W-:Y:S01]  /*20b0*/  VIADD R10, R10, 0x8 ;  /* 0x000000080a0a7836 */ /* 0x000fe20000000000 */
[----:B------:R-:W-:Y:S01]  /*20c0*/  IADD3 R15, P2, PT, R2, R29, RZ ;  /* 0x0000001d020f7210 */ /* 0x000fe20007f5e0ff */
[----:B------:R-:W1:Y:S01]  /*20d0*/  LDS R22, [R6+-0xc] ;  /* 0xfffff40006167984 */ /* 0x000e620000000800 */
[-C--:B------:R-:W-:Y:S02]  /*20e0*/  LEA.HI.X.SX32 R17, R12, R5.reuse, 0x1, P1 ;  /* 0x000000050c117211 */ /* 0x080fe400008f0eff */
[----:B------:R-:W-:Y:S01]  /*20f0*/  LEA R18, P1, R14, UR6, 0x2 ;  /* 0x000000060e127c11 */ /* 0x000fe2000f8210ff */
[----:B------:R-:W2:Y:S01]  /*2100*/  LDS R20, [R6+-0x8] ;  /* 0xfffff80006147984 */ /* 0x000ea20000000800 */
[----:B------:R-:W-:Y:S01]  /*2110*/  LEA.HI.X.SX32 R16, R29, R5, 0x1, P2 ;  /* 0x000000051d107211 */ /* 0x000fe200010f0eff */
[----:B------:R-:W-:Y:S01]  /*2120*/  IMAD R29, R8, 0x8, R29 ;  /* 0x00000008081d7824 */ /* 0x000fe200078e021d */
[----:B------:R-:W-:Y:S01]  /*2130*/  LEA.HI.X R19, R14, UR7, R17, 0x2, P1 ;  /* 0x000000070e137c11 */ /* 0x000fe200088f1411 */
[----:B------:R-:W3:Y:S01]  /*2140*/  LDS R21, [R6+-0x4] ;  /* 0xfffffc0006157984 */ /* 0x000ee20000000800 */
[----:B------:R-:W-:-:S03]  /*2150*/  LEA R14, P1, R15, UR6, 0x2 ;  /* 0x000000060f0e7c11 */ /* 0x000fc6000f8210ff */
[----:B------:R-:W4:Y:S01]  /*2160*/  LDS R26, [R6] ;  /* 0x00000000061a7984 */ /* 0x000f220000000800 */
[----:B------:R-:W-:Y:S02]  /*2170*/  LEA.HI.X R15, R15, UR7, R16, 0x2, P1 ;  /* 0x000000070f0f7c11 */ /* 0x000fe400088f1410 */
[----:B------:R-:W-:Y:S01]  /*2180*/  IADD3 R17, P1, PT, R2, R9, RZ ;  /* 0x0000000902117210 */ /* 0x000fe20007f3e0ff */
[----:B------:R-:W5:Y:S04]  /*2190*/  LDS R28, [R6+0x4] ;  /* 0x00000400061c7984 */ /* 0x000f680000000800 */
[----:B0-----:R-:W-:Y:S04]  /*21a0*/  STG.E desc[UR8][R18.64], R24 ;  /* 0x0000001812007986 */ /* 0x001fe8000c101908 */
[----:B-1----:R0:W-:Y:S04]  /*21b0*/  STG.E desc[UR8][R14.64], R22 ;  /* 0x000000160e007986 */ /* 0x0021e8000c101908 */
[----:B------:R-:W1:Y:S04]  /*21c0*/  LDS R22, [R6+0x8] ;  /* 0x0000080006167984 */ /* 0x000e680000000800 */
[----:B------:R2:W1:Y:S01]  /*21d0*/  LDS R24, [R6+0xc] ;  /* 0x00000c0006187984 */ /* 0x0004620000000800 */
[----:B0-----:R-:W-:Y:S01]  /*21e0*/  LEA.HI.X.SX32 R14, R9, R5, 0x1, P1 ;  /* 0x00000005090e7211 */ /* 0x001fe200008f0eff */
[----:B------:R-:W-:Y:S01]  /*21f0*/  IMAD R9, R8, 0x8, R9 ;  /* 0x0000000808097824 */ /* 0x000fe200078e0209 */
[----:B------:R-:W-:Y:S01]  /*2200*/  LEA R16, P1, R17, UR6, 0x2 ;  /* 0x0000000611107c11 */ /* 0x000fe2000f8210ff */
[----:B--2---:R-:W-:-:S03]  /*2210*/  VIADD R6, R6, 0x20 ;  /* 0x0000002006067836 */ /* 0x004fc60000000000 */
[----:B------:R-:W-:Y:S02]  /*2220*/  LEA.HI.X R17, R17, UR7, R14, 0x2, P1 ;  /* 0x0000000711117c11 */ /* 0x000fe400088f140e */
[----:B------:R-:W-:-:S03]  /*2230*/  IADD3 R14, P1, PT, R2, R11, RZ ;  /* 0x0000000b020e7210 */ /* 0x000fc60007f3e0ff */
[----:B------:R0:W-:Y:S01]  /*2240*/  STG.E desc[UR8][R16.64], R20 ;  /* 0x0000001410007986 */ /* 0x0001e2000c101908 */
[----:B------:R-:W-:Y:S01]  /*2250*/  LEA.HI.X.SX32 R15, R11, R5, 0x1, P1 ;  /* 0x000000050b0f7211 */ /* 0x000fe200008f0eff */
[----:B------:R-:W-:Y:S01]  /*2260*/  IMAD R11, R8, 0x8, R11 ;  /* 0x00000008080b7824 */ /* 0x000fe200078e020b */
[----:B------:R-:W-:-:S04]  /*2270*/  LEA R18, P1, R14, UR6, 0x2 ;  /* 0x000000060e127c11 */ /* 0x000fc8000f8210ff */
[----:B------:R-:W-:Y:S02]  /*2280*/  LEA.HI.X R19, R14, UR7, R15, 0x2, P1 ;  /* 0x000000070e137c11 */ /* 0x000fe400088f140f */
[C---:B------:R-:W-:Y:S02]  /*2290*/  IADD3 R15, P1, PT, R2.reuse, R13, RZ ;  /* 0x0000000d020f7210 */ /* 0x040fe40007f3e0ff */
[----:B0-----:R-:W-:Y:S01]  /*22a0*/  IADD3 R17, P2, PT, R2, R23, RZ ;  /* 0x0000001702117210 */ /* 0x001fe20007f5e0ff */
[----:B---3--:R-:W-:Y:S01]  /*22b0*/  STG.E desc[UR8][R18.64], R21 ;  /* 0x0000001512007986 */ /* 0x008fe2000c101908 */
[-C--:B------:R-:W-:Y:S01]  /*22c0*/  LEA.HI.X.SX32 R16, R13, R5.reuse, 0x1, P1 ;  /* 0x000000050d107211 */ /* 0x080fe200008f0eff */
[C---:B------:R-:W-:Y:S01]  /*22d0*/  IMAD R13, R8.reuse, 0x8, R13 ;  /* 0x00000008080d7824 */ /* 0x040fe200078e020d */
[----:B------:R-:W-:Y:S02]  /*22e0*/  LEA R14, P1, R15, UR6, 0x2 ;  /* 0x000000060f0e7c11 */ /* 0x000fe4000f8210ff */
[----:B------:R-:W-:Y:S01]  /*22f0*/  LEA.HI.X.SX32 R20, R23, R5, 0x1, P2 ;  /* 0x0000000517147211 */ /* 0x000fe200010f0eff */
[----:B------:R-:W-:Y:S01]  /*2300*/  IMAD R23, R8, 0x8, R23 ;  /* 0x0000000808177824 */ /* 0x000fe200078e0217 */
[----:B------:R-:W-:-:S02]  /*2310*/  LEA.HI.X R15, R15, UR7, R16, 0x2, P1 ;  /* 0x000000070f0f7c11 */ /* 0x000fc400088f1410 */
[----:B------:R-:W-:-:S03]  /*2320*/  LEA R16, P1, R17, UR6, 0x2 ;  /* 0x0000000611107c11 */ /* 0x000fc6000f8210ff */
[----:B----4-:R0:W-:Y:S01]  /*2330*/  STG.E desc[UR8][R14.64], R26 ;  /* 0x0000001a0e007986 */ /* 0x0101e2000c101908 */
[----:B------:R-:W-:-:S05]  /*2340*/  LEA.HI.X R17, R17, UR7, R20, 0x2, P1 ;  /* 0x0000000711117c11 */ /* 0x000fca00088f1414 */
[----:B-----5:R2:W-:Y:S01]  /*2350*/  STG.E desc[UR8][R16.64], R28 ;  /* 0x0000001c10007986 */ /* 0x0205e2000c101908 */
[C---:B0-----:R-:W-:Y:S02]  /*2360*/  IADD3 R14, P1, PT, R2.reuse, R25, RZ ;  /* 0x00000019020e7210 */ /* 0x041fe40007f3e0ff */
[----:B------:R-:W-:Y:S02]  /*2370*/  IADD3 R15, P2, PT, R2, R27, RZ ;  /* 0x0000001b020f7210 */ /* 0x000fe40007f5e0ff */
[-C--:B------:R-:W-:Y:S01]  /*2380*/  LEA.HI.X.SX32 R19, R25, R5.reuse, 0x1, P1 ;  /* 0x0000000519137211 */ /* 0x080fe200008f0eff */
[----:B------:R-:W-:Y:S01]  /*2390*/  IMAD R25, R8, 0x8, R25 ;  /* 0x0000000808197824 */ /* 0x000fe200078e0219 */
[----:B------:R-:W-:Y:S02]  /*23a0*/  LEA R18, P1, R14, UR6, 0x2 ;  /* 0x000000060e127c11 */ /* 0x000fe4000f8210ff */
[----:B------:R-:W-:Y:S01]  /*23b0*/  LEA.HI.X.SX32 R21, R27, R5, 0x1, P2 ;  /* 0x000000051b157211 */ /* 0x000fe200010f0eff */
[----:B------:R-:W-:Y:S01]  /*23c0*/  IMAD R27, R8, 0x8, R27 ;  /* 0x00000008081b7824 */ /* 0x000fe200078e021b */
[----:B------:R-:W-:-:S02]  /*23d0*/  LEA R20, P2, R15, UR6, 0x2 ;  /* 0x000000060f147c11 */ /* 0x000fc4000f8410ff */
[----:B------:R-:W-:Y:S02]  /*23e0*/  LEA.HI.X R19, R14, UR7, R19, 0x2, P1 ;  /* 0x000000070e137c11 */ /* 0x000fe400088f1413 */
[----:B------:R-:W-:Y:S02]  /*23f0*/  ISETP.NE.AND P1, PT, R10, RZ, PT ;  /* 0x000000ff0a00720c */ /* 0x000fe40003f25270 */
[----:B------:R-:W-:Y:S01]  /*2400*/  LEA.HI.X R21, R15, UR7, R21, 0x2, P2 ;  /* 0x000000070f157c11 */ /* 0x000fe200090f1415 */
[C---:B------:R-:W-:Y:S01]  /*2410*/  IMAD R15, R8.reuse, 0x2, R12 ;  /* 0x00000002080f7824 */ /* 0x040fe200078e020c */
[----:B-1----:R2:W-:Y:S03]  /*2420*/  STG.E desc[UR8][R18.64], R22 ;  /* 0x0000001612007986 */ /* 0x0025e6000c101908 */
[C---:B------:R-:W-:Y:S01]  /*2430*/  IMAD R15, R8.reuse, 0x2, R15 ;  /* 0x00000002080f7824 */ /* 0x040fe200078e020f */
[----:B------:R2:W-:Y:S03]  /*2440*/  STG.E desc[UR8][R20.64], R24 ;  /* 0x0000001814007986 */ /* 0x0005e6000c101908 */
[----:B------:R-:W-:-:S04]  /*2450*/  IMAD R15, R8, 0x2, R15 ;  /* 0x00000002080f7824 */ /* 0x000fc800078e020f */
[----:B------:R-:W-:Y:S01]  /*2460*/  IMAD R12, R8, 0x2, R15 ;  /* 0x00000002080c7824 */ /* 0x000fe200078e020f */
[----:B------:R-:W-:Y:S06]  /*2470*/  @P1 BRA `(.L_x_56) ;  /* 0xfffffffc00041947 */ /* 0x000fec000383ffff */
.L_x_55:
[----:B------:R-:W-:Y:S05]  /*2480*/  @!P0 EXIT ;  /* 0x000000000000894d */ /* 0x000fea0003800000 */
[----:B------:R-:W-:Y:S02]  /*2490*/  ISETP.GE.U32.AND P1, PT, R3, 0x4, PT ;  /* 0x000000040300780c */ /* 0x000fe40003f26070 */
[----:B--2---:R-:W-:-:S04]  /*24a0*/  LOP3.LUT R20, R0, 0x3, RZ, 0xc0, !PT ;  /* 0x0000000300147812 */ /* 0x004fc800078ec0ff */
        /* <DEDUP_REMOVED lines=13> */
[----:B------:R-:W3:Y:S04]  /*2580*/  LDS R19, [R6+0x4] ;  /* 0x0000040006137984 */ /* 0x000ee80000000800 */
[----:B------:R-:W4:Y:S04]  /*2590*/  LDS R13, [R6+0x8] ;  /* 0x00000800060d7984 */ /* 0x000f280000000800 */
[----:B------:R5:W4:Y:S01]  /*25a0*/  LDS R23, [R6+0xc] ;  /* 0x00000c0006177984 */ /* 0x000b220000000800 */
[----:B--2---:R-:W-:Y:S01]  /*25b0*/  LEA R8, P1, R9, UR4, 0x2 ;  /* 0x0000000409087c11 */ /* 0x004fe2000f8210ff */
[----:B0-----:R-:W-:-:S03]  /*25c0*/  IMAD.IADD R10, R12, 0x1, R3 ;  /* 0x000000010c0a7824 */ /* 0x001fc600078e0203 */
[----:B------:R-:W-:Y:S01]  /*25d0*/  LEA.HI.X R9, R9, UR5, R14, 0x2, P1 ;  /* 0x0000000509097c11 */ /* 0x000fe200088f140e */
[----:B------:R-:W-:Y:S01]  /*25e0*/  IMAD.IADD R12, R10, 0x1, R3 ;  /* 0x000000010a0c7824 */ /* 0x000fe200078e0203 */
[----:B------:R-:W-:-:S03]  /*25f0*/  IADD3 R11, P2, PT, R2, R10, RZ ;  /* 0x0000000a020b7210 */ /* 0x000fc60007f5e0ff */
[----:B------:R-:W-:Y:S01]  /*2600*/  IMAD.IADD R18, R12, 0x1, R3 ;  /* 0x000000010c127824 */ /* 0x000fe200078e0203 */
[-C--:B------:R-:W-:Y:S02]  /*2610*/  LEA.HI.X.SX32 R16, R10, R5.reuse, 0x1, P2 ;  /* 0x000000050a107211 */ /* 0x080fe400010f0eff */
[C---:B------:R-:W-:Y:S02]  /*2620*/  IADD3 R15, P3, PT, R2.reuse, R12, RZ ;  /* 0x0000000c020f7210 */ /* 0x040fe40007f7e0ff */
[----:B------:R-:W-:Y:S02]  /*2630*/  LEA R10, P1, R11, UR4, 0x2 ;  /* 0x000000040b0a7c11 */ /* 0x000fe4000f8210ff */
[----:B-----5:R-:W-:Y:S02]  /*2640*/  IADD3 R6, P4, PT, R2, R18, RZ ;  /* 0x0000001202067210 */ /* 0x020fe40007f9e0ff */
[----:B------:R-:W-:Y:S02]  /*2650*/  LEA.HI.X.SX32 R12, R12, R5, 0x1, P3 ;  /* 0x000000050c0c7211 */ /* 0x000fe400018f0eff */
[----:B------:R-:W-:Y:S01]  /*2660*/  LEA R14, P2, R15, UR4, 0x2 ;  /* 0x000000040f0e7c11 */ /* 0x000fe2000f8410ff */
[----:B-1----:R0:W-:Y:S01]  /*2670*/  STG.E desc[UR8][R8.64], R21 ;  /* 0x0000001508007986 */ /* 0x0021e2000c101908 */
[----:B------:R-:W-:-:S02]  /*2680*/  LEA.HI.X R11, R11, UR5, R16, 0x2, P1 ;  /* 0x000000050b0b7c11 */ /* 0x000fc400088f1410 */
[----:B------:R-:W-:Y:S02]  /*2690*/  LEA.HI.X.SX32 R17, R18, R5, 0x1, P4 ;  /* 0x0000000512117211 */ /* 0x000fe400020f0eff */
[----:B------:R-:W-:Y:S01]  /*26a0*/  LEA R16, P1, R6, UR4, 0x2 ;  /* 0x0000000406107c11 */ /* 0x000fe2000f8210ff */
[----:B---3--:R0:W-:Y:S01]  /*26b0*/  STG.E desc[UR8][R10.64], R19 ;  /* 0x000000130a007986 */ /* 0x0081e2000c101908 */
[----:B------:R-:W-:Y:S01]  /*26c0*/  LEA.HI.X R15, R15, UR5, R12, 0x2, P2 ;  /* 0x000000050f0f7c11 */ /* 0x000fe200090f140c */
[----:B------:R-:W-:Y:S01]  /*26d0*/  IMAD.IADD R12, R18, 0x1, R3 ;  /* 0x00000001120c7824 */ /* 0x000fe200078e0203 */
[----:B------:R-:W-:-:S03]  /*26e0*/  LEA.HI.X R17, R6, UR5, R17, 0x2, P1 ;  /* 0x0000000506117c11 */ /* 0x000fc600088f1411 */
[----:B----4-:R0:W-:Y:S04]  /*26f0*/  STG.E desc[UR8][R14.64], R13 ;  /* 0x0000000d0e007986 */ /* 0x0101e8000c101908 */
[----:B------:R0:W-:Y:S02]  /*2700*/  STG.E desc[UR8][R16.64], R23 ;  /* 0x0000001710007986 */ /* 0x0001e4000c101908 */
.L_x_57:
        /* <DEDUP_REMOVED lines=8> */
[----:B------:R-:W-:Y:S01]  /*2790*/  IADD3 R6, P0, PT, R2, R12, RZ ;  /* 0x0000000c02067210 */ /* 0x000fe20007f1e0ff */
[----:B------:R-:W-:-:S03]  /*27a0*/  VIADD R7, R7, 0x2 ;  /* 0x0000000207077836 */ /* 0x000fc60000000000 */
[----:B0-----:R-:W-:Y:S01]  /*27b0*/  LEA.HI.X.SX32 R9, R12, R5, 0x1, P0 ;  /* 0x000000050c097211 */ /* 0x001fe200000f0eff */
        /* <DEDUP_REMOVED lines=12> */
[----:B------:R-:W-:Y:S01]  /*2880*/  LEA.HI.X R11, R11, UR5, R12, 0x2, P1 ;  /* 0x000000050b0b7c11 */ /* 0x000fe200088f140c */
[----:B------:R-:W-:Y:S02]  /*2890*/  IMAD.IADD R12, R14, 0x1, R13 ;  /* 0x000000010e0c7824 */ /* 0x000fe400078e020d */
[----:B0-----:R1:W-:Y:S04]  /*28a0*/  STG.E desc[UR8][R8.64], R3 ;  /* 0x0000000308007986 */ /* 0x0013e8000c101908 */
[----:B--2---:R1:W-:Y:S02]  /*28b0*/  STG.E desc[UR8][R10.64], R15 ;  /* 0x0000000f0a007986 */ /* 0x0043e4000c101908 */
.L_x_58:
[----:B------:R-:W-:Y:S05]  /*28c0*/  @P2 EXIT ;  /* 0x000000000000294d */ /* 0x000fea0003800000 */
[----:B------:R-:W2:Y:S01]  /*28d0*/  S2UR UR5, SR_CgaCtaId ;  /* 0x00000000000579c3 */ /* 0x000ea20000008800 */
[----:B------:R-:W-:Y:S01]  /*28e0*/  UMOV UR4, 0x400 ;  /* 0x0000040000047882 */ /* 0x000fe20000000000 */
[----:B------:R-:W-:Y:S01]  /*28f0*/  IMAD.IADD R4, R4, 0x1, R7 ;  /* 0x0000000104047824 */ /* 0x000fe200078e0207 */
[----:B------:R-:W-:-:S04]  /*2900*/  IADD3 R0, P0, PT, R2, R12, RZ ;  /* 0x0000000c02007210 */ /* 0x000fc80007f1e0ff */
[----:B------:R-:W-:Y:S01]  /*2910*/  LEA.HI.X.SX32 R5, R12, R5, 0x1, P0 ;  /* 0x000000050c057211 */ /* 0x000fe200000f0eff */
[----:B--2---:R-:W-:-:S06]  /*2920*/  ULEA UR4, UR5, UR4, 0x18 ;  /* 0x0000000405047291 */ /* 0x004fcc000f8ec0ff */
[----:B------:R-:W-:-:S05]  /*2930*/  LEA R4, R4, UR4, 0x2 ;  /* 0x0000000404047c11 */ /* 0x000fca000f8e10ff */
[----:B------:R-:W2:Y:S01]  /*2940*/  LDS R7, [R4] ;  /* 0x0000000004077984 */ /* 0x000ea20000000800 */
[----:B------:R-:W3:Y:S02]  /*2950*/  LDCU.64 UR4, c[0x0][0x380] ;  /* 0x00007000ff0477ac */ /* 0x000ee40008000a00 */
[----:B---3--:R-:W-:-:S04]  /*2960*/  LEA R2, P0, R0, UR4, 0x2 ;  /* 0x0000000400027c11 */ /* 0x008fc8000f8010ff */
[----:B-1----:R-:W-:-:S05]  /*2970*/  LEA.HI.X R3, R0, UR5, R5, 0x2, P0 ;  /* 0x0000000500037c11 */ /* 0x002fca00080f1405 */
[----:B--2---:R-:W-:Y:S01]  /*2980*/  STG.E desc[UR8][R2.64], R7 ;  /* 0x0000000702007986 */ /* 0x004fe2000c101908 */
[----:B------:R-:W-:Y:S05]  /*2990*/  EXIT ;  /* 0x000000000000794d */ /* 0x000fea0003800000 */
.L_x_59:
        /* <DEDUP_REMOVED lines=14> */
.L_x_83:


//--------------------- .text._ZN17fastertransformer12transpose102I6__halfEEvPT_PKS2_iiii --------------------------
	.section	.text._ZN17fastertransformer12transpose102I6__halfEEvPT_PKS2_iiii,"ax",@progbits
	.align	128
        .global         _ZN17fastertransformer12transpose102I6__halfEEvPT_PKS2_iiii
        .type           _ZN17fastertransformer12transpose102I6__halfEEvPT_PKS2_iiii,@function
        .size           _ZN17fastertransformer12transpose102I6__halfEEvPT_PKS2_iiii,(.L_x_84 - _ZN17fastertransformer12transpose102I6__halfEEvPT_PKS2_iiii)
        .other          _ZN17fastertransformer12transpose102I6__halfEEvPT_PKS2_iiii,@"STO_CUDA_ENTRY STV_DEFAULT"
_ZN17fastertransformer12transpose102I6__halfEEvPT_PKS2_iiii:
.text._ZN17fastertransformer12transpose102I6__halfEEvPT_PKS2_iiii:
[----:B------:R-:W-:Y:S08]  /*0000*/  LDC R1, c[0x0][0x37c] ;  /* 0x0000df00ff017b82 */ /* 0x000ff00000000800 */
[----:B------:R-:W0:Y:S01]  /*0010*/  S2UR UR4, SR_CTAID.X ;  /* 0x00000000000479c3 */ /* 0x000e220000002500 */
[----:B------:R-:W1:Y:S07]  /*0020*/  S2R R7, SR_TID.X ;  /* 0x0000000000077919 */ /* 0x000e6e0000002100 */
[----:B------:R-:W0:Y:S08]  /*0030*/  LDC.64 R2, c[0x0][0x390] ;  /* 0x0000e400ff027b82 */ /* 0x000e300000000a00 */
[----:B------:R-:W2:Y:S08]  /*0040*/  S2UR UR6, SR_CTAID.Y ;  /* 0x00000000000679c3 */ /* 0x000eb00000002600 */
[----:B------:R-:W1:Y:S08]  /*0050*/  LDC.64 R8, c[0x0][0x398] ;  /* 0x0000e600ff087b82 */ /* 0x000e700000000a00 */
[----:B------:R-:W3:Y:S01]  /*0060*/  LDC.64 R4, c[0x0][0x388] ;  /* 0x0000e200ff047b82 */ /* 0x000ee20000000a00 */
[----:B0-----:R-:W-:Y:S01]  /*0070*/  IMAD R0, R2, UR4, RZ ;  /* 0x0000000402007c24 */ /* 0x001fe2000f8e02ff */
[----:B------:R-:W0:Y:S03]  /*0080*/  LDCU.64 UR4, c[0x0][0x358] ;  /* 0x00006b00ff0477ac */ /* 0x000e260008000a00 */
[----:B--2---:R-:W-:-:S04]  /*0090*/  IMAD R2, R3, UR6, R0 ;  /* 0x0000000603027c24 */ /* 0x004fc8000f8e0200 */
[----:B-1----:R-:W-:-:S05]  /*00a0*/  IMAD R2, R7, R9, R2 ;  /* 0x0000000907027224 */ /* 0x002fca00078e0202 */
[----:B------:R-:W-:-:S05]  /*00b0*/  SHF.R.S32.HI R3, RZ, 0x1, R2 ;  /* 0x00000001ff037819 */ /* 0x000fca0000011402 */
[----:B---3--:R-:W-:Y:S02]  /*00c0*/  IMAD.WIDE R4, R3, 0x4, R4 ;  /* 0x0000000403047825 */ /* 0x008fe400078e0204 */
[----:B------:R-:W1:Y:S04]  /*00d0*/  LDC.64 R2, c[0x0][0x380] ;  /* 0x0000e000ff027b82 */ /* 0x000e680000000a00 */
[----:B0-----:R-:W2:Y:S01]  /*00e0*/  LDG.E R5, desc[UR4][R4.64] ;  /* 0x0000000404057981 */ /* 0x001ea2000c1e1900 */
[----:B------:R-:W-:-:S04]  /*00f0*/  IMAD R0, R7, R8, R0 ;  /* 0x0000000807007224 */ /* 0x000fc800078e0200 */
[----:B------:R-:W-:-:S05]  /*0100*/  IMAD R0, R9, UR6, R0 ;  /* 0x0000000609007c24 */ /* 0x000fca000f8e0200 */
[----:B------:R-:W-:-:S05]  /*0110*/  SHF.R.S32.HI R7, RZ, 0x1, R0 ;  /* 0x00000001ff077819 */ /* 0x000fca0000011400 */
[----:B-1----:R-:W-:-:S05]  /*0120*/  IMAD.WIDE R2, R7, 0x4, R2 ;  /* 0x0000000407027825 */ /* 0x002fca00078e0202 */
[----:B--2---:R-:W-:Y:S01]  /*0130*/  STG.E desc[UR4][R2.64], R5 ;  /* 0x0000000502007986 */ /* 0x004fe2000c101904 */
[----:B------:R-:W-:Y:S05]  /*0140*/  EXIT ;  /* 0x000000000000794d */ /* 0x000fea0003800000 */
.L_x_60:
        /* <DEDUP_REMOVED lines=11> */
.L_x_84:


//--------------------- .text._ZN17fastertransformer15prepareMatrixesI6__halfEEvPT_S3_S3_S3_S3_S3_PKS2_S5_S5_S5_S5_S5_S5_iiii --------------------------
	.section	.text._ZN17fastertransformer15prepareMatrixesI6__halfEEvPT_S3_S3_S3_S3_S3_PKS2_S5_S5_S5_S5_S5_S5_iiii,"ax",@progbits
	.align	128
        .global         _ZN17fastertransformer15prepareMatrixesI6__halfEEvPT_S3_S3_S3_S3_S3_PKS2_S5_S5_S5_S5_S5_S5_iiii
        .type           _ZN17fastertransformer15prepareMatrixesI6__halfEEvPT_S3_S3_S3_S3_S3_PKS2_S5_S5_S5_S5_S5_S5_iiii,@function
        .size           _ZN17fastertransformer15prepareMatrixesI6__halfEEvPT_S3_S3_S3_S3_S3_PKS2_S5_S5_S5_S5_S5_S5_iiii,(.L_x_85 - _ZN17fastertransformer15prepareMatrixesI6__halfEEvPT_S3_S3_S3_S3_S3_PKS2_S5_S5_S5_S5_S5_S5_iiii)
        .other          _ZN17fastertransformer15prepareMatrixesI6__halfEEvPT_S3_S3_S3_S3_S3_PKS2_S5_S5_S5_S5_S5_S5_iiii,@"STO_CUDA_ENTRY STV_DEFAULT"
_ZN17fastertransformer15prepareMatrixesI6__halfEEvPT_S3_S3_S3_S3_S3_PKS2_S5_S5_S5_S5_S5_S5_iiii:
.text._ZN17fastertransformer15prepareMatrixesI6__halfEEvPT_S3_S3_S3_S3_S3_PKS2_S5_S5_S5_S5_S5_S5_iiii:
[----:B------:R-:W-:Y:S01]  /*0000*/  LDC R1, c[0x0][0x37c] ;  /* 0x0000df00ff017b82 */ /* 0x000fe20000000800 */
[----:B------:R-:W0:Y:S01]  /*0010*/  S2R R9, SR_TID.X ;  /* 0x0000000000097919 */ /* 0x000e220000002100 */
[----:B------:R-:W1:Y:S01]  /*0020*/  LDCU UR6, c[0x0][0x3ec] ;  /* 0x00007d80ff0677ac */ /* 0x000e620008000800 */
[----:B0-----:R-:W-:-:S04]  /*0030*/  SHF.L.U32 R8, R9, 0x1, RZ ;  /* 0x0000000109087819 */ /* 0x001fc800000006ff */
[----:B-1----:R-:W-:-:S13]  /*0040*/  ISETP.GE.AND P0, PT, R8, UR6, PT ;  /* 0x0000000608007c0c */ /* 0x002fda000bf06270 */
[----:B------:R-:W-:Y:S05]  /*0050*/  @P0 EXIT ;  /* 0x000000000000094d */ /* 0x000fea0003800000 */
[----:B------:R-:W0:Y:S01]  /*0060*/  S2R R0, SR_CTAID.Y ;  /* 0x0000000000007919 */ /* 0x000e220000002600 */
[----:B------:R-:W0:Y:S01]  /*0070*/  LDCU UR7, c[0x0][0x3e8] ;  /* 0x00007d00ff0777ac */ /* 0x000e220008000800 */
[----:B------:R-:W1:Y:S01]  /*0080*/  LDC.64 R22, c[0x0][0x3d0] ;  /* 0x0000f400ff167b82 */ /* 0x000e620000000a00 */
[----:B------:R-:W2:Y:S01]  /*0090*/  S2R R2, SR_CTAID.X ;  /* 0x0000000000027919 */ /* 0x000ea20000002500 */
[----:B------:R-:W3:Y:S01]  /*00a0*/  LDCU.64 UR4, c[0x0][0x358] ;  /* 0x00006b00ff0477ac */ /* 0x000ee20008000a00 */
[----:B------:R-:W4:Y:S05]  /*00b0*/  LDCU UR8, c[0x0][0x3f0] ;  /* 0x00007e00ff0877ac */ /* 0x000f2a0008000800 */
[----:B------:R-:W5:Y:S08]  /*00c0*/  LDC.64 R12, c[0x0][0x3b0] ;  /* 0x0000ec00ff0c7b82 */ /* 0x000f700000000a00 */
[----:B------:R-:W4:Y:S08]  /*00d0*/  LDC.64 R24, c[0x0][0x3d8] ;  /* 0x0000f600ff187b82 */ /* 0x000f300000000a00 */
[----:B------:R-:W5:Y:S01]  /*00e0*/  LDC.64 R4, c[0x0][0x3e0] ;  /* 0x0000f800ff047b82 */ /* 0x000f620000000a00 */
[----:B-1----:R-:W-:-:S04]  /*00f0*/  IMAD.WIDE.U32 R22, R8, 0x2, R22 ;  /* 0x0000000208167825 */ /* 0x002fc800078e0016 */
[----:B0-----:R-:W-:Y:S02]  /*0100*/  IMAD R7, R0, UR7, RZ ;  /* 0x0000000700077c24 */ /* 0x001fe4000f8e02ff */
[----:B---3--:R-:W3:Y:S01]  /*0110*/  LDG.E.CONSTANT R22, desc[UR4][R22.64] ;  /* 0x0000000416167981 */ /* 0x008ee2000c1e9900 */
[----:B------:R-:W0:Y:S01]  /*0120*/  LDC R3, c[0x0][0x3f4] ;  /* 0x0000fd00ff037b82 */ /* 0x000e220000000800 */
[----:B--2---:R-:W-:-:S05]  /*0130*/  IMAD R10, R2, UR6, RZ ;  /* 0x00000006020a7c24 */ /* 0x004fca000f8e02ff */
[----:B------:R-:W-:Y:S01]  /*0140*/  IADD3 R27, PT, PT, R10, R7, R8 ;  /* 0x000000070a1b7210 */ /* 0x000fe20007ffe008 */
[----:B----4-:R-:W-:Y:S01]  /*0150*/  IMAD.WIDE.U32 R24, R8, 0x2, R24 ;  /* 0x0000000208187825 */ /* 0x010fe200078e0018 */
[----:B------:R-:W1:Y:S02]  /*0160*/  LDC.64 R18, c[0x0][0x380] ;  /* 0x0000e000ff127b82 */ /* 0x000e640000000a00 */
[----:B------:R-:W-:-:S03]  /*0170*/  SHF.R.S32.HI R27, RZ, 0x1, R27 ;  /* 0x00000001ff1b7819 */ /* 0x000fc6000001141b */
[----:B------:R-:W2:Y:S02]  /*0180*/  LDG.E.CONSTANT R24, desc[UR4][R24.64] ;  /* 0x0000000418187981 */ /* 0x000ea4000c1e9900 */
[----:B-----5:R-:W-:Y:S01]  /*0190*/  IMAD.WIDE R12, R27, 0x4, R12 ;  /* 0x000000041b0c7825 */ /* 0x020fe200078e020c */
[----:B------:R-:W4:Y:S03]  /*01a0*/  LDC.64 R16, c[0x0][0x3b8] ;  /* 0x0000ee00ff107b82 */ /* 0x000f260000000a00 */
[----:B------:R-:W-:Y:S01]  /*01b0*/  IMAD.WIDE.U32 R14, R8, 0x2, R4 ;  /* 0x00000002080e7825 */ /* 0x000fe200078e0004 */
[----:B------:R-:W3:Y:S04]  /*01c0*/  LDG.E R21, desc[UR4][R12.64] ;  /* 0x000000040c157981 */ /* 0x000ee8000c1e1900 */
[----:B------:R5:W2:Y:S01]  /*01d0*/  LDG.E.CONSTANT R26, desc[UR4][R14.64] ;  /* 0x000000040e1a7981 */ /* 0x000aa2000c1e9900 */
[----:B0-----:R-:W-:Y:S01]  /*01e0*/  IABS R11, R3 ;  /* 0x00000003000b7213 */ /* 0x001fe20000000000 */
[----:B------:R-:W0:Y:S03]  /*01f0*/  LDC.64 R28, c[0x0][0x398] ;  /* 0x0000e600ff1c7b82 */ /* 0x000e260000000a00 */
[----:B------:R-:W1:Y:S05]  /*0200*/  I2F.RP R6, R11 ;  /* 0x0000000b00067306 */ /* 0x000e6a0000209400 */
[----:B-----5:R-:W5:Y:S03]  /*0210*/  LDC.64 R14, c[0x0][0x390] ;  /* 0x0000e400ff0e7b82 */ /* 0x020f660000000a00 */
[----:B-1----:R-:W1:Y:S02]  /*0220*/  MUFU.RCP R6, R6 ;  /* 0x0000000600067308 */ /* 0x002e640000001000 */
[----:B-1----:R-:W-:-:S06]  /*0230*/  IADD3 R4, PT, PT, R6, 0xffffffe, RZ ;  /* 0x0ffffffe06047810 */ /* 0x002fcc0007ffe0ff */
[----:B------:R1:W4:Y:S02]  /*0240*/  F2I.FTZ.U32.TRUNC.NTZ R5, R4 ;  /* 0x0000000400057305 */ /* 0x000324000021f000 */
[----:B-1----:R-:W-:Y:S01]  /*0250*/  IMAD.MOV.U32 R4, RZ, RZ, RZ ;  /* 0x000000ffff047224 */ /* 0x002fe200078e00ff */
[----:B----4-:R-:W-:-:S05]  /*0260*/  IADD3 R12, PT, PT, RZ, -R5, RZ ;  /* 0x80000005ff0c7210 */ /* 0x010fca0007ffe0ff */
[----:B------:R-:W-:Y:S01]  /*0270*/  IMAD R13, R12, R11, RZ ;  /* 0x0000000b0c0d7224 */ /* 0x000fe200078e02ff */
[----:B------:R-:W-:-:S03]  /*0280*/  IABS R12, R8 ;  /* 0x00000008000c7213 */ /* 0x000fc60000000000 */
[----:B------:R-:W-:-:S06]  /*0290*/  IMAD.HI.U32 R5, R5, R13, R4 ;  /* 0x0000000d05057227 */ /* 0x000fcc00078e0004 */
[----:B------:R-:W-:-:S05]  /*02a0*/  IMAD.HI.U32 R5, R5, R12, RZ ;  /* 0x0000000c05057227 */ /* 0x000fca00078e00ff */
[----:B------:R-:W-:-:S05]  /*02b0*/  IADD3 R6, PT, PT, -R5, RZ, RZ ;  /* 0x000000ff05067210 */ /* 0x000fca0007ffe1ff */
[C---:B------:R-:W-:Y:S01]  /*02c0*/  IMAD R6, R11.reuse, R6, R12 ;  /* 0x000000060b067224 */ /* 0x040fe200078e020c */
[----:B------:R-:W-:Y:S01]  /*02d0*/  LOP3.LUT R4, R8, R3, RZ, 0x3c, !PT ;  /* 0x0000000308047212 */ /* 0x000fe200078e3cff */
[----:B------:R-:W1:Y:S03]  /*02e0*/  LDC.64 R12, c[0x0][0x388] ;  /* 0x0000e200ff0c7b82 */ /* 0x000e660000000a00 */
[----:B------:R-:W-:Y:S02]  /*02f0*/  ISETP.GT.U32.AND P2, PT, R11, R6, PT ;  /* 0x000000060b00720c */ /* 0x000fe40003f44070 */
[----:B------:R-:W-:-:S11]  /*0300*/  ISETP.GE.AND P1, PT, R4, RZ, PT ;  /* 0x000000ff0400720c */ /* 0x000fd60003f26270 */
[----:B------:R-:W-:-:S04]  /*0310*/  @!P2 IADD3 R6, PT, PT, R6, -R11, RZ ;  /* 0x8000000b0606a210 */ /* 0x000fc80007ffe0ff */
[----:B------:R-:W-:Y:S01]  /*0320*/  ISETP.GE.U32.AND P0, PT, R6, R11, PT ;  /* 0x0000000b0600720c */ /* 0x000fe20003f06070 */
[----:B------:R-:W-:Y:S01]  /*0330*/  @!P2 VIADD R5, R5, 0x1 ;  /* 0x000000010505a836 */ /* 0x000fe20000000000 */
[----:B------:R-:W-:-:S11]  /*0340*/  ISETP.NE.AND P2, PT, R3, RZ, PT ;  /* 0x000000ff0300720c */ /* 0x000fd60003f45270 */
[----:B------:R-:W-:-:S04]  /*0350*/  @P0 IADD3 R5, PT, PT, R5, 0x1, RZ ;  /* 0x0000000105050810 */ /* 0x000fc80007ffe0ff */
[----:B------:R-:W-:Y:S02]  /*0360*/  @!P1 IADD3 R5, PT, PT, -R5, RZ, RZ ;  /* 0x000000ff05059210 */ /* 0x000fe40007ffe1ff */
[----:B------:R-:W-:-:S04]  /*0370*/  @!P2 LOP3.LUT R5, RZ, R3, RZ, 0x33, !PT ;  /* 0x00000003ff05a212 */ /* 0x000fc800078e33ff */
[C---:B------:R-:W-:Y:S01]  /*0380*/  IADD3 R4, PT, PT, -R5.reuse, RZ, RZ ;  /* 0x000000ff05047210 */ /* 0x040fe20007ffe1ff */
[----:B------:R-:W-:Y:S02]  /*0390*/  IMAD R11, R2, R3, R7 ;  /* 0x00000003020b7224 */ /* 0x000fe400078e0207 */
[----:B------:R-:W-:Y:S02]  /*03a0*/  IMAD R20, R5, UR8, RZ ;  /* 0x0000000805147c24 */ /* 0x000fe4000f8e02ff */
[----:B------:R-:W-:-:S05]  /*03b0*/  IMAD R4, R3, R4, R8 ;  /* 0x0000000403047224 */ /* 0x000fca00078e0208 */
[----:B------:R-:W-:-:S04]  /*03c0*/  IADD3 R6, PT, PT, R4, R11, R20 ;  /* 0x0000000b04067210 */ /* 0x000fc80007ffe014 */
[----:B------:R-:W-:Y:S01]  /*03d0*/  SHF.R.S32.HI R6, RZ, 0x1, R6 ;  /* 0x00000001ff067819 */ /* 0x000fe20000011406 */
[----:B------:R-:W-:-:S04]  /*03e0*/  IMAD.WIDE R16, R27, 0x4, R16 ;  /* 0x000000041b107825 */ /* 0x000fc800078e0210 */
[----:B------:R-:W-:-:S04]  /*03f0*/  IMAD.WIDE R18, R6, 0x4, R18 ;  /* 0x0000000406127825 */ /* 0x000fc800078e0212 */
[----:B-1----:R-:W-:-:S04]  /*0400*/  IMAD.WIDE R12, R6, 0x4, R12 ;  /* 0x00000004060c7825 */ /* 0x002fc800078e020c */
[----:B-----5:R-:W-:-:S04]  /*0410*/  IMAD.WIDE R14, R6, 0x4, R14 ;  /* 0x00000004060e7825 */ /* 0x020fc800078e020e */
[C---:B---3--:R-:W-:Y:S02]  /*0420*/  HFMA2 R25, R21.reuse, 1, 1, R22 ;  /* 0x3c003c0015197831 */ /* 0x048fe40000000016 */
[C---:B--2---:R-:W-:Y:S02]  /*0430*/  HADD2 R23, R21.reuse, R24 ;  /* 0x0000001815177230 */ /* 0x044fe40000000000 */
[----:B------:R-:W-:Y:S02]  /*0440*/  HFMA2 R21, R21, 1, 1, R26 ;  /* 0x3c003c0015157831 */ /* 0x000fe4000000001a */
[----:B------:R-:W1:Y:S01]  /*0450*/  LDC.64 R26, c[0x0][0x3c0] ;  /* 0x0000f000ff1a7b82 */ /* 0x000e620000000a00 */
[----:B------:R2:W-:Y:S04]  /*0460*/  STG.E desc[UR4][R18.64], R25 ;  /* 0x0000001912007986 */ /* 0x0005e8000c101904 */
[----:B------:R3:W-:Y:S04]  /*0470*/  STG.E desc[UR4][R12.64], R23 ;  /* 0x000000170c007986 */ /* 0x0007e8000c101904 */
[----:B------:R3:W-:Y:S04]  /*0480*/  STG.E desc[UR4][R14.64], R21 ;  /* 0x000000150e007986 */ /* 0x0007e8000c101904 */
[----:B------:R1:W4:Y:S01]  /*0490*/  LDG.E R22, desc[UR4][R16.64] ;  /* 0x0000000410167981 */ /* 0x000322000c1e1900 */
[----:B------:R-:W-:Y:S01]  /*04a0*/  LEA.HI R9, R10, R9, RZ, 0x1f ;  /* 0x000000090a097211 */ /* 0x000fe200078ff8ff */
[----:B0-----:R-:W-:Y:S01]  /*04b0*/  IMAD.WIDE R28, R6, 0x4, R28 ;  /* 0x00000004061c7825 */ /* 0x001fe200078e021c */
[----:B--2---:R-:W0:Y:S03]  /*04c0*/  LDC.64 R18, c[0x0][0x3a0] ;  /* 0x0000e800ff127b82 */ /* 0x004e260000000a00 */
[----:B-1----:R-:W-:Y:S01]  /*04d0*/  IMAD.WIDE.U32 R16, R9, 0x4, R26 ;  /* 0x0000000409107825 */ /* 0x002fe200078e001a */
[----:B------:R-:W-:Y:S01]  /*04e0*/  IADD3 R7, PT, PT, R4, R11, R7 ;  /* 0x0000000b04077210 */ /* 0x000fe20007ffe007 */
[----:B----4-:R3:W-:Y:S04]  /*04f0*/  STG.E desc[UR4][R28.64], R22 ;  /* 0x000000161c007986 */ /* 0x0107e8000c101904 */
[----:B------:R-:W2:Y:S01]  /*0500*/  LDG.E R24, desc[UR4][R16.64] ;  /* 0x0000000410187981 */ /* 0x000ea2000c1e1900 */
[----:B------:R-:W-:Y:S01]  /*0510*/  IMAD R20, R20, 0x2, R7 ;  /* 0x0000000214147824 */ /* 0x000fe200078e0207 */
[----:B------:R-:W-:-:S04]  /*0520*/  IADD3 R8, PT, PT, R10, UR7, R8 ;  /* 0x000000070a087c10 */ /* 0x000fc8000fffe008 */
[----:B------:R-:W-:Y:S02]  /*0530*/  SHF.R.S32.HI R7, RZ, 0x1, R20 ;  /* 0x00000001ff077819 */ /* 0x000fe40000011414 */
[----:B------:R-:W-:-:S03]  /*0540*/  SHF.R.S32.HI R11, RZ, 0x1, R8 ;  /* 0x00000001ff0b7819 */ /* 0x000fc60000011408 */
[----:B0-----:R-:W-:-:S04]  /*0550*/  IMAD.WIDE R6, R7, 0x4, R18 ;  /* 0x0000000407067825 */ /* 0x001fc800078e0212 */
[----:B------:R-:W-:Y:S01]  /*0560*/  IMAD.WIDE R26, R11, 0x4, R26 ;  /* 0x000000040b1a7825 */ /* 0x000fe200078e021a */
[----:B--2---:R3:W-:Y:S05]  /*0570*/  STG.E desc[UR4][R6.64], R24 ;  /* 0x0000001806007986 */ /* 0x0047ea000c101904 */
[----:B------:R-:W2:Y:S01]  /*0580*/  LDG.E R27, desc[UR4][R26.64] ;  /* 0x000000041a1b7981 */ /* 0x000ea2000c1e1900 */
[----:B------:R-:W-:Y:S02]  /*0590*/  IADD3 R20, PT, PT, R20, UR8, RZ ;  /* 0x0000000814147c10 */ /* 0x000fe4000fffe0ff */
[----:B------:R-:W-:Y:S02]  /*05a0*/  ISETP.GT.U32.AND P0, PT, R2, 0x1, PT ;  /* 0x000000010200780c */ /* 0x000fe40003f04070 */
[----:B------:R-:W-:-:S05]  /*05b0*/  SHF.R.S32.HI R11, RZ, 0x1, R20 ;  /* 0x00000001ff0b7819 */ /* 0x000fca0000011414 */
[----:B------:R-:W-:-:S05]  /*05c0*/  IMAD.WIDE R18, R11, 0x4, R18 ;  /* 0x000000040b127825 */ /* 0x000fca00078e0212 */
[----:B--2---:R3:W-:Y:S01]  /*05d0*/  STG.E desc[UR4][R18.64], R27 ;  /* 0x0000001b12007986 */ /* 0x0047e2000c101904 */
[----:B------:R-:W-:Y:S05]  /*05e0*/  @P0 EXIT ;  /* 0x000000000000094d */ /* 0x000fea0003800000 */
[----:B---3--:R-:W0:Y:S02]  /*05f0*/  LDC.64 R6, c[0x0][0x3c8] ;  /* 0x0000f200ff067b82 */ /* 0x008e240000000a00 */
[----:B0-----:R-:W-:-:S06]  /*0600*/  IMAD.WIDE.U32 R6, R9, 0x4, R6 ;  /* 0x0000000409067825 */ /* 0x001fcc00078e0006 */
[----:B------:R-:W0:Y:S01]  /*0610*/  LDC.64 R8, c[0x0][0x3a8] ;  /* 0x0000ea00ff087b82 */ /* 0x000e220000000a00 */
[----:B------:R-:W2:Y:S01]  /*0620*/  LDG.E R7, desc[UR4][R6.64] ;  /* 0x0000000406077981 */ /* 0x000ea2000c1e1900 */
[----:B------:R-:W-:Y:S01]  /*0630*/  IMAD R11, R0, UR6, RZ ;  /* 0x00000006000b7c24 */ /* 0x000fe2000f8e02ff */
[----:B------:R-:W-:-:S04]  /*0640*/  LEA R2, R5, R2, 0x1 ;  /* 0x0000000205027211 */ /* 0x000fc800078e08ff */
[----:B------:R-:W-:-:S05]  /*0650*/  LEA R11, R11, R4, 0x1 ;  /* 0x000000040b0b7211 */ /* 0x000fca00078e08ff */
[----:B------:R-:W-:-:S05]  /*0660*/  IMAD R2, R2, R3, R11 ;  /* 0x0000000302027224 */ /* 0x000fca00078e020b */
[----:B------:R-:W-:-:S05]  /*0670*/  SHF.R.S32.HI R3, RZ, 0x1, R2 ;  /* 0x00000001ff037819 */ /* 0x000fca0000011402 */
[----:B0-----:R-:W-:-:S05]  /*0680*/  IMAD.WIDE R2, R3, 0x4, R8 ;  /* 0x0000000403027825 */ /* 0x001fca00078e0208 */
[----:B--2---:R-:W-:Y:S01]  /*0690*/  STG.E desc[UR4][R2.64], R7 ;  /* 0x0000000702007986 */ /* 0x004fe2000c101904 */
[----:B------:R-:W-:Y:S05]  /*06a0*/  EXIT ;  /* 0x000000000000794d */ /* 0x000fea0003800000 */
.L_x_61:
        /* <DEDUP_REMOVED lines=13> */
.L_x_85:


//--------------------- .text._ZN17fastertransformer21calAttnScore_valueBufIfEEvPT_PKS1_S4_S4_S4_iiifS2_S4_iiii --------------------------
	.section	.text._ZN17fastertransformer21calAttnScore_valueBufIfEEvPT_PKS1_S4_S4_S4_iiifS2_S4_iiii,"ax",@progbits
	.align	128
        .global         _ZN17fastertransformer21calAttnScore_valueBufIfEEvPT_PKS1_S4_S4_S4_iiifS2_S4_iiii
        .type           _ZN17fastertransformer21calAttnScore_valueBufIfEEvPT_PKS1_S4_S4_S4_iiifS2_S4_iiii,@function
        .size           _ZN17fastertransformer21calAttnScore_valueBufIfEEvPT_PKS1_S4_S4_S4_iiifS2_S4_iiii,(.L_x_86 - _ZN17fastertransformer21calAttnScore_valueBufIfEEvPT_PKS1_S4_S4_S4_iiifS2_S4_iiii)
        .other          _ZN17fastertransformer21calAttnScore_valueBufIfEEvPT_PKS1_S4_S4_S4_iiifS2_S4_iiii,@"STO_CUDA_ENTRY STV_DEFAULT"
_ZN17fastertransformer21calAttnScore_valueBufIfEEvPT_PKS1_S4_S4_S4_iiifS2_S4_iiii:
.text._ZN17fastertransformer21calAttnScore_valueBufIfEEvPT_PKS1_S4_S4_S4_iiifS2_S4_iiii:
[----:B------:R-:W-:Y:S01]  /*0000*/  LDC R1, c[0x0][0x37c] ;  /* 0x0000df00ff017b82 */ /* 0x000fe20000000800 */
[----:B------:R-:W0:Y:S07]  /*0010*/  S2R R0, SR_TID.X ;  /* 0x0000000000007919 */ /* 0x000e2e0000002100 */
[----:B------:R-:W0:Y:S01]  /*0020*/  LDC R3, c[0x0][0x3b0] ;  /* 0x0000ec00ff037b82 */ /* 0x000e220000000800 */
[----:B------:R-:W1:Y:S07]  /*0030*/  LDCU.64 UR6, c[0x0][0x358] ;  /* 0x00006b00ff0677ac */ /* 0x000e6e0008000a00 */
[----:B------:R-:W2:Y:S08]  /*0040*/  S2UR UR8, SR_CTAID.X ;  /* 0x00000000000879c3 */ /* 0x000eb00000002500 */
[----:B------:R-:W2:Y:S08]  /*0050*/  LDC.64 R12, c[0x0][0x3a8] ;  /* 0x0000ea00ff0c7b82 */ /* 0x000eb00000000a00 */
[----:B------:R-:W3:Y:S01]  /*0060*/  S2UR UR9, SR_CTAID.Y ;  /* 0x00000000000979c3 */ /* 0x000ee20000002600 */
[----:B0-----:R-:W-:-:S07]  /*0070*/  ISETP.GE.AND P0, PT, R0, R3, PT ;  /* 0x000000030000720c */ /* 0x001fce0003f06270 */
[----:B------:R-:W0:Y:S08]  /*0080*/  S2UR UR10, SR_CTAID.Z ;  /* 0x00000000000a79c3 */ /* 0x000e300000002700 */
[----:B------:R-:W4:Y:S01]  /*0090*/  LDC.64 R10, c[0x0][0x390] ;  /* 0x0000e400ff0a7b82 */ /* 0x000f220000000a00 */
[--C-:B--2---:R-:W-:Y:S02]  /*00a0*/  IMAD R2, R12, UR8, R0.reuse ;  /* 0x000000080c027c24 */ /* 0x104fe4000f8e0200 */
[----:B------:R-:W-:-:S05]  /*00b0*/  @!P0 IMAD R12, R13, UR8, R0 ;  /* 0x000000080d0c8c24 */ /* 0x000fca000f8e0200 */
[----:B------:R-:W2:Y:S01]  /*00c0*/  @!P0 LDC.64 R8, c[0x0][0x388] ;  /* 0x0000e200ff088b82 */ /* 0x000ea20000000a00 */
[----:B---3--:R-:W-:-:S07]  /*00d0*/  IMAD R2, R13, UR9, R2 ;  /* 0x000000090d027c24 */ /* 0x008fce000f8e0202 */
[----:B------:R-:W3:Y:S01]  /*00e0*/  LDC.64 R6, c[0x0][0x398] ;  /* 0x0000e600ff067b82 */ /* 0x000ee20000000a00 */
[C---:B0-----:R-:W-:Y:S02]  /*00f0*/  IMAD R2, R3.reuse, UR10, R2 ;  /* 0x0000000a03027c24 */ /* 0x041fe4000f8e0202 */
[----:B------:R-:W-:-:S05]  /*0100*/  @!P0 IMAD R13, R3, UR10, R12 ;  /* 0x0000000a030d8c24 */ /* 0x000fca000f8e020c */
[----:B------:R-:W0:Y:S01]  /*0110*/  @!P0 LDC.64 R4, c[0x0][0x3a0] ;  /* 0x0000e800ff048b82 */ /* 0x000e220000000a00 */
[----:B----4-:R-:W-:-:S06]  /*0120*/  @!P0 IMAD.WIDE R10, R2, 0x4, R10 ;  /* 0x00000004020a8825 */ /* 0x010fcc00078e020a */
[----:B-1----:R-:W4:Y:S01]  /*0130*/  @!P0 LDG.E R11, desc[UR6][R10.64] ;  /* 0x000000060a0b8981 */ /* 0x002f22000c1e1900 */
[C---:B--2---:R-:W-:Y:S01]  /*0140*/  @!P0 IMAD.WIDE R8, R2.reuse, 0x4, R8 ;  /* 0x0000000402088825 */ /* 0x044fe200078e0208 */
[----:B------:R-:W1:Y:S05]  /*0150*/  @!P0 LDC R15, c[0x0][0x3b4] ;  /* 0x0000ed00ff0f8b82 */ /* 0x000e6a0000000800 */
[----:B------:R-:W4:Y:S01]  /*0160*/  @!P0 LDG.E R8, desc[UR6][R8.64] ;  /* 0x0000000608088981 */ /* 0x000f22000c1e1900 */
[----:B---3--:R-:W-:-:S06]  /*0170*/  @!P0 IMAD.WIDE R6, R2, 0x4, R6 ;  /* 0x0000000402068825 */ /* 0x008fcc00078e0206 */
[----:B------:R-:W2:Y:S01]  /*0180*/  @!P0 LDG.E R7, desc[UR6][R6.64] ;  /* 0x0000000606078981 */ /* 0x000ea2000c1e1900 */
[----:B0-----:R-:W-:-:S06]  /*0190*/  @!P0 IMAD.WIDE R12, R13, 0x4, R4 ;  /* 0x000000040d0c8825 */ /* 0x001fcc00078e0204 */
[----:B------:R-:W3:Y:S01]  /*01a0*/  @!P0 LDG.E R12, desc[UR6][R12.64] ;  /* 0x000000060c0c8981 */ /* 0x000ee2000c1e1900 */
[----:B------:R-:W0:Y:S02]  /*01b0*/  LDCU UR4, c[0x0][0x360] ;  /* 0x00006c00ff0477ac */ /* 0x000e240008000800 */
[----:B0-----:R-:W-:Y:S01]  /*01c0*/  USHF.R.U32.HI UR4, URZ, 0x5, UR4 ;  /* 0x00000005ff047899 */ /* 0x001fe20008011604 */
[----:B----4-:R-:W-:-:S04]  /*01d0*/  @!P0 FADD.FTZ R4, R8, R11 ;  /* 0x0000000b08048221 */ /* 0x010fc80000010000 */
[----:B--2---:R-:W-:Y:S01]  /*01e0*/  @!P0 FADD.FTZ R5, R4, R7 ;  /* 0x0000000704058221 */ /* 0x004fe20000010000 */
[----:B------:R-:W-:Y:S02]  /*01f0*/  HFMA2 R4, -RZ, RZ, -10824, -13904 ;  /* 0xf149f2caff047431 */ /* 0x000fe400000001ff */
[----:B---3--:R-:W-:-:S04]  /*0200*/  @!P0 FMUL.FTZ R14, R12, -1.00000001504746621988e+30 ;  /* 0xf149f2ca0c0e8820 */ /* 0x008fc80000410000 */
[----:B-1----:R-:W-:-:S05]  /*0210*/  @!P0 FFMA.FTZ R4, R5, R15, R14 ;  /* 0x0000000f05048223 */ /* 0x002fca000001000e */
[----:B------:R-:W0:Y:S02]  /*0220*/  SHFL.BFLY PT, R5, R4, 0x10, 0x1f ;  /* 0x0e001f0004057f89 */ /* 0x000e2400000e0000 */
[----:B0-----:R-:W-:-:S05]  /*0230*/  FMNMX.FTZ R8, R5, R4, !PT ;  /* 0x0000000405087209 */ /* 0x001fca0007810000 */
[----:B------:R-:W0:Y:S02]  /*0240*/  SHFL.BFLY PT, R5, R8, 0x8, 0x1f ;  /* 0x0d001f0008057f89 */ /* 0x000e2400000e0000 */
[----:B0-----:R-:W-:-:S05]  /*0250*/  FMNMX.FTZ R6, R8, R5, !PT ;  /* 0x0000000508067209 */ /* 0x001fca0007810000 */
[----:B------:R-:W0:Y:S02]  /*0260*/  SHFL.BFLY PT, R5, R6, 0x4, 0x1f ;  /* 0x0c801f0006057f89 */ /* 0x000e2400000e0000 */
[----:B0-----:R-:W-:-:S05]  /*0270*/  FMNMX.FTZ R7, R6, R5, !PT ;  /* 0x0000000506077209 */ /* 0x001fca0007810000 */
[----:B------:R-:W0:Y:S01]  /*0280*/  SHFL.BFLY PT, R10, R7, 0x2, 0x1f ;  /* 0x0c401f00070a7f89 */ /* 0x000e2200000e0000 */
[----:B------:R-:W-:-:S13]  /*0290*/  LOP3.LUT P1, R5, R0, 0x1f, RZ, 0xc0, !PT ;  /* 0x0000001f00057812 */ /* 0x000fda000782c0ff */
[----:B------:R-:W1:Y:S01]  /*02a0*/  @!P1 S2R R11, SR_CgaCtaId ;  /* 0x00000000000b9919 */ /* 0x000e620000008800 */
[----:B------:R-:W-:Y:S02]  /*02b0*/  ISETP.GE.U32.AND P0, PT, R0, UR4, PT ;  /* 0x0000000400007c0c */ /* 0x000fe4000bf06070 */
[----:B0-----:R-:W-:-:S05]  /*02c0*/  FMNMX.FTZ R10, R7, R10, !PT ;  /* 0x0000000a070a7209 */ /* 0x001fca0007810000 */
[----:B------:R-:W0:Y:S01]  /*02d0*/  SHFL.BFLY PT, R9, R10, 0x1, 0x1f ;  /* 0x0c201f000a097f89 */ /* 0x000e2200000e0000 */
[----:B------:R-:W-:-:S05]  /*02e0*/  @!P1 MOV R6, 0x400 ;  /* 0x0000040000069802 */ /* 0x000fca0000000f00 */
[----:B------:R-:W2:Y:S01]  /*02f0*/  @!P0 S2R R13, SR_CgaCtaId ;  /* 0x00000000000d8919 */ /* 0x000ea20000008800 */
[----:B-1----:R-:W-:-:S04]  /*0300*/  @!P1 LEA R11, R11, R6, 0x18 ;  /* 0x000000060b0b9211 */ /* 0x002fc800078ec0ff */
[----:B------:R-:W-:Y:S02]  /*0310*/  @!P1 LEA.HI R11, R0, R11, RZ, 0x1d ;  /* 0x0000000b000b9211 */ /* 0x000fe400078fe8ff */
[----:B0-----:R-:W-:-:S05]  /*0320*/  FMNMX.FTZ R12, R10, R9, !PT ;  /* 0x000000090a0c7209 */ /* 0x001fca0007810000 */
[----:B------:R-:W-:Y:S01]  /*0330*/  @!P1 STS [R11], R12 ;  /* 0x0000000c0b009388 */ /* 0x000fe20000000800 */
[----:B------:R-:W-:Y:S01]  /*0340*/  @!P0 MOV R8, 0x400 ;  /* 0x0000040000088802 */ /* 0x000fe20000000f00 */
[----:B------:R-:W-:-:S03]  /*0350*/  IMAD.MOV.U32 R6, RZ, RZ, -0xeb60d36 ;  /* 0xf149f2caff067424 */ /* 0x000fc600078e00ff */
[----:B--2---:R-:W-:-:S04]  /*0360*/  @!P0 LEA R8, R13, R8, 0x18 ;  /* 0x000000080d088211 */ /* 0x004fc800078ec0ff */
[----:B------:R-:W-:Y:S01]  /*0370*/  @!P0 LEA R7, R5, R8, 0x2 ;  /* 0x0000000805078211 */ /* 0x000fe200078e10ff */
[----:B------:R-:W-:Y:S06]  /*0380*/  BAR.SYNC.DEFER_BLOCKING 0x0 ;  /* 0x0000000000007b1d */ /* 0x000fec0000010000 */
[----:B------:R-:W0:Y:S04]  /*0390*/  @!P0 LDS R6, [R7] ;  /* 0x0000000007068984 */ /* 0x000e280000000800 */
[----:B0-----:R-:W0:Y:S02]  /*03a0*/  SHFL.BFLY PT, R9, R6, 0x10, 0x1f ;  /* 0x0e001f0006097f89 */ /* 0x001e2400000e0000 */
[----:B0-----:R-:W-:-:S05]  /*03b0*/  FMNMX.FTZ R9, R9, R6, !PT ;  /* 0x0000000609097209 */ /* 0x001fca0007810000 */
[----:B------:R-:W0:Y:S02]  /*03c0*/  SHFL.BFLY PT, R8, R9, 0x8, 0x1f ;  /* 0x0d001f0009087f89 */ /* 0x000e2400000e0000 */
[----:B0-----:R-:W-:-:S05]  /*03d0*/  FMNMX.FTZ R8, R9, R8, !PT ;  /* 0x0000000809087209 */ /* 0x001fca0007810000 */
[----:B------:R-:W0:Y:S01]  /*03e0*/  SHFL.BFLY PT, R13, R8, 0x4, 0x1f ;  /* 0x0c801f00080d7f89 */ /* 0x000e2200000e0000 */
[----:B------:R-:W-:Y:S02]  /*03f0*/  ISETP.NE.AND P1, PT, R0, RZ, PT ;  /* 0x000000ff0000720c */ /* 0x000fe40003f25270 */
[----:B0-----:R-:W-:-:S05]  /*0400*/  FMNMX.FTZ R13, R8, R13, !PT ;  /* 0x0000000d080d7209 */ /* 0x001fca0007810000 */
[----:B------:R-:W0:Y:S06]  /*0410*/  SHFL.BFLY PT, R10, R13, 0x2, 0x1f ;  /* 0x0c401f000d0a7f89 */ /* 0x000e2c00000e0000 */
[----:B------:R-:W1:Y:S01]  /*0420*/  @!P1 S2R R11, SR_CgaCtaId ;  /* 0x00000000000b9919 */ /* 0x000e620000008800 */
[----:B------:R-:W-:Y:S02]  /*0430*/  ISETP.GE.AND P2, PT, R0, R3, PT ;  /* 0x000000030000720c */ /* 0x000fe40003f46270 */
[----:B0-----:R-:W-:-:S05]  /*0440*/  FMNMX.FTZ R10, R13, R10, !PT ;  /* 0x0000000a0d0a7209 */ /* 0x001fca0007810000 */
[----:B------:R-:W0:Y:S01]  /*0450*/  SHFL.BFLY PT, R7, R10, 0x1, 0x1f ;  /* 0x0c201f000a077f89 */ /* 0x000e2200000e0000 */
[----:B------:R-:W-:-:S05]  /*0460*/  @!P1 MOV R6, 0x400 ;  /* 0x0000040000069802 */ /* 0x000fca0000000f00 */
[----:B------:R-:W2:Y:S01]  /*0470*/  @!P2 S2R R12, SR_CgaCtaId ;  /* 0x00000000000ca919 */ /* 0x000ea20000008800 */
[----:B-1----:R-:W-:Y:S02]  /*0480*/  @!P1 LEA R11, R11, R6, 0x18 ;  /* 0x000000060b0b9211 */ /* 0x002fe400078ec0ff */
[----:B0-----:R-:W-:-:S05]  /*0490*/  FMNMX.FTZ R8, R10, R7, !PT ;  /* 0x000000070a087209 */ /* 0x001fca0007810000 */
[----:B------:R-:W-:Y:S01]  /*04a0*/  @!P1 STS [R11+0x84], R8 ;  /* 0x000084080b009388 */ /* 0x000fe20000000800 */
[----:B------:R-:W-:-:S04]  /*04b0*/  @!P2 MOV R9, 0x400 ;  /* 0x000004000009a802 */ /* 0x000fc80000000f00 */
[----:B--2---:R-:W-:Y:S01]  /*04c0*/  @!P2 LEA R12, R12, R9, 0x18 ;  /* 0x000000090c0ca211 */ /* 0x004fe200078ec0ff */
[----:B------:R-:W-:Y:S06]  /*04d0*/  BAR.SYNC.DEFER_BLOCKING 0x0 ;  /* 0x0000000000007b1d */ /* 0x000fec0000010000 */
[----:B------:R-:W0:Y:S02]  /*04e0*/  @!P2 LDS R7, [R12+0x84] ;  /* 0x000084000c07a984 */ /* 0x000e240000000800 */
[----:B0-----:R-:W-:Y:S01]  /*04f0*/  @!P2 FADD.FTZ R7, -R7, R4 ;  /* 0x000000040707a221 */ /* 0x001fe20000010100 */
[----:B------:R-:W-:-:S03]  /*0500*/  IMAD.MOV.U32 R4, RZ, RZ, RZ ;  /* 0x000000ffff047224 */ /* 0x000fc600078e00ff */
[----:B------:R-:W-:-:S04]  /*0510*/  @!P2 FMUL.FTZ R7, R7, 1.4426950216293334961 ;  /* 0x3fb8aa3b0707a820 */ /* 0x000fc80000410000 */
[----:B------:R-:W0:Y:S02]  /*0520*/  @!P2 MUFU.EX2 R4, R7 ;  /* 0x000000070004a308 */ /* 0x000e240000000800 */
[----:B0-----:R-:W0:Y:S02]  /*0530*/  SHFL.BFLY PT, R9, R4, 0x10, 0x1f ;  /* 0x0e001f0004097f89 */ /* 0x001e2400000e0000 */
[----:B0-----:R-:W-:-:S05]  /*0540*/  FADD.FTZ R9, R9, R4 ;  /* 0x0000000409097221 */ /* 0x001fca0000010000 */
[----:B------:R-:W0:Y:S02]  /*0550*/  SHFL.BFLY PT, R6, R9, 0x8, 0x1f ;  /* 0x0d001f0009067f89 */ /* 0x000e2400000e0000 */
[----:B0-----:R-:W-:-:S05]  /*0560*/  FADD.FTZ R6, R9, R6 ;  /* 0x0000000609067221 */ /* 0x001fca0000010000 */
[----:B------:R-:W0:Y:S01]  /*0570*/  SHFL.BFLY PT, R11, R6, 0x4, 0x1f ;  /* 0x0c801f00060b7f89 */ /* 0x000e2200000e0000 */
[----:B------:R-:W-:Y:S01]  /*0580*/  ISETP.NE.AND P3, PT, R5, RZ, PT ;  /* 0x000000ff0500720c */ /* 0x000fe20003f65270 */
[----:B0-----:R-:W-:-:S05]  /*0590*/  FADD.FTZ R11, R6, R11 ;  /* 0x0000000b060b7221 */ /* 0x001fca0000010000 */
[----:B------:R-:W0:Y:S07]  /*05a0*/  SHFL.BFLY PT, R8, R11, 0x2, 0x1f ;  /* 0x0c401f000b087f89 */ /* 0x000e2e00000e0000 */
[----:B------:R-:W1:Y:S01]  /*05b0*/  @!P3 S2R R12, SR_CgaCtaId ;  /* 0x00000000000cb919 */ /* 0x000e620000008800 */
[----:B------:R-:W2:Y:S01]  /*05c0*/  @!P0 S2R R14, SR_CgaCtaId ;  /* 0x00000000000e8919 */ /* 0x000ea20000008800 */
[----:B0-----:R-:W-:-:S05]  /*05d0*/  FADD.FTZ R8, R11, R8 ;  /* 0x000000080b087221 */ /* 0x001fca0000010000 */
[----:B------:R-:W0:Y:S01]  /*05e0*/  SHFL.BFLY PT, R7, R8, 0x1, 0x1f ;  /* 0x0c201f0008077f89 */ /* 0x000e2200000e0000 */
[----:B------:R-:W-:Y:S02]  /*05f0*/  @!P3 MOV R10, 0x400 ;  /* 0x00000400000ab802 */ /* 0x000fe40000000f00 */
[----:B------:R-:W-:Y:S02]  /*0600*/  @!P0 MOV R13, 0x400 ;  /* 0x00000400000d8802 */ /* 0x000fe40000000f00 */
[----:B------:R-:W-:-:S03]  /*0610*/  @!P3 IADD3 R9, PT, PT, R10, 0x88, RZ ;  /* 0x000000880a09b810 */ /* 0x000fc60007ffe0ff */
[----:B------:R-:W-:Y:S01]  /*0620*/  @!P0 VIADD R13, R13, 0x88 ;  /* 0x000000880d0d8836 */ /* 0x000fe20000000000 */
[----:B-1----:R-:W-:-:S04]  /*0630*/  @!P3 LEA R9, R12, R9, 0x18 ;  /* 0x000000090c09b211 */ /* 0x002fc800078ec0ff */
[----:B--2---:R-:W-:Y:S02]  /*0640*/  @!P0 LEA R6, R14, R13, 0x18 ;  /* 0x0000000d0e068211 */ /* 0x004fe400078ec0ff */
[----:B------:R-:W-:Y:S01]  /*0650*/  @!P3 LEA.HI R9, R0, R9, RZ, 0x1d ;  /* 0x000000090009b211 */ /* 0x000fe200078fe8ff */
[----:B0-----:R-:W-:-:S05]  /*0660*/  FADD.FTZ R14, R8, R7 ;  /* 0x00000007080e7221 */ /* 0x001fca0000010000 */
[----:B------:R-:W-:Y:S01]  /*0670*/  @!P3 STS [R9], R14 ;  /* 0x0000000e0900b388 */ /* 0x000fe20000000800 */
[----:B------:R-:W-:Y:S01]  /*0680*/  @!P0 LEA R7, R5, R6, 0x2 ;  /* 0x0000000605078211 */ /* 0x000fe200078e10ff */
[----:B------:R-:W-:Y:S01]  /*0690*/  IMAD.MOV.U32 R6, RZ, RZ, RZ ;  /* 0x000000ffff067224 */ /* 0x000fe200078e00ff */
[----:B------:R-:W-:Y:S06]  /*06a0*/  BAR.SYNC.DEFER_BLOCKING 0x0 ;  /* 0x0000000000007b1d */ /* 0x000fec0000010000 */
[----:B------:R-:W0:Y:S04]  /*06b0*/  @!P0 LDS R6, [R7] ;  /* 0x0000000007068984 */ /* 0x000e280000000800 */
[----:B0-----:R-:W0:Y:S02]  /*06c0*/  SHFL.BFLY PT, R5, R6, 0x10, 0x1f ;  /* 0x0e001f0006057f89 */ /* 0x001e2400000e0000 */
[----:B0-----:R-:W-:-:S05]  /*06d0*/  FADD.FTZ R8, R5, R6 ;  /* 0x0000000605087221 */ /* 0x001fca0000010000 */
[----:B------:R-:W0:Y:S02]  /*06e0*/  SHFL.BFLY PT, R5, R8, 0x8, 0x1f ;  /* 0x0d001f0008057f89 */ /* 0x000e2400000e0000 */
[----:B0-----:R-:W-:-:S05]  /*06f0*/  FADD.FTZ R10, R8, R5 ;  /* 0x00000005080a7221 */ /* 0x001fca0000010000 */
[----:B------:R-:W0:Y:S02]  /*0700*/  SHFL.BFLY PT, R5, R10, 0x4, 0x1f ;  /* 0x0c801f000a057f89 */ /* 0x000e2400000e0000 */
[----:B0-----:R-:W-:Y:S01]  /*0710*/  FADD.FTZ R11, R10, R5 ;  /* 0x000000050a0b7221 */ /* 0x001fe20000010000 */
[----:B------:R-:W0:Y:S01]  /*0720*/  @!P1 S2R R13, SR_CgaCtaId ;  /* 0x00000000000d9919 */ /* 0x000e220000008800 */
[----:B------:R-:W1:Y:S03]  /*0730*/  LDC R5, c[0x0][0x3d4] ;  /* 0x0000f500ff057b82 */ /* 0x000e660000000800 */
[----:B------:R-:W2:Y:S02]  /*0740*/  SHFL.BFLY PT, R12, R11, 0x2, 0x1f ;  /* 0x0c401f000b0c7f89 */ /* 0x000ea400000e0000 */
[----:B--2---:R-:W-:-:S05]  /*0750*/  FADD.FTZ R12, R11, R12 ;  /* 0x0000000c0b0c7221 */ /* 0x004fca0000010000 */
[----:B------:R-:W2:Y:S01]  /*0760*/  SHFL.BFLY PT, R7, R12, 0x1, 0x1f ;  /* 0x0c201f000c077f89 */ /* 0x000ea200000e0000 */
[----:B------:R-:W-:-:S04]  /*0770*/  @!P1 MOV R6, 0x400 ;  /* 0x0000040000069802 */ /* 0x000fc80000000f00 */
[----:B0-----:R-:W-:Y:S01]  /*0780*/  @!P1 LEA R6, R13, R6, 0x18 ;  /* 0x000000060d069211 */ /* 0x001fe200078ec0ff */
[----:B------:R-:W-:Y:S01]  /*0790*/  BSSY.RECONVERGENT B0, `(.L_x_62) ;  /* 0x0000010000007945 */ /* 0x000fe20003800200 */
[----:B------:R-:W-:Y:S01]  /*07a0*/  BAR.SYNC.DEFER_BLOCKING 0x0 ;  /* 0x0000000000007b1d */ /* 0x000fe20000010000 */
[----:B-1----:R-:W-:Y:S01]  /*07b0*/  ISETP.GE.AND P0, PT, R0, R5, PT ;  /* 0x000000050000720c */ /* 0x002fe20003f06270 */
[----:B--2---:R-:W-:-:S05]  /*07c0*/  FADD.FTZ R7, R12, R7 ;  /* 0x000000070c077221 */ /* 0x004fca0000010000 */
[----:B------:R0:W-:Y:S01]  /*07d0*/  @!P1 STS [R6+0x80], R7 ;  /* 0x0000800706009388 */ /* 0x0001e20000000800 */
[----:B------:R-:W-:Y:S06]  /*07e0*/  BAR.SYNC.DEFER_BLOCKING 0x0 ;  /* 0x0000000000007b1d */ /* 0x000fec0000010000 */
[----:B------:R-:W-:Y:S05]  /*07f0*/  @P2 BRA `(.L_x_63) ;  /* 0x0000000000242947 */ /* 0x000fea0003800000 */
[----:B------:R-:W1:Y:S01]  /*0800*/  S2UR UR5, SR_CgaCtaId ;  /* 0x00000000000579c3 */ /* 0x000e620000008800 */
[----:B------:R-:W-:-:S07]  /*0810*/  UMOV UR4, 0x400 ;  /* 0x0000040000047882 */ /* 0x000fce0000000000 */
[----:B0-----:R-:W0:Y:S01]  /*0820*/  LDC.64 R6, c[0x0][0x380] ;  /* 0x0000e000ff067b82 */ /* 0x001e220000000a00 */
[----:B-1----:R-:W-:Y:S01]  /*0830*/  ULEA UR4, UR5, UR4, 0x18 ;  /* 0x0000000405047291 */ /* 0x002fe2000f8ec0ff */
[----:B0-----:R-:W-:-:S08]  /*0840*/  IMAD.WIDE R6, R2, 0x4, R6 ;  /* 0x0000000402067825 */ /* 0x001fd000078e0206 */
[----:B------:R-:W0:Y:S02]  /*0850*/  LDS R8, [UR4+0x80] ;  /* 0x00008004ff087984 */ /* 0x000e240008000800 */
[----:B0-----:R-:W0:Y:S02]  /*0860*/  MUFU.RCP R9, R8 ;  /* 0x0000000800097308 */ /* 0x001e240000001000 */
[----:B0-----:R-:W-:-:S05]  /*0870*/  FMUL.FTZ R9, R9, R4 ;  /* 0x0000000409097220 */ /* 0x001fca0000410000 */
[----:B------:R1:W-:Y:S02]  /*0880*/  STG.E desc[UR6][R6.64], R9 ;  /* 0x0000000906007986 */ /* 0x0003e4000c101906 */
.L_x_63:
[----:B------:R-:W-:Y:S05]  /*0890*/  BSYNC.RECONVERGENT B0 ;  /* 0x0000000000007941 */ /* 0x000fea0003800200 */
.L_x_62:
[----:B------:R-:W-:Y:S05]  /*08a0*/  @P0 EXIT ;  /* 0x000000000000094d */ /* 0x000fea0003800000 */
[----:B------:R-:W2:Y:S01]  /*08b0*/  I2F.U32.RP R8, R3 ;  /* 0x0000000300087306 */ /* 0x000ea20000209000 */
[----:B------:R-:W-:Y:S01]  /*08c0*/  IADD3 R2, PT, PT, R0, R3, RZ ;  /* 0x0000000300027210 */ /* 0x000fe20007ffe0ff */
[----:B------:R-:W3:Y:S01]  /*08d0*/  LDC R13, c[0x0][0x3c8] ;  /* 0x0000f200ff0d7b82 */ /* 0x000ee20000000800 */
[----:B------:R-:W-:Y:S01]  /*08e0*/  ISETP.NE.U32.AND P2, PT, R3, RZ, PT ;  /* 0x000000ff0300720c */ /* 0x000fe20003f45070 */
[----:B------:R-:W-:Y:S01]  /*08f0*/  BSSY.RECONVERGENT B0, `(.L_x_64) ;  /* 0x0000032000007945 */ /* 0x000fe20003800200 */
[CC--:B------:R-:W-:Y:S02]  /*0900*/  ISETP.GE.AND P0, PT, R2.reuse, R5.reuse, PT ;  /* 0x000000050200720c */ /* 0x0c0fe40003f06270 */
[----:B-1----:R-:W-:Y:S01]  /*0910*/  VIMNMX R9, PT, PT, R2, R5, !PT ;  /* 0x0000000502097248 */ /* 0x002fe20007fe0100 */
[----:B--2---:R-:W0:Y:S02]  /*0920*/  MUFU.RCP R8, R8 ;  /* 0x0000000800087308 */ /* 0x004e240000001000 */
[----:B0-----:R-:W-:-:S06]  /*0930*/  IADD3 R6, PT, PT, R8, 0xffffffe, RZ ;  /* 0x0ffffffe08067810 */ /* 0x001fcc0007ffe0ff */
[----:B------:R0:W1:Y:S02]  /*0940*/  F2I.FTZ.U32.TRUNC.NTZ R7, R6 ;  /* 0x0000000600077305 */ /* 0x000064000021f000 */
[----:B0-----:R-:W-:Y:S02]  /*0950*/  IMAD.MOV.U32 R6, RZ, RZ, RZ ;  /* 0x000000ffff067224 */ /* 0x001fe400078e00ff */
[----:B-1----:R-:W-:-:S04]  /*0960*/  IMAD.MOV R4, RZ, RZ, -R7 ;  /* 0x000000ffff047224 */ /* 0x002fc800078e0a07 */
[----:B------:R-:W-:Y:S01]  /*0970*/  IMAD R11, R4, R3, RZ ;  /* 0x00000003040b7224 */ /* 0x000fe200078e02ff */
[----:B------:R-:W-:-:S03]  /*0980*/  SEL R4, RZ, 0x1, P0 ;  /* 0x00000001ff047807 */ /* 0x000fc60000000000 */
[----:B------:R-:W-:Y:S01]  /*0990*/  IMAD.HI.U32 R7, R7, R11, R6 ;  /* 0x0000000b07077227 */ /* 0x000fe200078e0006 */
[----:B------:R-:W-:-:S05]  /*09a0*/  IADD3 R2, PT, PT, R9, -R2, -R4 ;  /* 0x8000000209027210 */ /* 0x000fca0007ffe804 */
[----:B------:R-:W-:-:S05]  /*09b0*/  IMAD.HI.U32 R7, R7, R2, RZ ;  /* 0x0000000207077227 */ /* 0x000fca00078e00ff */
[----:B------:R-:W-:-:S05]  /*09c0*/  IADD3 R6, PT, PT, -R7, RZ, RZ ;  /* 0x000000ff07067210 */ /* 0x000fca0007ffe1ff */
[----:B------:R-:W-:-:S05]  /*09d0*/  IMAD R2, R3, R6, R2 ;  /* 0x0000000603027224 */ /* 0x000fca00078e0202 */
[----:B------:R-:W-:-:S13]  /*09e0*/  ISETP.GE.U32.AND P0, PT, R2, R3, PT ;  /* 0x000000030200720c */ /* 0x000fda0003f06070 */
[----:B------:R-:W-:Y:S01]  /*09f0*/  @P0 IADD3 R2, PT, PT, R2, -R3, RZ ;  /* 0x8000000302020210 */ /* 0x000fe20007ffe0ff */
[----:B------:R-:W-:-:S03]  /*0a00*/  @P0 VIADD R7, R7, 0x1 ;  /* 0x0000000107070836 */ /* 0x000fc60000000000 */
[----:B------:R-:W-:-:S13]  /*0a10*/  ISETP.GE.U32.AND P1, PT, R2, R3, PT ;  /* 0x000000030200720c */ /* 0x000fda0003f26070 */
[----:B------:R-:W-:Y:S02]  /*0a20*/  @P1 IADD3 R7, PT, PT, R7, 0x1, RZ ;  /* 0x0000000107071810 */ /* 0x000fe40007ffe0ff */
[----:B------:R-:W-:-:S04]  /*0a30*/  @!P2 LOP3.LUT R7, RZ, R3, RZ, 0x33, !PT ;  /* 0x00000003ff07a212 */ /* 0x000fc800078e33ff */
[----:B------:R-:W-:-:S04]  /*0a40*/  IADD3 R11, PT, PT, R4, R7, RZ ;  /* 0x00000007040b7210 */ /* 0x000fc80007ffe0ff */
[C---:B------:R-:W-:Y:S02]  /*0a50*/  LOP3.LUT R2, R11.reuse, 0x3, RZ, 0xc0, !PT ;  /* 0x000000030b027812 */ /* 0x040fe400078ec0ff */
[----:B------:R-:W-:Y:S02]  /*0a60*/  ISETP.GE.U32.AND P1, PT, R11, 0x3, PT ;  /* 0x000000030b00780c */ /* 0x000fe40003f26070 */
[----:B------:R-:W-:Y:S01]  /*0a70*/  ISETP.NE.AND P0, PT, R2, 0x3, PT ;  /* 0x000000030200780c */ /* 0x000fe20003f05270 */
[----:B---3--:R-:W-:-:S12]  /*0a80*/  IMAD R2, R13, UR8, RZ ;  /* 0x000000080d027c24 */ /* 0x008fd8000f8e02ff */
[----:B------:R-:W-:Y:S05]  /*0a90*/  @!P0 BRA `(.L_x_65) ;  /* 0x00000000005c8947 */ /* 0x000fea0003800000 */
[----:B------:R-:W0:Y:S01]  /*0aa0*/  LDC R15, c[0x0][0x3cc] ;  /* 0x0000f300ff0f7b82 */ /* 0x000e220000000800 */
[----:B------:R-:W-:Y:S02]  /*0ab0*/  VIADD R11, R11, 0x1 ;  /* 0x000000010b0b7836 */ /* 0x000fe40000000000 */
[C-C-:B------:R-:W-:Y:S02]  /*0ac0*/  IMAD R4, R5.reuse, UR9, R0.reuse ;  /* 0x0000000905047c24 */ /* 0x140fe4000f8e0200 */
[----:B------:R-:W-:Y:S01]  /*0ad0*/  IMAD R10, R5, UR10, R0 ;  /* 0x0000000a050a7c24 */ /* 0x000fe2000f8e0200 */
[----:B------:R-:W-:Y:S02]  /*0ae0*/  LOP3.LUT R11, R11, 0x3, RZ, 0xc0, !PT ;  /* 0x000000030b0b7812 */ /* 0x000fe400078ec0ff */
[----:B------:R-:W1:Y:S08]  /*0af0*/  LDC R17, c[0x0][0x3d0] ;  /* 0x0000f400ff117b82 */ /* 0x000e700000000800 */
[----:B------:R-:W2:Y:S08]  /*0b00*/  LDC.64 R8, c[0x0][0x3c0] ;  /* 0x0000f000ff087b82 */ /* 0x000eb00000000a00 */
[----:B------:R-:W3:Y:S01]  /*0b10*/  LDC.64 R6, c[0x0][0x3b8] ;  /* 0x0000ee00ff067b82 */ /* 0x000ee20000000a00 */
[----:B0-----:R-:W-:Y:S01]  /*0b20*/  IMAD R4, R15, UR10, R4 ;  /* 0x0000000a0f047c24 */ /* 0x001fe2000f8e0204 */
[----:B------:R-:W-:-:S03]  /*0b30*/  IADD3 R15, PT, PT, -R11, RZ, RZ ;  /* 0x000000ff0b0f7210 */ /* 0x000fc60007ffe1ff */
[----:B------:R-:W-:Y:S02]  /*0b40*/  IMAD R4, R13, UR8, R4 ;  /* 0x000000080d047c24 */ /* 0x000fe4000f8e0204 */
[----:B-1----:R-:W-:-:S04]  /*0b50*/  IMAD R10, R17, UR9, R10 ;  /* 0x00000009110a7c24 */ /* 0x002fc8000f8e020a */
[----:B------:R-:W-:-:S07]  /*0b60*/  IMAD R14, R13, UR8, R10 ;  /* 0x000000080d0e7c24 */ /* 0x000fce000f8e020a */
.L_x_66:
[----:B0-2---:R-:W-:-:S06]  /*0b70*/  IMAD.WIDE R10, R4, 0x4, R8 ;  /* 0x00000004040a7825 */ /* 0x005fcc00078e0208 */
[----:B------:R-:W2:Y:S01]  /*0b80*/  LDG.E R11, desc[UR6][R10.64] ;  /* 0x000000060a0b7981 */ /* 0x000ea2000c1e1900 */
[----:B---3--:R-:W-:Y:S01]  /*0b90*/  IMAD.WIDE R12, R14, 0x4, R6 ;  /* 0x000000040e0c7825 */ /* 0x008fe200078e0206 */
[----:B------:R-:W-:Y:S02]  /*0ba0*/  IADD3 R15, PT, PT, R15, 0x1, RZ ;  /* 0x000000010f0f7810 */ /* 0x000fe40007ffe0ff */
[-C--:B------:R-:W-:Y:S01]  /*0bb0*/  IADD3 R4, PT, PT, R4, R3.reuse, RZ ;  /* 0x0000000304047210 */ /* 0x080fe20007ffe0ff */
[----:B------:R-:W-:Y:S01]  /*0bc0*/  IMAD.IADD R0, R0, 0x1, R3 ;  /* 0x0000000100007824 */ /* 0x000fe200078e0203 */
[----:B------:R-:W-:Y:S02]  /*0bd0*/  ISETP.NE.AND P0, PT, R15, RZ, PT ;  /* 0x000000ff0f00720c */ /* 0x000fe40003f05270 */
[----:B------:R-:W-:Y:S01]  /*0be0*/  IADD3 R14, PT, PT, R14, R3, RZ ;  /* 0x000000030e0e7210 */ /* 0x000fe20007ffe0ff */
[----:B--2---:R0:W-:Y:S10]  /*0bf0*/  STG.E desc[UR6][R12.64], R11 ;  /* 0x0000000b0c007986 */ /* 0x0041f4000c101906 */
[----:B------:R-:W-:Y:S05]  /*0c00*/  @P0 BRA `(.L_x_66) ;  /* 0xfffffffc00d80947 */ /* 0x000fea000383ffff */
.L_x_65:
[----:B------:R-:W-:Y:S05]  /*0c10*/  BSYNC.RECONVERGENT B0 ;  /* 0x0000000000007941 */ /* 0x000fea0003800200 */
.L_x_64:
[----:B------:R-:W-:Y:S05]  /*0c20*/  @!P1 EXIT ;  /* 0x000000000000994d */ /* 0x000fea0003800000 */
[----:B0-----:R-:W0:Y:S08]  /*0c30*/  LDC R11, c[0x0][0x3cc] ;  /* 0x0000f300ff0b7b82 */ /* 0x001e300000000800 */
[----:B------:R-:W1:Y:S08]  /*0c40*/  LDC R13, c[0x0][0x3d0] ;  /* 0x0000f400ff0d7b82 */ /* 0x000e700000000800 */
[----:B------:R-:W2:Y:S08]  /*0c50*/  LDC.64 R6, c[0x0][0x3c0] ;  /* 0x0000f000ff067b82 */ /* 0x000eb00000000a00 */
[----:B------:R-:W3:Y:S01]  /*0c60*/  LDC.64 R8, c[0x0][0x3b8] ;  /* 0x0000ee00ff087b82 */ /* 0x000ee20000000a00 */
[----:B0-----:R-:W-:-:S04]  /*0c70*/  IMAD R4, R11, UR10, R2 ;  /* 0x0000000a0b047c24 */ /* 0x001fc8000f8e0202 */
[----:B------:R-:W-:Y:S02]  /*0c80*/  IMAD R11, R5, UR9, R4 ;  /* 0x00000009050b7c24 */ /* 0x000fe4000f8e0204 */
[----:B-1----:R-:W-:-:S04]  /*0c90*/  IMAD R2, R13, UR9, R2 ;  /* 0x000000090d027c24 */ /* 0x002fc8000f8e0202 */
[----:B------:R-:W-:-:S07]  /*0ca0*/  IMAD R13, R5, UR10, R2 ;  /* 0x0000000a050d7c24 */ /* 0x000fce000f8e0202 */
.L_x_67:
[----:B0-----:R-:W-:-:S04]  /*0cb0*/  IMAD.IADD R15, R11, 0x1, R0 ;  /* 0x000000010b0f7824 */ /* 0x001fc800078e0200 */
[----:B--2---:R-:W-:-:S05]  /*0cc0*/  IMAD.WIDE R14, R15, 0x4, R6 ;  /* 0x000000040f0e7825 */ /* 0x004fca00078e0206 */
[----:B------:R-:W2:Y:S01]  /*0cd0*/  LDG.E R29, desc[UR6][R14.64] ;  /* 0x000000060e1d7981 */ /* 0x000ea2000c1e1900 */
[----:B------:R-:W-:Y:S01]  /*0ce0*/  IADD3 R17, PT, PT, R13, R0, RZ ;  /* 0x000000000d117210 */ /* 0x000fe20007ffe0ff */
[----:B------:R-:W-:-:S04]  /*0cf0*/  IMAD.WIDE R18, R3, 0x4, R14 ;  /* 0x0000000403127825 */ /* 0x000fc800078e020e */
[----:B---3--:R-:W-:-:S05]  /*0d00*/  IMAD.WIDE R16, R17, 0x4, R8 ;  /* 0x0000000411107825 */ /* 0x008fca00078e0208 */
[----:B--2---:R0:W-:Y:S04]  /*0d10*/  STG.E desc[UR6][R16.64], R29 ;  /* 0x0000001d10007986 */ /* 0x0041e8000c101906 */
[----:B------:R-:W2:Y:S01]  /*0d20*/  LDG.E R2, desc[UR6][R18.64] ;  /* 0x0000000612027981 */ /* 0x000ea2000c1e1900 */
[----:B------:R-:W-:-:S04]  /*0d30*/  IMAD.WIDE R20, R3, 0x4, R16 ;  /* 0x0000000403147825 */ /* 0x000fc800078e0210 */
[C---:B------:R-:W-:Y:S01]  /*0d40*/  IMAD.WIDE R22, R3.reuse, 0x4, R18 ;  /* 0x0000000403167825 */ /* 0x040fe200078e0212 */
[----:B--2---:R0:W-:Y:S04]  /*0d50*/  STG.E desc[UR6][R20.64], R2 ;  /* 0x0000000214007986 */ /* 0x0041e8000c101906 */
[----:B------:R-:W2:Y:S01]  /*0d60*/  LDG.E R4, desc[UR6][R22.64] ;  /* 0x0000000616047981 */ /* 0x000ea2000c1e1900 */
[----:B------:R-:W-:-:S04]  /*0d70*/  IMAD.WIDE R24, R3, 0x4, R20 ;  /* 0x0000000403187825 */ /* 0x000fc800078e0214 */
[C---:B------:R-:W-:Y:S01]  /*0d80*/  IMAD.WIDE R14, R3.reuse, 0x4, R22 ;  /* 0x00000004030e7825 */ /* 0x040fe200078e0216 */
[----:B--2---:R0:W-:Y:S05]  /*0d90*/  STG.E desc[UR6][R24.64], R4 ;  /* 0x0000000418007986 */ /* 0x0041ea000c101906 */
[----:B------:R-:W2:Y:S01]  /*0da0*/  LDG.E R15, desc[UR6][R14.64] ;  /* 0x000000060e0f7981 */ /* 0x000ea2000c1e1900 */
[C---:B------:R-:W-:Y:S01]  /*0db0*/  IMAD.WIDE R26, R3.reuse, 0x4, R24 ;  /* 0x00000004031a7825 */ /* 0x040fe200078e0218 */
[----:B------:R-:W-:-:S04]  /*0dc0*/  LEA R0, R3, R0, 0x2 ;  /* 0x0000000003007211 */ /* 0x000fc800078e10ff */
[----:B------:R-:W-:Y:S01]  /*0dd0*/  ISETP.GE.AND P0, PT, R0, R5, PT ;  /* 0x000000050000720c */ /* 0x000fe20003f06270 */
[----:B--2---:R0:W-:-:S12]  /*0de0*/  STG.E desc[UR6][R26.64], R15 ;  /* 0x0000000f1a007986 */ /* 0x0041d8000c101906 */
[----:B------:R-:W-:Y:S05]  /*0df0*/  @!P0 BRA `(.L_x_67) ;  /* 0xfffffffc00ac8947 */ /* 0x000fea000383ffff */
[----:B------:R-:W-:Y:S05]  /*0e00*/  EXIT ;  /* 0x000000000000794d */ /* 0x000fea0003800000 */
.L_x_68:
        /* <DEDUP_REMOVED lines=15> */
.L_x_86:


//--------------------- .text._ZN17fastertransformer14gelu_bias_loopI6__halfEEvPT_PKS2_ii --------------------------
	.section	.text._ZN17fastertransformer14gelu_bias_loopI6__halfEEvPT_PKS2_ii,"ax",@progbits
	.align	128
        .global         _ZN17fastertransformer14gelu_bias_loopI6__halfEEvPT_PKS2_ii
        .type           _ZN17fastertransformer14gelu_bias_loopI6__halfEEvPT_PKS2_ii,@function
        .size           _ZN17fastertransformer14gelu_bias_loopI6__halfEEvPT_PKS2_ii,(.L_x_87 - _ZN17fastertransformer14gelu_bias_loopI6__halfEEvPT_PKS2_ii)
        .other          _ZN17fastertransformer14gelu_bias_loopI6__halfEEvPT_PKS2_ii,@"STO_CUDA_ENTRY STV_DEFAULT"
_ZN17fastertransformer14gelu_bias_loopI6__halfEEvPT_PKS2_ii:
.text._ZN17fastertransformer14gelu_bias_loopI6__halfEEvPT_PKS2_ii:
[----:B------:R-:W-:Y:S08]  /*0000*/  LDC R1, c[0x0][0x37c] ;  /* 0x0000df00ff017b82 */ /* 0x000ff00000000800 */
[----:B------:R-:W0:Y:S08]  /*0010*/  S2UR UR4, SR_CTAID.Y ;  /* 0x00000000000479c3 */ /* 0x000e300000002600 */
[----:B------:R-:W0:Y:S02]  /*0020*/  LDC R7, c[0x0][0x394] ;  /* 0x0000e500ff077b82 */ /* 0x000e240000000800 */
[----:B0-----:R-:W-:-:S13]  /*0030*/  ISETP.LE.AND P0, PT, R7, UR4, PT ;  /* 0x0000000407007c0c */ /* 0x001fda000bf03270 */
[----:B------:R-:W-:Y:S05]  /*0040*/  @P0 EXIT ;  /* 0x000000000000094d */ /* 0x000fea0003800000 */
[----:B------:R-:W0:Y:S01]  /*0050*/  S2R R9, SR_TID.X ;  /* 0x0000000000097919 */ /* 0x000e220000002100 */
[----:B------:R-:W1:Y:S01]  /*0060*/  LDCU UR5, c[0x0][0x390] ;  /* 0x00007200ff0577ac */ /* 0x000e620008000800 */
[----:B0-----:R-:W-:-:S04]  /*0070*/  SHF.L.U32 R9, R9, 0x1, RZ ;  /* 0x0000000109097819 */ /* 0x001fc800000006ff */
[----:B-1----:R-:W-:-:S13]  /*0080*/  ISETP.GE.AND P0, PT, R9, UR5, PT ;  /* 0x0000000509007c0c */ /* 0x002fda000bf06270 */
[----:B------:R-:W-:Y:S05]  /*0090*/  @P0 EXIT ;  /* 0x000000000000094d */ /* 0x000fea0003800000 */
[----:B------:R-:W0:Y:S01]  /*00a0*/  S2R R8, SR_CTAID.X ;  /* 0x0000000000087919 */ /* 0x000e220000002500 */
[----:B------:R-:W1:Y:S01]  /*00b0*/  LDC R0, c[0x0][0x360] ;  /* 0x0000d800ff007b82 */ /* 0x000e620000000800 */
[----:B------:R-:W2:Y:S07]  /*00c0*/  LDCU.64 UR6, c[0x0][0x358] ;  /* 0x00006b00ff0677ac */ /* 0x000eae0008000a00 */
[----:B------:R-:W3:Y:S08]  /*00d0*/  LDC.64 R2, c[0x0][0x380] ;  /* 0x0000e000ff027b82 */ /* 0x000ef00000000a00 */
[----:B------:R-:W4:Y:S01]  /*00e0*/  LDC.64 R4, c[0x0][0x388] ;  /* 0x0000e200ff047b82 */ /* 0x000f220000000a00 */
[----:B0-2---:R-:W-:-:S07]  /*00f0*/  IMAD R8, R8, R7, UR4 ;  /* 0x0000000408087e24 */ /* 0x005fce000f8e0207 */
.L_x_69:
[--C-:B0-----:R-:W-:Y:S01]  /*0100*/  IMAD R6, R8, UR5, R9.reuse ;  /* 0x0000000508067c24 */ /* 0x101fe2000f8e0209 */
[----:B------:R-:W-:-:S04]  /*0110*/  SHF.R.S32.HI R11, RZ, 0x1, R9 ;  /* 0x00000001ff0b7819 */ /* 0x000fc80000011409 */
[----:B------:R-:W-:Y:S01]  /*0120*/  SHF.R.S32.HI R7, RZ, 0x1, R6 ;  /* 0x00000001ff077819 */ /* 0x000fe20000011406 */
[----:B----4-:R-:W-:-:S04]  /*0130*/  IMAD.WIDE R10, R11, 0x4, R4 ;  /* 0x000000040b0a7825 */ /* 0x010fc800078e0204 */
[----:B---3--:R-:W-:Y:S02]  /*0140*/  IMAD.WIDE R6, R7, 0x4, R2 ;  /* 0x0000000407067825 */ /* 0x008fe400078e0202 */
[----:B------:R-:W2:Y:S04]  /*0150*/  LDG.E R10, desc[UR6][R10.64] ;  /* 0x000000060a0a7981 */ /* 0x000ea8000c1e1900 */
[----:B------:R-:W2:Y:S01]  /*0160*/  LDG.E R13, desc[UR6][R6.64] ;  /* 0x00000006060d7981 */ /* 0x000ea2000c1e1900 */
[----:B-1----:R-:W-:-:S04]  /*0170*/  LEA R9, R0, R9, 0x1 ;  /* 0x0000000900097211 */ /* 0x002fc800078e08ff */
[----:B------:R-:W-:Y:S01]  /*0180*/  ISETP.GE.AND P0, PT, R9, UR5, PT ;  /* 0x0000000509007c0c */ /* 0x000fe2000bf06270 */
[----:B--2---:R-:W-:-:S05]  /*0190*/  HFMA2 R13, R13, 1, 1, R10 ;  /* 0x3c003c000d0d7831 */ /* 0x004fca000000000a */
[--C-:B------:R-:W-:Y:S02]  /*01a0*/  HADD2.F32 R12, -RZ, R13.reuse.H0_H0 ;  /* 0x2000000dff0c7230 */ /* 0x100fe40000004100 */
[----:B------:R-:W-:-:S03]  /*01b0*/  HADD2.F32 R13, -RZ, R13.H1_H1 ;  /* 0x3000000dff0d7230 */ /* 0x000fc60000004100 */
[C---:B------:R-:W-:Y:S02]  /*01c0*/  FMUL.FTZ R15, R12.reuse, 0.044714998453855514526 ;  /* 0x3d3727130c0f7820 */ /* 0x040fe40000410000 */
[C---:B------:R-:W-:Y:S02]  /*01d0*/  FMUL.FTZ R14, R13.reuse, 0.044714998453855514526 ;  /* 0x3d3727130d0e7820 */ /* 0x040fe40000410000 */
[C---:B------:R-:W-:Y:S02]  /*01e0*/  FMUL.FTZ R15, R12.reuse, R15 ;  /* 0x0000000f0c0f7220 */ /* 0x040fe40000410000 */
[C---:B------:R-:W-:Y:S02]  /*01f0*/  FMUL.FTZ R14, R13.reuse, R14 ;  /* 0x0000000e0d0e7220 */ /* 0x040fe40000410000 */
[C---:B------:R-:W-:Y:S01]  /*0200*/  FFMA.FTZ R15, R12.reuse, R15, R12 ;  /* 0x0000000f0c0f7223 */ /* 0x040fe2000001000c */
[----:B------:R-:W-:Y:S01]  /*0210*/  FMUL.FTZ R12, R12, 0.5 ;  /* 0x3f0000000c0c7820 */ /* 0x000fe20000410000 */
[C---:B------:R-:W-:Y:S01]  /*0220*/  FFMA.FTZ R14, R13.reuse, R14, R13 ;  /* 0x0000000e0d0e7223 */ /* 0x040fe2000001000d */
[----:B------:R-:W-:Y:S01]  /*0230*/  FMUL.FTZ R13, R13, 0.5 ;  /* 0x3f0000000d0d7820 */ /* 0x000fe20000410000 */
[----:B------:R-:W-:-:S02]  /*0240*/  FMUL.FTZ R15, R15, 0.79788458347320556641 ;  /* 0x3f4c422a0f0f7820 */ /* 0x000fc40000410000 */
[----:B------:R-:W-:-:S04]  /*0250*/  FMUL.FTZ R14, R14, 0.79788458347320556641 ;  /* 0x3f4c422a0e0e7820 */ /* 0x000fc80000410000 */
[----:B------:R-:W0:Y:S08]  /*0260*/  MUFU.TANH R15, R15 ;  /* 0x0000000f000f7308 */ /* 0x000e300000002400 */
[----:B------:R-:W1:Y:S01]  /*0270*/  MUFU.TANH R14, R14 ;  /* 0x0000000e000e7308 */ /* 0x000e620000002400 */
[----:B0-----:R-:W-:-:S04]  /*0280*/  FADD.FTZ R11, R15, 1 ;  /* 0x3f8000000f0b7421 */ /* 0x001fc80000010000 */
[----:B------:R-:W-:Y:S01]  /*0290*/  FMUL.FTZ R11, R12, R11 ;  /* 0x0000000b0c0b7220 */ /* 0x000fe20000410000 */
[----:B-1----:R-:W-:-:S04]  /*02a0*/  FADD.FTZ R10, R14, 1 ;  /* 0x3f8000000e0a7421 */ /* 0x002fc80000010000 */
[----:B------:R-:W-:-:S05]  /*02b0*/  FMUL.FTZ R10, R13, R10 ;  /* 0x0000000a0d0a7220 */ /* 0x000fca0000410000 */
[----:B------:R-:W-:-:S05]  /*02c0*/  F2FP.F16.F32.PACK_AB R11, R10, R11 ;  /* 0x0000000b0a0b723e */ /* 0x000fca00000000ff */
[----:B------:R0:W-:Y:S01]  /*02d0*/  STG.E desc[UR6][R6.64], R11 ;  /* 0x0000000b06007986 */ /* 0x0001e2000c101906 */
[----:B------:R-:W-:Y:S05]  /*02e0*/  @!P0 BRA `(.L_x_69) ;  /* 0xfffffffc00848947 */ /* 0x000fea000383ffff */
[----:B------:R-:W-:Y:S05]  /*02f0*/  EXIT ;  /* 0x000000000000794d */ /* 0x000fea0003800000 */
.L_x_70:
        /* <DEDUP_REMOVED lines=16> */
.L_x_87:


//--------------------- .text._ZN17fastertransformer17addBias_layerNormIfEEvPT_PKS1_S4_S4_S4_iif --------------------------
	.section	.text._ZN17fastertransformer17addBias_layerNormIfEEvPT_PKS1_S4_S4_S4_iif,"ax",@progbits
	.align	128
        .global         _ZN17fastertransformer17addBias_layerNormIfEEvPT_PKS1_S4_S4_S4_iif
        .type           _ZN17fastertransformer17addBias_layerNormIfEEvPT_PKS1_S4_S4_S4_iif,@function
        .size           _ZN17fastertransformer17addBias_layerNormIfEEvPT_PKS1_S4_S4_S4_iif,(.L_x_88 - _ZN17fastertransformer17addBias_layerNormIfEEvPT_PKS1_S4_S4_S4_iif)
        .other          _ZN17fastertransformer17addBias_layerNormIfEEvPT_PKS1_S4_S4_S4_iif,@"STO_CUDA_ENTRY STV_DEFAULT"
_ZN17fastertransformer17addBias_layerNormIfEEvPT_PKS1_S4_S4_S4_iif:
.text._ZN17fastertransformer17addBias_layerNormIfEEvPT_PKS1_S4_S4_S4_iif:
[----:B------:R-:W-:Y:S01]  /*0000*/  LDC R1, c[0x0][0x37c] ;  /* 0x0000df00ff017b82 */ /* 0x000fe20000000800 */
[----:B------:R-:W0:Y:S07]  /*0010*/  S2R R3, SR_TID.X ;  /* 0x0000000000037919 */ /* 0x000e2e0000002100 */
[----:B------:R-:W0:Y:S01]  /*0020*/  S2UR UR4, SR_CTAID.X ;  /* 0x00000000000479c3 */ /* 0x000e220000002500 */
[----:B------:R-:W1:Y:S07]  /*0030*/  LDCU.64 UR8, c[0x0][0x358] ;  /* 0x00006b00ff0877ac */ /* 0x000e6e0008000a00 */
[----:B------:R-:W0:Y:S08]  /*0040*/  LDC R2, c[0x0][0x3ac] ;  /* 0x0000eb00ff027b82 */ /* 0x000e300000000800 */
[----:B------:R-:W2:Y:S08]  /*0050*/  LDC.64 R6, c[0x0][0x388] ;  /* 0x0000e200ff067b82 */ /* 0x000eb00000000a00 */
[----:B------:R-:W3:Y:S01]  /*0060*/  LDC.64 R8, c[0x0][0x390] ;  /* 0x0000e400ff087b82 */ /* 0x000ee20000000a00 */
[----:B0-----:R-:W-:-:S04]  /*0070*/  IMAD R0, R2, UR4, R3 ;  /* 0x0000000402007c24 */ /* 0x001fc8000f8e0203 */
[----:B--2---:R-:W-:-:S06]  /*0080*/  IMAD.WIDE R6, R0, 0x4, R6 ;  /* 0x0000000400067825 */ /* 0x004fcc00078e0206 */
[----:B-1----:R-:W2:Y:S01]  /*0090*/  LDG.E R6, desc[UR8][R6.64] ;  /* 0x0000000806067981 */ /* 0x002ea2000c1e1900 */
[----:B---3--:R-:W-:-:S06]  /*00a0*/  IMAD.WIDE R8, R0, 0x4, R8 ;  /* 0x0000000400087825 */ /* 0x008fcc00078e0208 */
[----:B------:R-:W3:Y:S01]  /*00b0*/  LDG.E.CONSTANT R8, desc[UR8][R8.64] ;  /* 0x0000000808087981 */ /* 0x000ee2000c1e9900 */
[----:B------:R-:W0:Y:S01]  /*00c0*/  S2UR UR7, SR_CgaCtaId ;  /* 0x00000000000779c3 */ /* 0x000e220000008800 */
[----:B------:R-:W-:Y:S02]  /*00d0*/  UMOV UR4, 0x400 ;  /* 0x0000040000047882 */ /* 0x000fe40000000000 */
[----:B------:R-:W-:Y:S01]  /*00e0*/  UIADD3 UR5, UPT, UPT, UR4, 0x8, URZ ;  /* 0x0000000804057890 */ /* 0x000fe2000fffe0ff */
[----:B------:R-:W1:Y:S03]  /*00f0*/  LDCU UR6, c[0x0][0x360] ;  /* 0x00006c00ff0677ac */ /* 0x000e660008000800 */
[----:B0-----:R-:W-:Y:S02]  /*0100*/  ULEA UR5, UR7, UR5, 0x18 ;  /* 0x0000000507057291 */ /* 0x001fe4000f8ec0ff */
[----:B-1----:R-:W-:-:S06]  /*0110*/  USHF.R.U32.HI UR6, URZ, 0x5, UR6 ;  /* 0x00000005ff067899 */ /* 0x002fcc0008011606 */
[----:B------:R-:W-:Y:S01]  /*0120*/  ISETP.GE.U32.AND P0, PT, R3, UR6, PT ;  /* 0x0000000603007c0c */ /* 0x000fe2000bf06070 */
[----:B--2---:R-:W-:-:S04]  /*0130*/  FADD.FTZ R5, RZ, R6 ;  /* 0x00000006ff057221 */ /* 0x004fc80000010000 */
[----:B---3--:R-:W-:-:S05]  /*0140*/  FADD.FTZ R5, R5, R8 ;  /* 0x0000000805057221 */ /* 0x008fca0000010000 */
        /* <DEDUP_REMOVED lines=10> */
[----:B------:R-:W-:Y:S02]  /*01f0*/  HFMA2 R8, -RZ, RZ, 0, 0 ;  /* 0x00000000ff087431 */ /* 0x000fe400000001ff */
[----:B0-----:R-:W-:Y:S01]  /*0200*/  FADD.FTZ R9, R13, R6 ;  /* 0x000000060d097221 */ /* 0x001fe20000010000 */
[----:B------:R-:W-:-:S05]  /*0210*/  LEA.HI R6, R3, UR5, RZ, 0x1d ;  /* 0x0000000503067c11 */ /* 0x000fca000f8fe8ff */
[----:B------:R-:W-:Y:S01]  /*0220*/  @!P1 STS [R6], R9 ;  /* 0x0000000906009388 */ /* 0x000fe20000000800 */
        /* <DEDUP_REMOVED lines=21> */
[----:B0-----:R-:W-:-:S04]  /*0380*/  FADD.FTZ R10, R5, -R10 ;  /* 0x8000000a050a7221 */ /* 0x001fc80000010000 */
[----:B------:R-:W-:-:S05]  /*0390*/  FMUL.FTZ R13, R10, R10 ;  /* 0x0000000a0a0d7220 */ /* 0x000fca0000410000 */
[----:B------:R-:W0:Y:S02]  /*03a0*/  SHFL.BFLY PT, R10, R13, 0x10, 0x1f ;  /* 0x0e001f000d0a7f89 */ /* 0x000e2400000e0000 */
[----:B0-----:R-:W-:Y:S02]  /*03b0*/  FADD.FTZ R12, R13, R10 ;  /* 0x0000000a0d0c7221 */ /* 0x001fe40000010000 */
[----:B------:R-:W0:Y:S03]  /*03c0*/  LDC.64 R10, c[0x0][0x398] ;  /* 0x0000e600ff0a7b82 */ /* 0x000e260000000a00 */
[----:B------:R-:W1:Y:S02]  /*03d0*/  SHFL.BFLY PT, R9, R12, 0x8, 0x1f ;  /* 0x0d001f000c097f89 */ /* 0x000e6400000e0000 */
[----:B-1----:R-:W-:-:S03]  /*03e0*/  FADD.FTZ R14, R12, R9 ;  /* 0x000000090c0e7221 */ /* 0x002fc60000010000 */
[----:B------:R-:W1:Y:S02]  /*03f0*/  LDC.64 R8, c[0x0][0x3a0] ;  /* 0x0000e800ff087b82 */ /* 0x000e640000000a00 */
[----:B------:R-:W2:Y:S02]  /*0400*/  SHFL.BFLY PT, R15, R14, 0x4, 0x1f ;  /* 0x0c801f000e0f7f89 */ /* 0x000ea400000e0000 */
[----:B--2---:R-:W-:-:S05]  /*0410*/  FADD.FTZ R15, R14, R15 ;  /* 0x0000000f0e0f7221 */ /* 0x004fca0000010000 */
[----:B------:R-:W2:Y:S01]  /*0420*/  SHFL.BFLY PT, R16, R15, 0x2, 0x1f ;  /* 0x0c401f000f107f89 */ /* 0x000ea200000e0000 */
[----:B------:R-:W-:Y:S01]  /*0430*/  ISETP.NE.AND P2, PT, R4, RZ, PT ;  /* 0x000000ff0400720c */ /* 0x000fe20003f45270 */
[----:B--2---:R-:W-:-:S05]  /*0440*/  FADD.FTZ R16, R15, R16 ;  /* 0x000000100f107221 */ /* 0x004fca0000010000 */
[----:B------:R-:W2:Y:S01]  /*0450*/  SHFL.BFLY PT, R13, R16, 0x1, 0x1f ;  /* 0x0c201f00100d7f89 */ /* 0x000ea200000e0000 */
[----:B-1----:R-:W-:-:S04]  /*0460*/  IMAD.WIDE.U32 R8, R3, 0x4, R8 ;  /* 0x0000000403087825 */ /* 0x002fc800078e0008 */
[----:B0-----:R-:W-:Y:S02]  /*0470*/  IMAD.WIDE.U32 R10, R3, 0x4, R10 ;  /* 0x00000004030a7825 */ /* 0x001fe400078e000a */
[----:B------:R-:W3:Y:S04]  /*0480*/  LDG.E.CONSTANT R8, desc[UR8][R8.64] ;  /* 0x0000000808087981 */ /* 0x000ee8000c1e9900 */
[----:B------:R0:W3:Y:S01]  /*0490*/  LDG.E.CONSTANT R3, desc[UR8][R10.64] ;  /* 0x000000080a037981 */ /* 0x0000e2000c1e9900 */
[----:B--2---:R-:W-:-:S05]  /*04a0*/  FADD.FTZ R13, R16, R13 ;  /* 0x0000000d100d7221 */ /* 0x004fca0000010000 */
[----:B------:R1:W-:Y:S01]  /*04b0*/  @!P2 STS [R6], R13 ;  /* 0x0000000d0600a388 */ /* 0x0003e20000000800 */
[----:B------:R-:W-:Y:S01]  /*04c0*/  MOV R4, RZ ;  /* 0x000000ff00047202 */ /* 0x000fe20000000f00 */
[----:B------:R-:W-:Y:S08]  /*04d0*/  BAR.SYNC.DEFER_BLOCKING 0x0 ;  /* 0x0000000000007b1d */ /* 0x000ff00000010000 */
        /* <DEDUP_REMOVED lines=11> */
[----:B0-----:R-:W-:-:S05]  /*0590*/  FADD.FTZ R12, R9, R12 ;  /* 0x0000000c090c7221 */ /* 0x001fca0000010000 */
[----:B------:R-:W0:Y:S02]  /*05a0*/  SHFL.BFLY PT, R11, R12, 0x1, 0x1f ;  /* 0x0c201f000c0b7f89 */ /* 0x000e2400000e0000 */
[----:B0-----:R-:W-:-:S04]  /*05b0*/  FADD.FTZ R11, R12, R11 ;  /* 0x0000000b0c0b7221 */ /* 0x001fc80000010000 */
[----:B-1----:R-:W-:Y:S02]  /*05c0*/  @!P1 FFMA.FTZ R2, R11, R2, R6 ;  /* 0x000000020b029223 */ /* 0x002fe40000010006 */
[----:B------:R-:W0:Y:S04]  /*05d0*/  LDC.64 R6, c[0x0][0x380] ;  /* 0x0000e000ff067b82 */ /* 0x000e280000000a00 */
[----:B------:R-:W1:Y:S02]  /*05e0*/  @!P1 MUFU.RSQ R2, R2 ;  /* 0x0000000200029308 */ /* 0x000e640000001400 */
[----:B-1----:R-:W-:Y:S02]  /*05f0*/  @!P1 STS [UR4+0x4], R2 ;  /* 0x00000402ff009988 */ /* 0x002fe40008000804 */
[----:B------:R-:W-:Y:S06]  /*0600*/  BAR.SYNC.DEFER_BLOCKING 0x0 ;  /* 0x0000000000007b1d */ /* 0x000fec0000010000 */
[----:B------:R-:W1:Y:S02]  /*0610*/  LDS.64 R10, [UR4] ;  /* 0x00000004ff0a7984 */ /* 0x000e640008000a00 */
[----:B-1----:R-:W-:-:S04]  /*0620*/  FADD.FTZ R10, R5, -R10 ;  /* 0x8000000a050a7221 */ /* 0x002fc80000010000 */
[----:B------:R-:W-:Y:S01]  /*0630*/  FMUL.FTZ R11, R10, R11 ;  /* 0x0000000b0a0b7220 */ /* 0x000fe20000410000 */
[----:B0-----:R-:W-:-:S04]  /*0640*/  IMAD.WIDE R4, R0, 0x4, R6 ;  /* 0x0000000400047825 */ /* 0x001fc800078e0206 */
[----:B---3--:R-:W-:-:S05]  /*0650*/  FFMA.FTZ R3, R11, R3, R8 ;  /* 0x000000030b037223 */ /* 0x008fca0000010008 */
[----:B------:R-:W-:Y:S01]  /*0660*/  STG.E desc[UR8][R4.64], R3 ;  /* 0x0000000304007986 */ /* 0x000fe2000c101908 */
[----:B------:R-:W-:Y:S05]  /*0670*/  EXIT ;  /* 0x000000000000794d */ /* 0x000fea0003800000 */
.L_x_71:
        /* <DEDUP_REMOVED lines=16> */
.L_x_88:


//--------------------- .text._ZN17fastertransformer15transpose102_v2IfEEvPT_PKS1_iiii --------------------------
	.section	.text._ZN17fastertransformer15transpose102_v2IfEEvPT_PKS1_iiii,"ax",@progbits
	.align	128
        .global         _ZN17fastertransformer15transpose102_v2IfEEvPT_PKS1_iiii
        .type           _ZN17fastertransformer15transpose102_v2IfEEvPT_PKS1_iiii,@function
        .size           _ZN17fastertransformer15transpose102_v2IfEEvPT_PKS1_iiii,(.L_x_89 - _ZN17fastertransformer15transpose102_v2IfEEvPT_PKS1_iiii)
        .other          _ZN17fastertransformer15transpose102_v2IfEEvPT_PKS1_iiii,@"STO_CUDA_ENTRY STV_DEFAULT"
_ZN17fastertransformer15transpose102_v2IfEEvPT_PKS1_iiii:
.text._ZN17fastertransformer15transpose102_v2IfEEvPT_PKS1_iiii:
[----:B------:R-:W-:Y:S01]  /*0000*/  LDC R1, c[0x0][0x37c] ;  /* 0x0000df00ff017b82 */ /* 0x000fe20000000800 */
[----:B------:R-:W0:Y:S01]  /*0010*/  LDCU UR6, c[0x0][0x39c] ;  /* 0x00007380ff0677ac */ /* 0x000e220008000800 */
[----:B------:R-:W1:Y:S01]  /*0020*/  S2R R6, SR_TID.X ;  /* 0x0000000000067919 */ /* 0x000e620000002100 */
[----:B0-----:R-:W0:Y:S01]  /*0030*/  I2F.U32.RP R0, UR6 ;  /* 0x0000000600007d06 */ /* 0x001e220008209000 */
[----:B------:R-:W-:-:S07]  /*0040*/  ISETP.NE.U32.AND P2, PT, RZ, UR6, PT ;  /* 0x00000006ff007c0c */ /* 0x000fce000bf45070 */
[----:B0-----:R-:W0:Y:S02]  /*0050*/  MUFU.RCP R0, R0 ;  /* 0x0000000000007308 */ /* 0x001e240000001000 */
[----:B0-----:R-:W-:-:S06]  /*0060*/  IADD3 R2, PT, PT, R0, 0xffffffe, RZ ;  /* 0x0ffffffe00027810 */ /* 0x001fcc0007ffe0ff */
[----:B------:R0:W2:Y:S02]  /*0070*/  F2I.FTZ.U32.TRUNC.NTZ R3, R2 ;  /* 0x0000000200037305 */ /* 0x0000a4000021f000 */
[----:B0-----:R-:W-:Y:S01]  /*0080*/  IMAD.MOV.U32 R2, RZ, RZ, RZ ;  /* 0x000000ffff027224 */ /* 0x001fe200078e00ff */
[----:B--2---:R-:W-:-:S05]  /*0090*/  IADD3 R5, PT, PT, RZ, -R3, RZ ;  /* 0x80000003ff057210 */ /* 0x004fca0007ffe0ff */
[----:B------:R-:W-:-:S04]  /*00a0*/  IMAD R5, R5, UR6, RZ ;  /* 0x0000000605057c24 */ /* 0x000fc8000f8e02ff */
[----:B------:R-:W-:Y:S01]  /*00b0*/  IMAD.HI.U32 R3, R3, R5, R2 ;  /* 0x0000000503037227 */ /* 0x000fe200078e0002 */
[----:B------:R-:W-:-:S05]  /*00c0*/  LOP3.LUT R5, RZ, UR6, RZ, 0x33, !PT ;  /* 0x00000006ff057c12 */ /* 0x000fca000f8e33ff */
[----:B-1----:R-:W-:-:S05]  /*00d0*/  IMAD.HI.U32 R4, R3, R6, RZ ;  /* 0x0000000603047227 */ /* 0x002fca00078e00ff */
        /* <DEDUP_REMOVED lines=21> */
[----:B------:R-:W-:-:S05]  /*0230*/  IADD3 R5, PT, PT, R0, R5, RZ ;  /* 0x0000000500057210 */ /* 0x000fca0007ffe0ff */
[----:B---3--:R-:W-:Y:S02]  /*0240*/  IMAD.WIDE R2, R5, 0x4, R2 ;  /* 0x0000000405027825 */ /* 0x008fe400078e0202 */
[----:B------:R-:W0:Y:S04]  /*0250*/  LDC.64 R4, c[0x0][0x380] ;  /* 0x0000e000ff047b82 */ /* 0x000e280000000a00 */
[----:B-1----:R-:W2:Y:S01]  /*0260*/  LDG.E R3, desc[UR4][R2.64] ;  /* 0x0000000402037981 */ /* 0x002ea2000c1e1900 */
[----:B----4-:R-:W-:-:S04]  /*0270*/  IMAD R7, R8, R9, R7 ;  /* 0x0000000908077224 */ /* 0x010fc800078e0207 */
[----:B------:R-:W-:-:S05]  /*0280*/  IMAD R7, R6, UR6, R7 ;  /* 0x0000000606077c24 */ /* 0x000fca000f8e0207 */
[----:B------:R-:W-:-:S05]  /*0290*/  IADD3 R7, PT, PT, R0, R7, RZ ;  /* 0x0000000700077210 */ /* 0x000fca0007ffe0ff */
[----:B0-----:R-:W-:-:S05]  /*02a0*/  IMAD.WIDE R4, R7, 0x4, R4 ;  /* 0x0000000407047825 */ /* 0x001fca00078e0204 */
[----:B--2---:R-:W-:Y:S01]  /*02b0*/  STG.E desc[UR4][R4.64], R3 ;  /* 0x0000000304007986 */ /* 0x004fe2000c101904 */
[----:B------:R-:W-:Y:S05]  /*02c0*/  EXIT ;  /* 0x000000000000794d */ /* 0x000fea0003800000 */
.L_x_72:
        /* <DEDUP_REMOVED lines=11> */
.L_x_89:


//--------------------- .text._ZN17fastertransformer10relShiftBdIfEEvPT_PKS1_iii --------------------------
	.section	.text._ZN17fastertransformer10relShiftBdIfEEvPT_PKS1_iii,"ax",@progbits
	.align	128
        .global         _ZN17fastertransformer10relShiftBdIfEEvPT_PKS1_iii
        .type           _ZN17fastertransformer10relShiftBdIfEEvPT_PKS1_iii,@function
        .size           _ZN17fastertransformer10relShiftBdIfEEvPT_PKS1_iii,(.L_x_90 - _ZN17fastertransformer10relShiftBdIfEEvPT_PKS1_iii)
        .other          _ZN17fastertransformer10relShiftBdIfEEvPT_PKS1_iii,@"STO_CUDA_ENTRY STV_DEFAULT"
_ZN17fastertransformer10relShiftBdIfEEvPT_PKS1_iii:
.text._ZN17fastertransformer10relShiftBdIfEEvPT_PKS1_iii:
[----:B------:R-:W-:Y:S01]  /*0000*/  LDC R1, c[0x0][0x37c] ;  /* 0x0000df00ff017b82 */ /* 0x000fe20000000800 */
[----:B------:R-:W0:Y:S07]  /*0010*/  S2R R3, SR_TID.X ;  /* 0x0000000000037919 */ /* 0x000e2e0000002100 */
[----:B------:R-:W1:Y:S01]  /*0020*/  S2UR UR8, SR_CTAID.Z ;  /* 0x00000000000879c3 */ /* 0x000e620000002700 */
[----:B------:R-:W2:Y:S07]  /*0030*/  LDCU.64 UR6, c[0x0][0x390] ;  /* 0x00007200ff0677ac */ /* 0x000eae0008000a00 */
[----:B------:R-:W0:Y:S08]  /*0040*/  LDC R0, c[0x0][0x398] ;  /* 0x0000e600ff007b82 */ /* 0x000e300000000800 */
[----:B------:R-:W2:Y:S08]  /*0050*/  S2UR UR4, SR_CTAID.X ;  /* 0x00000000000479c3 */ /* 0x000eb00000002500 */
[----:B------:R-:W3:Y:S01]  /*0060*/  S2UR UR5, SR_CTAID.Y ;  /* 0x00000000000579c3 */ /* 0x000ee20000002600 */
[----:B-1----:R-:W-:-:S02]  /*0070*/  ISETP.EQ.AND P1, PT, RZ, UR8, PT ;  /* 0x00000008ff007c0c */ /* 0x002fc4000bf22270 */
[----:B0-----:R-:W-:Y:S01]  /*0080*/  ISETP.GE.AND P0, PT, R3, R0, PT ;  /* 0x000000000300720c */ /* 0x001fe20003f06270 */
[----:B--2---:R-:W-:-:S04]  /*0090*/  UIMAD UR4, UR4, UR6, URZ ;  /* 0x00000006040472a4 */ /* 0x004fc8000f8e02ff */
[----:B---3--:R-:W-:-:S08]  /*00a0*/  UIMAD UR4, UR5, UR7, UR4 ;  /* 0x00000007050472a4 */ /* 0x008fd0000f8e0204 */
[----:B------:R-:W-:Y:S05]  /*00b0*/  @!P0 EXIT P1 ;  /* 0x000000000000894d */ /* 0x000fea0000800000 */
[C---:B------:R-:W-:Y:S01]  /*00c0*/  LEA R6, R0.reuse, 0xffffffff, 0x1 ;  /* 0xffffffff00067811 */ /* 0x040fe200078e08ff */
[----:B------:R-:W-:Y:S01]  /*00d0*/  IMAD R2, R0, UR8, RZ ;  /* 0x0000000800027c24 */ /* 0x000fe2000f8e02ff */
[----:B------:R-:W-:Y:S02]  /*00e0*/  IADD3 R7, PT, PT, R3, -R0, RZ ;  /* 0x8000000003077210 */ /* 0x000fe40007ffe0ff */
[-C--:B------:R-:W-:Y:S02]  /*00f0*/  IABS R10, R6.reuse ;  /* 0x00000006000a7213 */ /* 0x080fe40000000000 */
[----:B------:R-:W-:Y:S01]  /*0100*/  IABS R12, R6 ;  /* 0x00000006000c7213 */ /* 0x000fe20000000000 */
[C---:B------:R-:W-:Y:S01]  /*0110*/  IMAD R7, R2.reuse, 0x2, R7 ;  /* 0x0000000202077824 */ /* 0x040fe200078e0207 */
[----:B------:R-:W0:Y:S01]  /*0120*/  I2F.RP R8, R10 ;  /* 0x0000000a00087306 */ /* 0x000e220000209400 */
[----:B------:R-:W-:-:S03]  /*0130*/  IADD3 R2, PT, PT, R2, UR4, RZ ;  /* 0x0000000402027c10 */ /* 0x000fc6000fffe0ff */
[----:B------:R-:W-:-:S04]  /*0140*/  IABS R11, R7 ;  /* 0x00000007000b7213 */ /* 0x000fc80000000000 */
[----:B0-----:R-:W0:Y:S02]  /*0150*/  MUFU.RCP R8, R8 ;  /* 0x0000000800087308 */ /* 0x001e240000001000 */
[----:B0-----:R-:W-:Y:S02]  /*0160*/  VIADD R4, R8, 0xffffffe ;  /* 0x0ffffffe08047836 */ /* 0x001fe40000000000 */
[----:B------:R-:W-:-:S04]  /*0170*/  IMAD.MOV R8, RZ, RZ, -R12 ;  /* 0x000000ffff087224 */ /* 0x000fc800078e0a0c */
[----:B------:R0:W1:Y:S02]  /*0180*/  F2I.FTZ.U32.TRUNC.NTZ R5, R4 ;  /* 0x0000000400057305 */ /* 0x000064000021f000 */
[----:B0-----:R-:W-:Y:S02]  /*0190*/  HFMA2 R4, -RZ, RZ, 0, 0 ;  /* 0x00000000ff047431 */ /* 0x001fe400000001ff */
[----:B-1----:R-:W-:-:S04]  /*01a0*/  IMAD.MOV R9, RZ, RZ, -R5 ;  /* 0x000000ffff097224 */ /* 0x002fc800078e0a05 */
[----:B------:R-:W-:-:S04]  /*01b0*/  IMAD R9, R9, R10, RZ ;  /* 0x0000000a09097224 */ /* 0x000fc800078e02ff */
[----:B------:R-:W-:-:S04]  /*01c0*/  IMAD.HI.U32 R4, R5, R9, R4 ;  /* 0x0000000905047227 */ /* 0x000fc800078e0004 */
[----:B------:R-:W-:-:S04]  /*01d0*/  IMAD.MOV.U32 R5, RZ, RZ, R11 ;  /* 0x000000ffff057224 */ /* 0x000fc800078e000b */
[----:B------:R-:W-:-:S04]  /*01e0*/  IMAD.HI.U32 R4, R4, R5, RZ ;  /* 0x0000000504047227 */ /* 0x000fc800078e00ff */
[----:B------:R-:W-:-:S05]  /*01f0*/  IMAD R5, R4, R8, R5 ;  /* 0x0000000804057224 */ /* 0x000fca00078e0205 */
[----:B------:R-:W-:-:S13]  /*0200*/  ISETP.GT.U32.AND P2, PT, R10, R5, PT ;  /* 0x000000050a00720c */ /* 0x000fda0003f44070 */
[-C--:B------:R-:W-:Y:S01]  /*0210*/  @!P2 IADD3 R5, PT, PT, R5, -R10.reuse, RZ ;  /* 0x8000000a0505a210 */ /* 0x080fe20007ffe0ff */
[----:B------:R-:W-:Y:S01]  /*0220*/  @!P2 VIADD R4, R4, 0x1 ;  /* 0x000000010404a836 */ /* 0x000fe20000000000 */
[----:B------:R-:W-:Y:S02]  /*0230*/  ISETP.NE.AND P2, PT, R6, RZ, PT ;  /* 0x000000ff0600720c */ /* 0x000fe40003f45270 */
[----:B------:R-:W-:Y:S02]  /*0240*/  ISETP.GE.U32.AND P0, PT, R5, R10, PT ;  /* 0x0000000a0500720c */ /* 0x000fe40003f06070 */
[----:B------:R-:W-:-:S04]  /*0250*/  LOP3.LUT R5, R7, R6, RZ, 0x3c, !PT ;  /* 0x0000000607057212 */ /* 0x000fc800078e3cff */
[----:B------:R-:W-:-:S07]  /*0260*/  ISETP.GE.AND P1, PT, R5, RZ, PT ;  /* 0x000000ff0500720c */ /* 0x000fce0003f26270 */
[----:B------:R-:W-:-:S05]  /*0270*/  @P0 IADD3 R4, PT, PT, R4, 0x1, RZ ;  /* 0x0000000104040810 */ /* 0x000fca0007ffe0ff */
[----:B------:R-:W-:-:S05]  /*0280*/  IMAD.MOV.U32 R9, RZ, RZ, R4 ;  /* 0x000000ffff097224 */ /* 0x000fca00078e0004 */
[----:B------:R-:W-:Y:S02]  /*0290*/  @!P1 IADD3 R9, PT, PT, -R9, RZ, RZ ;  /* 0x000000ff09099210 */ /* 0x000fe40007ffe1ff */
[----:B------:R-:W-:-:S05]  /*02a0*/  @!P2 LOP3.LUT R9, RZ, R6, RZ, 0x33, !PT ;  /* 0x00000006ff09a212 */ /* 0x000fca00078e33ff */
[----:B------:R-:W-:-:S04]  /*02b0*/  IMAD.MOV R4, RZ, RZ, -R9 ;  /* 0x000000ffff047224 */ /* 0x000fc800078e0a09 */
[----:B------:R-:W-:Y:S02]  /*02c0*/  IMAD R7, R6, R4, R7 ;  /* 0x0000000406077224 */ /* 0x000fe400078e0207 */
[----:B------:R-:W0:Y:S03]  /*02d0*/  LDC.64 R4, c[0x0][0x388] ;  /* 0x0000e200ff047b82 */ /* 0x000e260000000a00 */
[----:B------:R-:W-:-:S13]  /*02e0*/  ISETP.GE.AND P0, PT, R7, R0, PT ;  /* 0x000000000700720c */ /* 0x000fda0003f06270 */
[----:B------:R-:W-:Y:S05]  /*02f0*/  @P0 EXIT ;  /* 0x000000000000094d */ /* 0x000fea0003800000 */
[----:B------:R-:W1:Y:S01]  /*0300*/  LDCU.64 UR6, c[0x0][0x358] ;  /* 0x00006b00ff0677ac */ /* 0x000e620008000a00 */
[----:B------:R-:W-:-:S04]  /*0310*/  IMAD R3, R2, 0x2, R3 ;  /* 0x0000000202037824 */ /* 0x000fc800078e0203 */
[----:B0-----:R-:W-:Y:S02]  /*0320*/  IMAD.WIDE R2, R3, 0x4, R4 ;  /* 0x0000000403027825 */ /* 0x001fe400078e0204 */
[----:B------:R-:W0:Y:S04]  /*0330*/  LDC.64 R4, c[0x0][0x380] ;  /* 0x0000e000ff047b82 */ /* 0x000e280000000a00 */
[----:B-1----:R-:W2:Y:S01]  /*0340*/  LDG.E R3, desc[UR6][R2.64] ;  /* 0x0000000602037981 */ /* 0x002ea2000c1e1900 */
[----:B------:R-:W-:-:S05]  /*0350*/  IMAD R0, R9, R0, UR4 ;  /* 0x0000000409007e24 */ /* 0x000fca000f8e0200 */
[----:B------:R-:W-:-:S05]  /*0360*/  IADD3 R7, PT, PT, R7, R0, RZ ;  /* 0x0000000007077210 */ /* 0x000fca0007ffe0ff */
[----:B0-----:R-:W-:-:S05]  /*0370*/  IMAD.WIDE R4, R7, 0x4, R4 ;  /* 0x0000000407047825 */ /* 0x001fca00078e0204 */
[----:B--2---:R-:W-:Y:S01]  /*0380*/  STG.E desc[UR6][R4.64], R3 ;  /* 0x0000000304007986 */ /* 0x004fe2000c101906 */
[----:B------:R-:W-:Y:S05]  /*0390*/  EXIT ;  /* 0x000000000000794d */ /* 0x000fea0003800000 */
.L_x_73:
        /* <DEDUP_REMOVED lines=14> */
.L_x_90:


//--------------------- .text._ZN17fastertransformer12transpose102IfEEvPT_PKS1_iiii --------------------------
	.section	.text._ZN17fastertransformer12transpose102IfEEvPT_PKS1_iiii,"ax",@progbits
	.align	128
        .global         _ZN17fastertransformer12transpose102IfEEvPT_PKS1_iiii
        .type           _ZN17fastertransformer12transpose102IfEEvPT_PKS1_iiii,@function
        .size           _ZN17fastertransformer12transpose102IfEEvPT_PKS1_iiii,(.L_x_91 - _ZN17fastertransformer12transpose102IfEEvPT_PKS1_iiii)
        .other          _ZN17fastertransformer12transpose102IfEEvPT_PKS1_iiii,@"STO_CUDA_ENTRY STV_DEFAULT"
_ZN17fastertransformer12transpose102IfEEvPT_PKS1_iiii:
.text._ZN17fastertransformer12transpose102IfEEvPT_PKS1_iiii:
[----:B------:R-:W-:Y:S01]  /*0000*/  LDC R1, c[0x0][0x37c] ;  /* 0x0000df00ff017b82 */ /* 0x000fe20000000800 */
[----:B------:R-:W0:Y:S07]  /*0010*/  S2R R5, SR_TID.Y ;  /* 0x0000000000057919 */ /* 0x000e2e0000002200 */
[----:B------:R-:W0:Y:S01]  /*0020*/  S2UR UR6, SR_CTAID.X ;  /* 0x00000000000679c3 */ /* 0x000e220000002500 */
[----:B------:R-:W1:Y:S01]  /*0030*/  LDCU.64 UR4, c[0x0][0x358] ;  /* 0x00006b00ff0477ac */ /* 0x000e620008000a00 */
[----:B------:R-:W2:Y:S06]  /*0040*/  S2R R7, SR_TID.X ;  /* 0x0000000000077919 */ /* 0x000eac0000002100 */
[----:B------:R-:W0:Y:S08]  /*0050*/  LDC.64 R8, c[0x0][0x390] ;  /* 0x0000e400ff087b82 */ /* 0x000e300000000a00 */
[----:B------:R-:W3:Y:S08]  /*0060*/  S2UR UR7, SR_CTAID.Y ;  /* 0x00000000000779c3 */ /* 0x000ef00000002600 */
[----:B------:R-:W2:Y:S08]  /*0070*/  LDC.64 R10, c[0x0][0x398] ;  /* 0x0000e600ff0a7b82 */ /* 0x000eb00000000a00 */
[----:B------:R-:W4:Y:S01]  /*0080*/  LDC.64 R2, c[0x0][0x388] ;  /* 0x0000e200ff027b82 */ /* 0x000f220000000a00 */
[----:B0-----:R-:W-:-:S04]  /*0090*/  IMAD R0, R8, UR6, R5 ;  /* 0x0000000608007c24 */ /* 0x001fc8000f8e0205 */
[----:B---3--:R-:W-:-:S04]  /*00a0*/  IMAD R4, R9, UR7, R0 ;  /* 0x0000000709047c24 */ /* 0x008fc8000f8e0200 */
[----:B--2---:R-:W-:-:S04]  /*00b0*/  IMAD R5, R7, R11, R4 ;  /* 0x0000000b07057224 */ /* 0x004fc800078e0204 */
[----:B----4-:R-:W-:Y:S02]  /*00c0*/  IMAD.WIDE R2, R5, 0x4, R2 ;  /* 0x0000000405027825 */ /* 0x010fe400078e0202 */
[----:B------:R-:W0:Y:S04]  /*00d0*/  LDC.64 R4, c[0x0][0x380] ;  /* 0x0000e000ff047b82 */ /* 0x000e280000000a00 */
[----:B-1----:R-:W2:Y:S01]  /*00e0*/  LDG.E R3, desc[UR4][R2.64] ;  /* 0x0000000402037981 */ /* 0x002ea2000c1e1900 */
[----:B------:R-:W-:-:S04]  /*00f0*/  IMAD R0, R7, R10, R0 ;  /* 0x0000000a07007224 */ /* 0x000fc800078e0200 */
[----:B------:R-:W-:-:S04]  /*0100*/  IMAD R7, R11, UR7, R0 ;  /* 0x000000070b077c24 */ /* 0x000fc8000f8e0200 */
[----:B0-----:R-:W-:-:S05]  /*0110*/  IMAD.WIDE R4, R7, 0x4, R4 ;  /* 0x0000000407047825 */ /* 0x001fca00078e0204 */
[----:B--2---:R-:W-:Y:S01]  /*0120*/  STG.E desc[UR4][R4.64], R3 ;  /* 0x0000000304007986 */ /* 0x004fe2000c101904 */
[----:B------:R-:W-:Y:S05]  /*0130*/  EXIT ;  /* 0x000000000000794d */ /* 0x000fea0003800000 */
.L_x_74:
        /* <DEDUP_REMOVED lines=12> */
.L_x_91:


//--------------------- .text._ZN17fastertransformer15prepareMatrixesIfEEvPT_S2_S2_S2_S2_S2_PKS1_S4_S4_S4_S4_S4_S4_iiii --------------------------
	.section	.text._ZN17fastertransformer15prepareMatrixesIfEEvPT_S2_S2_S2_S2_S2_PKS1_S4_S4_S4_S4_S4_S4_iiii,"ax",@progbits
	.align	128
        .global         _ZN17fastertransformer15prepareMatrixesIfEEvPT_S2_S2_S2_S2_S2_PKS1_S4_S4_S4_S4_S4_S4_iiii
        .type           _ZN17fastertransformer15prepareMatrixesIfEEvPT_S2_S2_S2_S2_S2_PKS1_S4_S4_S4_S4_S4_S4_iiii,@function
        .size           _ZN17fastertransformer15prepareMatrixesIfEEvPT_S2_S2_S2_S2_S2_PKS1_S4_S4_S4_S4_S4_S4_iiii,(.L_x_92 - _ZN17fastertransformer15prepareMatrixesIfEEvPT_S2_S2_S2_S2_S2_PKS1_S4_S4_S4_S4_S4_S4_iiii)
        .other          _ZN17fastertransformer15prepareMatrixesIfEEvPT_S2_S2_S2_S2_S2_PKS1_S4_S4_S4_S4_S4_S4_iiii,@"STO_CUDA_ENTRY STV_DEFAULT"
_ZN17fastertransformer15prepareMatrixesIfEEvPT_S2_S2_S2_S2_S2_PKS1_S4_S4_S4_S4_S4_S4_iiii:
.text._ZN17fastertransformer15prepareMatrixesIfEEvPT_S2_S2_S2_S2_S2_PKS1_S4_S4_S4_S4_S4_S4_iiii:
[----:B------:R-:W-:Y:S01]  /*0000*/  LDC R1, c[0x0][0x37c] ;  /* 0x0000df00ff017b82 */ /* 0x000fe20000000800 */
[----:B------:R-:W0:Y:S01]  /*0010*/  S2R R17, SR_TID.X ;  /* 0x0000000000117919 */ /* 0x000e220000002100 */
[----:B------:R-:W0:Y:S02]  /*0020*/  LDCU UR6, c[0x0][0x3ec] ;  /* 0x00007d80ff0677ac */ /* 0x000e240008000800 */
[----:B0-----:R-:W-:-:S13]  /*0030*/  ISETP.GE.AND P0, PT, R17, UR6, PT ;  /* 0x0000000611007c0c */ /* 0x001fda000bf06270 */
[----:B------:R-:W-:Y:S05]  /*0040*/  @P0 EXIT ;  /* 0x000000000000094d */ /* 0x000fea0003800000 */
[----:B------:R-:W0:Y:S01]  /*0050*/  S2R R0, SR_CTAID.Y ;  /* 0x0000000000007919 */ /* 0x000e220000002600 */
[----:B------:R-:W0:Y:S01]  /*0060*/  LDCU UR7, c[0x0][0x3e8] ;  /* 0x00007d00ff0777ac */ /* 0x000e220008000800 */
[----:B------:R-:W1:Y:S01]  /*0070*/  LDC.64 R4, c[0x0][0x3b0] ;  /* 0x0000ec00ff047b82 */ /* 0x000e620000000a00 */
[----:B------:R-:W2:Y:S01]  /*0080*/  S2R R10, SR_CTAID.X ;  /* 0x00000000000a7919 */ /* 0x000ea20000002500 */
[----:B------:R-:W3:Y:S06]  /*0090*/  LDCU.64 UR4, c[0x0][0x358] ;  /* 0x00006b00ff0477ac */ /* 0x000eec0008000a00 */
[----:B------:R-:W4:Y:S08]  /*00a0*/  LDC.64 R6, c[0x0][0x3d0] ;  /* 0x0000f400ff067b82 */ /* 0x000f300000000a00 */
[----:B------:R-:W5:Y:S08]  /*00b0*/  LDC.64 R8, c[0x0][0x3d8] ;  /* 0x0000f600ff087b82 */ /* 0x000f700000000a00 */
[----:B------:R-:W1:Y:S01]  /*00c0*/  LDC.64 R12, c[0x0][0x3e0] ;  /* 0x0000f800ff0c7b82 */ /* 0x000e620000000a00 */
[----:B0-----:R-:W-:-:S02]  /*00d0*/  IMAD R16, R0, UR7, RZ ;  /* 0x0000000700107c24 */ /* 0x001fc4000f8e02ff */
[----:B----4-:R-:W-:-:S05]  /*00e0*/  IMAD.WIDE.U32 R6, R17, 0x4, R6 ;  /* 0x0000000411067825 */ /* 0x010fca00078e0006 */
[----:B------:R-:W0:Y:S01]  /*00f0*/  LDC R11, c[0x0][0x3f4] ;  /* 0x0000fd00ff0b7b82 */ /* 0x000e220000000800 */
[----:B------:R-:W-:Y:S01]  /*0100*/  IADD3 R21, PT, PT, R16, R17, RZ ;  /* 0x0000001110157210 */ /* 0x000fe20007ffe0ff */
[----:B---3--:R3:W4:Y:S04]  /*0110*/  LDG.E.CONSTANT R19, desc[UR4][R6.64] ;  /* 0x0000000406137981 */ /* 0x008728000c1e9900 */
[----:B--2---:R-:W-:Y:S02]  /*0120*/  IMAD R21, R10, UR6, R21 ;  /* 0x000000060a157c24 */ /* 0x004fe4000f8e0215 */
[----:B-----5:R-:W-:-:S04]  /*0130*/  IMAD.WIDE.U32 R8, R17, 0x4, R8 ;  /* 0x0000000411087825 */ /* 0x020fc800078e0008 */
[----:B-1----:R-:W-:Y:S01]  /*0140*/  IMAD.WIDE R4, R21, 0x4, R4 ;  /* 0x0000000415047825 */ /* 0x002fe200078e0204 */
[----:B------:R1:W2:Y:S01]  /*0150*/  LDG.E.CONSTANT R23, desc[UR4][R8.64] ;  /* 0x0000000408177981 */ /* 0x0002a2000c1e9900 */
[----:B---3--:R-:W3:Y:S02]  /*0160*/  LDC.64 R6, c[0x0][0x390] ;  /* 0x0000e400ff067b82 */ /* 0x008ee40000000a00 */
[----:B------:R-:W-:Y:S01]  /*0170*/  IMAD.WIDE.U32 R12, R17, 0x4, R12 ;  /* 0x00000004110c7825 */ /* 0x000fe200078e000c */
[----:B------:R5:W4:Y:S04]  /*0180*/  LDG.E R18, desc[UR4][R4.64] ;  /* 0x0000000404127981 */ /* 0x000b28000c1e1900 */
[----:B------:R3:W2:Y:S01]  /*0190*/  LDG.E.CONSTANT R25, desc[UR4][R12.64] ;  /* 0x000000040c197981 */ /* 0x0006a2000c1e9900 */
[----:B0-----:R-:W-:Y:S01]  /*01a0*/  IABS R20, R11 ;  /* 0x0000000b00147213 */ /* 0x001fe20000000000 */
[----:B-1----:R-:W0:Y:S03]  /*01b0*/  LDC.64 R8, c[0x0][0x388] ;  /* 0x0000e200ff087b82 */ /* 0x002e260000000a00 */
[----:B------:R-:W1:Y:S08]  /*01c0*/  I2F.RP R14, R20 ;  /* 0x00000014000e7306 */ /* 0x000e700000209400 */
[----:B-1----:R-:W1:Y:S02]  /*01d0*/  MUFU.RCP R14, R14 ;  /* 0x0000000e000e7308 */ /* 0x002e640000001000 */
[----:B-1----:R-:W-:-:S02]  /*01e0*/  IADD3 R2, PT, PT, R14, 0xffffffe, RZ ;  /* 0x0ffffffe0e027810 */ /* 0x002fc40007ffe0ff */
[----:B-----5:R-:W-:Y:S01]  /*01f0*/  IABS R4, R17 ;  /* 0x0000001100047213 */ /* 0x020fe20000000000 */
[----:B------:R-:W1:Y:S03]  /*0200*/  LDC R14, c[0x0][0x3f0] ;  /* 0x0000fc00ff0e7b82 */ /* 0x000e660000000800 */
[----:B------:R5:W3:Y:S02]  /*0210*/  F2I.FTZ.U32.TRUNC.NTZ R3, R2 ;  /* 0x0000000200037305 */ /* 0x000ae4000021f000 */
[----:B-----5:R-:W-:Y:S01]  /*0220*/  HFMA2 R2, -RZ, RZ, 0, 0 ;  /* 0x00000000ff027431 */ /* 0x020fe200000001ff */
[----:B---3--:R-:W-:-:S05]  /*0230*/  IADD3 R5, PT, PT, RZ, -R3, RZ ;  /* 0x80000003ff057210 */ /* 0x008fca0007ffe0ff */
[----:B------:R-:W-:-:S04]  /*0240*/  IMAD R5, R5, R20, RZ ;  /* 0x0000001405057224 */ /* 0x000fc800078e02ff */
[----:B------:R-:W-:-:S06]  /*0250*/  IMAD.HI.U32 R3, R3, R5, R2 ;  /* 0x0000000503037227 */ /* 0x000fcc00078e0002 */
[----:B------:R-:W-:-:S05]  /*0260*/  IMAD.HI.U32 R13, R3, R4, RZ ;  /* 0x00000004030d7227 */ /* 0x000fca00078e00ff */
[----:B------:R-:W-:-:S05]  /*0270*/  IADD3 R3, PT, PT, -R13, RZ, RZ ;  /* 0x000000ff0d037210 */ /* 0x000fca0007ffe1ff */
[C---:B------:R-:W-:Y:S01]  /*0280*/  IMAD R3, R20.reuse, R3, R4 ;  /* 0x0000000314037224 */ /* 0x040fe200078e0204 */
[----:B------:R-:W-:Y:S01]  /*0290*/  LOP3.LUT R2, R17, R11, RZ, 0x3c, !PT ;  /* 0x0000000b11027212 */ /* 0x000fe200078e3cff */
[----:B------:R-:W3:Y:S03]  /*02a0*/  LDC.64 R4, c[0x0][0x380] ;  /* 0x0000e000ff047b82 */ /* 0x000ee60000000a00 */
[----:B------:R-:W-:Y:S02]  /*02b0*/  ISETP.GT.U32.AND P2, PT, R20, R3, PT ;  /* 0x000000031400720c */ /* 0x000fe40003f44070 */
[----:B------:R-:W-:-:S11]  /*02c0*/  ISETP.GE.AND P1, PT, R2, RZ, PT ;  /* 0x000000ff0200720c */ /* 0x000fd60003f26270 */
[----:B------:R-:W-:-:S04]  /*02d0*/  @!P2 IADD3 R3, PT, PT, R3, -R20, RZ ;  /* 0x800000140303a210 */ /* 0x000fc80007ffe0ff */
[----:B------:R-:W-:Y:S02]  /*02e0*/  ISETP.GE.U32.AND P0, PT, R3, R20, PT ;  /* 0x000000140300720c */ /* 0x000fe40003f06070 */
[----:B------:R-:W-:Y:S01]  /*02f0*/  @!P2 IADD3 R13, PT, PT, R13, 0x1, RZ ;  /* 0x000000010d0da810 */ /* 0x000fe20007ffe0ff */
[----:B------:R-:W5:Y:S01]  /*0300*/  LDC.64 R2, c[0x0][0x3b8] ;  /* 0x0000ee00ff027b82 */ /* 0x000f620000000a00 */
[----:B------:R-:W-:-:S09]  /*0310*/  ISETP.NE.AND P2, PT, R11, RZ, PT ;  /* 0x000000ff0b00720c */ /* 0x000fd20003f45270 */
[----:B------:R-:W-:-:S04]  /*0320*/  @P0 IADD3 R13, PT, PT, R13, 0x1, RZ ;  /* 0x000000010d0d0810 */ /* 0x000fc80007ffe0ff */
[----:B------:R-:W-:Y:S02]  /*0330*/  @!P1 IADD3 R13, PT, PT, -R13, RZ, RZ ;  /* 0x000000ff0d0d9210 */ /* 0x000fe40007ffe1ff */
[-C--:B------:R-:W-:Y:S01]  /*0340*/  @!P2 LOP3.LUT R13, RZ, R11.reuse, RZ, 0x33, !PT ;  /* 0x0000000bff0da212 */ /* 0x080fe200078e33ff */
[----:B------:R-:W-:-:S03]  /*0350*/  IMAD R12, R10, R11, R16 ;  /* 0x0000000b0a0c7224 */ /* 0x000fc600078e0210 */
[C---:B------:R-:W-:Y:S01]  /*0360*/  IADD3 R20, PT, PT, -R13.reuse, RZ, RZ ;  /* 0x000000ff0d147210 */ /* 0x040fe20007ffe1ff */
[----:B-1----:R-:W-:-:S04]  /*0370*/  IMAD R15, R13, R14, R12 ;  /* 0x0000000e0d0f7224 */ /* 0x002fc800078e020c */
[----:B------:R-:W-:-:S05]  /*0380*/  IMAD R12, R11, R20, R17 ;  /* 0x000000140b0c7224 */ /* 0x000fca00078e0211 */
[----:B------:R-:W-:Y:S01]  /*0390*/  IADD3 R15, PT, PT, R12, R15, RZ ;  /* 0x0000000f0c0f7210 */ /* 0x000fe20007ffe0ff */
[----:B-----5:R-:W-:Y:S02]  /*03a0*/  IMAD.WIDE R2, R21, 0x4, R2 ;  /* 0x0000000415027825 */ /* 0x020fe400078e0202 */
[----:B------:R-:W1:Y:S02]  /*03b0*/  LDC.64 R20, c[0x0][0x3c0] ;  /* 0x0000f000ff147b82 */ /* 0x000e640000000a00 */
[----:B---3--:R-:W-:-:S04]  /*03c0*/  IMAD.WIDE R4, R15, 0x4, R4 ;  /* 0x000000040f047825 */ /* 0x008fc800078e0204 */
[----:B0-----:R-:W-:-:S04]  /*03d0*/  IMAD.WIDE R8, R15, 0x4, R8 ;  /* 0x000000040f087825 */ /* 0x001fc800078e0208 */
[----:B------:R-:W-:-:S04]  /*03e0*/  IMAD.WIDE R6, R15, 0x4, R6 ;  /* 0x000000040f067825 */ /* 0x000fc800078e0206 */
[C---:B----4-:R-:W-:Y:S01]  /*03f0*/  FADD.FTZ R19, R18.reuse, R19 ;  /* 0x0000001312137221 */ /* 0x050fe20000010000 */
[C---:B--2---:R-:W-:Y:S01]  /*0400*/  FADD.FTZ R23, R18.reuse, R23 ;  /* 0x0000001712177221 */ /* 0x044fe20000010000 */
[----:B------:R-:W-:-:S03]  /*0410*/  FADD.FTZ R29, R18, R25 ;  /* 0x00000019121d7221 */ /* 0x000fc60000010000 */
[----:B------:R0:W-:Y:S01]  /*0420*/  STG.E desc[UR4][R4.64], R19 ;  /* 0x0000001304007986 */ /* 0x0001e2000c101904 */
[----:B------:R-:W2:Y:S03]  /*0430*/  LDC.64 R24, c[0x0][0x398] ;  /* 0x0000e600ff187b82 */ /* 0x000ea60000000a00 */
[----:B------:R-:W-:Y:S04]  /*0440*/  STG.E desc[UR4][R8.64], R23 ;  /* 0x0000001708007986 */ /* 0x000fe8000c101904 */
[----:B------:R3:W-:Y:S04]  /*0450*/  STG.E desc[UR4][R6.64], R29 ;  /* 0x0000001d06007986 */ /* 0x0007e8000c101904 */
[----:B------:R-:W4:Y:S01]  /*0460*/  LDG.E R3, desc[UR4][R2.64] ;  /* 0x0000000402037981 */ /* 0x000f22000c1e1900 */
[----:B------:R-:W-:Y:S01]  /*0470*/  IMAD R17, R10, UR6, R17 ;  /* 0x000000060a117c24 */ /* 0x000fe2000f8e0211 */
[----:B0-----:R-:W0:Y:S03]  /*0480*/  LDC.64 R4, c[0x0][0x3a0] ;  /* 0x0000e800ff047b82 */ /* 0x001e260000000a00 */
[----:B-1----:R-:W-:-:S04]  /*0490*/  IMAD.WIDE.U32 R26, R17, 0x4, R20 ;  /* 0x00000004111a7825 */ /* 0x002fc800078e0014 */
[----:B--2---:R-:W-:-:S05]  /*04a0*/  IMAD.WIDE R24, R15, 0x4, R24 ;  /* 0x000000040f187825 */ /* 0x004fca00078e0218 */
[----:B----4-:R1:W-:Y:S04]  /*04b0*/  STG.E desc[UR4][R24.64], R3 ;  /* 0x0000000318007986 */ /* 0x0103e8000c101904 */
[----:B------:R-:W2:Y:S01]  /*04c0*/  LDG.E R27, desc[UR4][R26.64] ;  /* 0x000000041a1b7981 */ /* 0x000ea2000c1e1900 */
[----:B------:R-:W-:Y:S01]  /*04d0*/  IMAD R16, R13, R14, R16 ;  /* 0x0000000e0d107224 */ /* 0x000fe200078e0210 */
[----:B---3--:R-:W-:-:S04]  /*04e0*/  IADD3 R7, PT, PT, R17, UR7, RZ ;  /* 0x0000000711077c10 */ /* 0x008fc8000fffe0ff */
[----:B------:R-:W-:Y:S01]  /*04f0*/  IADD3 R15, PT, PT, R15, R16, RZ ;  /* 0x000000100f0f7210 */ /* 0x000fe20007ffe0ff */
[----:B------:R-:W-:-:S04]  /*0500*/  IMAD.WIDE R20, R7, 0x4, R20 ;  /* 0x0000000407147825 */ /* 0x000fc800078e0214 */
[----:B0-----:R-:W-:-:S05]  /*0510*/  IMAD.WIDE R4, R15, 0x4, R4 ;  /* 0x000000040f047825 */ /* 0x001fca00078e0204 */
[----:B--2---:R1:W-:Y:S04]  /*0520*/  STG.E desc[UR4][R4.64], R27 ;  /* 0x0000001b04007986 */ /* 0x0043e8000c101904 */
[----:B------:R-:W2:Y:S01]  /*0530*/  LDG.E R21, desc[UR4][R20.64] ;  /* 0x0000000414157981 */ /* 0x000ea2000c1e1900 */
[----:B------:R-:W-:Y:S01]  /*0540*/  ISETP.GT.U32.AND P0, PT, R10, 0x1, PT ;  /* 0x000000010a00780c */ /* 0x000fe20003f04070 */
[----:B------:R-:W-:-:S05]  /*0550*/  IMAD.WIDE R14, R14, 0x4, R4 ;  /* 0x000000040e0e7825 */ /* 0x000fca00078e0204 */
[----:B--2---:R1:W-:Y:S07]  /*0560*/  STG.E desc[UR4][R14.64], R21 ;  /* 0x000000150e007986 */ /* 0x0043ee000c101904 */
[----:B------:R-:W-:Y:S05]  /*0570*/  @P0 EXIT ;  /* 0x000000000000094d */ /* 0x000fea0003800000 */
[----:B-1----:R-:W0:Y:S08]  /*0580*/  LDC.64 R2, c[0x0][0x3c8] ;  /* 0x0000f200ff027b82 */ /* 0x002e300000000a00 */
[----:B------:R-:W1:Y:S01]  /*0590*/  LDC.64 R4, c[0x0][0x3a8] ;  /* 0x0000ea00ff047b82 */ /* 0x000e620000000a00 */
[----:B0-----:R-:W-:-:S06]  /*05a0*/  IMAD.WIDE.U32 R2, R17, 0x4, R2 ;  /* 0x0000000411027825 */ /* 0x001fcc00078e0002 */
[----:B------:R-:W2:Y:S01]  /*05b0*/  LDG.E R3, desc[UR4][R2.64] ;  /* 0x0000000402037981 */ /* 0x000ea2000c1e1900 */
[----:B------:R-:W-:Y:S01]  /*05c0*/  IMAD R7, R0, UR6, RZ ;  /* 0x0000000600077c24 */ /* 0x000fe2000f8e02ff */
[----:B------:R-:W-:-:S04]  /*05d0*/  LEA R10, R13, R10, 0x1 ;  /* 0x0000000a0d0a7211 */ /* 0x000fc800078e08ff */
[----:B------:R-:W-:-:S05]  /*05e0*/  LEA R7, R7, R12, 0x1 ;  /* 0x0000000c07077211 */ /* 0x000fca00078e08ff */
[----:B------:R-:W-:-:S04]  /*05f0*/  IMAD R7, R10, R11, R7 ;  /* 0x0000000b0a077224 */ /* 0x000fc800078e0207 */
[----:B-1----:R-:W-:-:S05]  /*0600*/  IMAD.WIDE R4, R7, 0x4, R4 ;  /* 0x0000000407047825 */ /* 0x002fca00078e0204 */
[----:B--2---:R-:W-:Y:S01]  /*0610*/  STG.E desc[UR4][R4.64], R3 ;  /* 0x0000000304007986 */ /* 0x004fe2000c101904 */
[----:B------:R-:W-:Y:S05]  /*0620*/  EXIT ;  /* 0x000000000000794d */ /* 0x000fea0003800000 */
.L_x_75:
        /* <DEDUP_REMOVED lines=13> */
.L_x_92:


//--------------------- .nv.shared._ZN17fastertransformer14gelu_bias_loopIfEEvPT_PKS1_ii --------------------------
	.section	.nv.shared._ZN17fastertransformer14gelu_bias_loopIfEEvPT_PKS1_ii,"aw",@nobits
	.sectionflags	@""
	.align	16
	.zero		1024


//--------------------- .nv.shared.reserved.0     --------------------------
	.section	.nv.shared.reserved.0,"aw",@nobits
	.weak		__nv_reservedSMEM_offset_0_alias
	.size		__nv_reservedSMEM_offset_0_alias, 0, 64
	.other		__nv_reservedSMEM_offset_0_alias,@"STO_CUDA_RESERVED_SHARED STV_DEFAULT"
__nv_reservedSMEM_offset_0_alias:
	.zero		0
	.zero		64


//--------------------- .nv.shared._ZN17fastertransformer17addBias_layerNormI6__halfEEvPT_PKS2_S5_S5_S5_iif --------------------------
	.section	.nv.shared._ZN17fastertransformer17addBias_layerNormI6__halfEEvPT_PKS2_S5_S5_S5_iif,"aw",@nobits
	.sectionflags	@""
	.align	16
.nv.shared._ZN17fastertransformer17addBias_layerNormI6__halfEEvPT_PKS2_S5_S5_S5_iif:
	.zero		1168


//--------------------- .nv.shared._ZN17fastertransformer15transpose102_v2I6__halfEEvPT_PKS2_iiii --------------------------
	.section	.nv.shared._ZN17fastertransformer15transpose102_v2I6__halfEEvPT_PKS2_iiii,"aw",@nobits
	.sectionflags	@""
	.align	16
	.zero		1024


//--------------------- .nv.shared._ZN17fastertransformer27calAttnScore_valueBuf_largeI6__halfEEvPT_PKS2_S5_S5_S5_iiifS3_S5_iiii --------------------------
	.section	.nv.shared._ZN17fastertransformer27calAttnScore_valueBuf_largeI6__halfEEvPT_PKS2_S5_S5_S5_iiifS3_S5_iiii,"aw",@nobits
	.sectionflags	@""
	.align	16
.nv.shared._ZN17fastertransformer27calAttnScore_valueBuf_largeI6__halfEEvPT_PKS2_S5_S5_S5_iiifS3_S5_iiii:
	.zero		1168


//--------------------- .nv.shared._ZN17fastertransformer27calAttnScore_valueBuf_smallI6__halfEEvPT_PKS2_S5_S5_S5_iiiifS3_S5_iiii --------------------------
	.section	.nv.shared._ZN17fastertransformer27calAttnScore_valueBuf_smallI6__halfEEvPT_PKS2_S5_S5_S5_iiiifS3_S5_iiii,"aw",@nobits
	.sectionflags	@""
	.align	16
	.zero		1024


//--------------------- .nv.shared._ZN17fastertransformer10relShiftBdI6__halfEEvPT_PKS2_iii --------------------------
	.section	.nv.shared._ZN17fastertransformer10relShiftBdI6__halfEEvPT_PKS2_iii,"aw",@nobits
	.sectionflags	@""
	.align	16
	.zero		1024


//--------------------- .nv.shared._ZN17fastertransformer12transpose201I6__halfEEvPT_PKS2_iiiii --------------------------
	.section	.nv.shared._ZN17fastertransformer12transpose201I6__halfEEvPT_PKS2_iiiii,"aw",@nobits
	.sectionflags	@""
	.align	16
	.zero		1024


//--------------------- .nv.shared._ZN17fastertransformer12transpose201IfEEvPT_PKS1_iiiii --------------------------
	.section	.nv.shared._ZN17fastertransformer12transpose201IfEEvPT_PKS1_iiiii,"aw",@nobits
	.sectionflags	@""
	.align	16
	.zero		1024


//--------------------- .nv.shared._ZN17fastertransformer12transpose102I6__halfEEvPT_PKS2_iiii --------------------------
	.section	.nv.shared._ZN17fastertransformer12transpose102I6__halfEEvPT_PKS2_iiii,"aw",@nobits
	.sectionflags	@""
	.align	16
	.zero		1024


//--------------------- .nv.shared._ZN17fastertransformer15prepareMatrixesI6__halfEEvPT_S3_S3_S3_S3_S3_PKS2_S5_S5_S5_S5_S5_S5_iiii --------------------------
	.section	.nv.shared._ZN17fastertransformer15prepareMatrixesI6__halfEEvPT_S3_S3_S3_S3_S3_PKS2_S5_S5_S5_S5_S5_S5_iiii,"aw",@nobits
	.sectionflags	@""
	.align	16
	.zero		1024


//--------------------- .nv.shared._ZN17fastertransformer21calAttnScore_valueBufIfEEvPT_PKS1_S4_S4_S4_iiifS2_S4_iiii --------------------------
	.section	.nv.shared._ZN17fastertransformer21calAttnScore_valueBufIfEEvPT_PKS1_S4_S4_S4_iiifS2_S4_iiii,"aw",@nobits
	.sectionflags	@""
	.align	16
.nv.shared._ZN17fastertransformer21calAttnScore_valueBufIfEEvPT_PKS1_S4_S4_S4_iiifS2_S4_iiii:
	.zero		1296


//--------------------- .nv.shared._ZN17fastertransformer14gelu_bias_loopI6__halfEEvPT_PKS2_ii --------------------------
	.section	.nv.shared._ZN17fastertransformer14gelu_bias_loopI6__halfEEvPT_PKS2_ii,"aw",@nobits
	.sectionflags	@""
	.align	16
	.zero		1024


//--------------------- .nv.shared._ZN17fastertransformer17addBias_layerNormIfEEvPT_PKS1_S4_S4_S4_iif --------------------------
	.section	.nv.shared._ZN17fastertransformer17addBias_layerNormIfEEvPT_PKS1_S4_S4_S4_iif,"aw",@nobits
	.sectionflags	@""
	.align	16
.nv.shared._ZN17fastertransformer17addBias_layerNormIfEEvPT_PKS1_S4_S4_S4_iif:
	.zero		1168


//--------------------- .nv.shared._ZN17fastertransformer15transpose102_v2IfEEvPT_PKS1_iiii --------------------------
	.section	.nv.shared._ZN17fastertransformer15transpose102_v2IfEEvPT_PKS1_iiii,"aw",@nobits
	.sectionflags	@""
	.align	16
	.zero		1024


//--------------------- .nv.shared._ZN17fastertransformer10relShiftBdIfEEvPT_PKS1_iii --------------------------
	.section	.nv.shared._ZN17fastertransformer10relShiftBdIfEEvPT_PKS1_iii,"aw",@nobits
	.sectionflags	@""
	.align	16
	.zero		1024


//--------------------- .nv.shared._ZN17fastertransformer12transpose102IfEEvPT_PKS1_iiii --------------------------
	.section	.nv.shared._ZN17fastertransformer12transpose102IfEEvPT_PKS1_iiii,"aw",@nobits
	.sectionflags	@""
	.align	16
	.zero		1024


//--------------------- .nv.shared._ZN17fastertransformer15prepareMatrixesIfEEvPT_S2_S2_S2_S2_S2_PKS1_S4_S4_S4_S4_S4_S4_iiii --------------------------
	.section	.nv.shared._ZN17fastertransformer15prepareMatrixesIfEEvPT_S2_S2_S2_S2_S2_PKS1_S4_S4_S4_S4_S4_S4_iiii,"aw",@nobits
	.sectionflags	@""
	.align	16
	.zero		1024


//--------------------- .nv.constant0._ZN17fastertransformer14gelu_bias_loopIfEEvPT_PKS1_ii --------------------------
	.section	.nv.constant0._ZN17fastertransformer14gelu_bias_loopIfEEvPT_PKS1_ii,"a",@progbits
	.sectionflags	@""
	.align	4
.nv.constant0._ZN17fastertransformer14gelu_bias_loopIfEEvPT_PKS1_ii:
	.zero		920


//--------------------- .nv.constant0._ZN17fastertransformer17addBias_layerNormI6__halfEEvPT_PKS2_S5_S5_S5_iif --------------------------
	.section	.nv.constant0._ZN17fastertransformer17addBias_layerNormI6__halfEEvPT_PKS2_S5_S5_S5_iif,"a",@progbits
	.sectionflags	@""
	.align	4
.nv.constant0._ZN17fastertransformer17addBias_layerNormI6__halfEEvPT_PKS2_S5_S5_S5_iif:
	.zero		948


//--------------------- .nv.constant0._ZN17fastertransformer15transpose102_v2I6__halfEEvPT_PKS2_iiii --------------------------
	.section	.nv.constant0._ZN17fastertransformer15transpose102_v2I6__halfEEvPT_PKS2_iiii,"a",@progbits
	.sectionflags	@""
	.align	4
.nv.constant0._ZN17fastertransformer15transpose102_v2I6__halfEEvPT_PKS2_iiii:
	.zero		928


//--------------------- .nv.constant0._ZN17fastertransformer27calAttnScore_valueBuf_largeI6__halfEEvPT_PKS2_S5_S5_S5_iiifS3_S5_iiii --------------------------
	.section	.nv.constant0._ZN17fastertransformer27calAttnScore_valueBuf_largeI6__halfEEvPT_PKS2_S5_S5_S5_iiifS3_S5_iiii,"a",@progbits
	.sectionflags	@""
	.align	4
.nv.constant0._ZN17fastertransformer27calAttnScore_valueBuf_largeI6__halfEEvPT_PKS2_S5_S5_S5_iiifS3_S5_iiii:
	.zero		984


//--------------------- .nv.constant0._ZN17fastertransformer27calAttnScore_valueBuf_smallI6__halfEEvPT_PKS2_S5_S5_S5_iiiifS3_S5_iiii --------------------------
	.section	.nv.constant0._ZN17fastertransformer27calAttnScore_valueBuf_smallI6__halfEEvPT_PKS2_S5_S5_S5_iiiifS3_S5_iiii,"a",@progbits
	.sectionflags	@""
	.align	4
.nv.constant0._ZN17fastertransformer27calAttnScore_valueBuf_smallI6__halfEEvPT_PKS2_S5_S5_S5_iiiifS3_S5_iiii:
	.zero		992


//--------------------- .nv.constant0._ZN17fastertransformer10relShiftBdI6__halfEEvPT_PKS2_iii --------------------------
	.section	.nv.constant0._ZN17fastertransformer10relShiftBdI6__halfEEvPT_PKS2_iii,"a",@progbits
	.sectionflags	@""
	.align	4
.nv.constant0._ZN17fastertransformer10relShiftBdI6__halfEEvPT_PKS2_iii:
	.zero		924


//--------------------- .nv.constant0._ZN17fastertransformer12transpose201I6__halfEEvPT_PKS2_iiiii --------------------------
	.section	.nv.constant0._ZN17fastertransformer12transpose201I6__halfEEvPT_PKS2_iiiii,"a",@progbits
	.sectionflags	@""
	.align	4
.nv.constant0._ZN17fastertransformer12transpose201I6__halfEEvPT_PKS2_iiiii:
	.zero		932


//--------------------- .nv.constant0._ZN17fastertransformer12transpose201IfEEvPT_PKS1_iiiii --------------------------
	.section	.nv.constant0._ZN17fastertransformer12transpose201IfEEvPT_PKS1_iiiii,"a",@progbits
	.sectionflags	@""
	.align	4
.nv.constant0._ZN17fastertransformer12transpose201IfEEvPT_PKS1_iiiii:
	.zero		932


//--------------------- .nv.constant0._ZN17fastertransformer12transpose102I6__halfEEvPT_PKS2_iiii --------------------------
	.section	.nv.constant0._ZN17fastertransformer12transpose102I6__halfEEvPT_PKS2_iiii,"a",@progbits
	.sectionflags	@""
	.align	4
.nv.constant0._ZN17fastertransformer12transpose102I6__halfEEvPT_PKS2_iiii:
	.zero		928


//--------------------- .nv.constant0._ZN17fastertransformer15prepareMatrixesI6__halfEEvPT_S3_S3_S3_S3_S3_PKS2_S5_S5_S5_S5_S5_S5_iiii --------------------------
	.section	.nv.constant0._ZN17fastertransformer15prepareMatrixesI6__halfEEvPT_S3_S3_S3_S3_S3_PKS2_S5_S5_S5_S5_S5_S5_iiii,"a",@progbits
	.sectionflags	@""
	.align	4
.nv.constant0._ZN17fastertransformer15prepareMatrixesI6__halfEEvPT_S3_S3_S3_S3_S3_PKS2_S5_S5_S5_S5_S5_S5_iiii:
	.zero		1016


//--------------------- .nv.constant0._ZN17fastertransformer21calAttnScore_valueBufIfEEvPT_PKS1_S4_S4_S4_iiifS2_S4_iiii --------------------------
	.section	.nv.constant0._ZN17fastertransformer21calAttnScore_valueBufIfEEvPT_PKS1_S4_S4_S4_iiifS2_S4_iiii,"a",@progbits
	.sectionflags	@""
	.align	4
.nv.constant0._ZN17fastertransformer21calAttnScore_valueBufIfEEvPT_PKS1_S4_S4_S4_iiifS2_S4_iiii:
	.zero		984


//--------------------- .nv.constant0._ZN17fastertransformer14gelu_bias_loopI6__halfEEvPT_PKS2_ii --------------------------
	.section	.nv.constant0._ZN17fastertransformer14gelu_bias_loopI6__halfEEvPT_PKS2_ii,"a",@progbits
	.sectionflags	@""
	.align	4
.nv.constant0._ZN17fastertransformer14gelu_bias_loopI6__halfEEvPT_PKS2_ii:
	.zero		920


//--------------------- .nv.constant0._ZN17fastertransformer17addBias_layerNormIfEEvPT_PKS1_S4_S4_S4_iif --------------------------
	.section	.nv.constant0._ZN17fastertransformer17addBias_layerNormIfEEvPT_PKS1_S4_S4_S4_iif,"a",@progbits
	.sectionflags	@""
	.align	4
.nv.constant0._ZN17fastertransformer17addBias_layerNormIfEEvPT_PKS1_S4_S4_S4_iif:
	.zero		948


//--------------------- .nv.constant0._ZN17fastertransformer15transpose102_v2IfEEvPT_PKS1_iiii --------------------------
	.section	.nv.constant0._ZN17fastertransformer15transpose102_v2IfEEvPT_PKS1_iiii,"a",@progbits
	.sectionflags	@""
	.align	4
.nv.constant0._ZN17fastertransformer15transpose102_v2IfEEvPT_PKS1_iiii:
	.zero		928


//--------------------- .nv.constant0._ZN17fastertransformer10relShiftBdIfEEvPT_PKS1_iii --------------------------
	.section	.nv.constant0._ZN17fastertransformer10relShiftBdIfEEvPT_PKS1_iii,"a",@progbits
	.sectionflags	@""
	.align	4
.nv.constant0._ZN17fastertransformer10relShiftBdIfEEvPT_PKS1_iii:
	.zero		924


//--------------------- .nv.constant0._ZN17fastertransformer12transpose102IfEEvPT_PKS1_iiii --------------------------
	.section	.nv.constant0._ZN17fastertransformer12transpose102IfEEvPT_PKS1_iiii,"a",@progbits
	.sectionflags	@""
	.align	4
.nv.constant0._ZN17fastertransformer12transpose102IfEEvPT_PKS1_iiii:
	.zero		928


//--------------------- .nv.constant0._ZN17fastertransformer15prepareMatrixesIfEEvPT_S2_S2_S2_S2_S2_PKS1_S4_S4_S4_S4_S4_S4_iiii --------------------------
	.section	.nv.constant0._ZN17fastertransformer15prepareMatrixesIfEEvPT_S2_S2_S2_S2_S2_PKS1_S4_S4_S4_S4_S4_S4_iiii,"a",@progbits
	.sectionflags	@""
	.align	4
.nv.constant0._ZN17fastertransformer15prepareMatrixesIfEEvPT_S2_S2_S2_S2_S2_PKS1_S4_S4_S4_S4_S4_S4_iiii:
	.zero		1016


//--------------------- SYMBOLS --------------------------

	.type		.nv.reservedSmem.offset0,@object
	.size		.nv.reservedSmem.offset0,0x4
	.type		.nv.reservedSmem.cap,@object
	.size		.nv.reservedSmem.cap,0x4
